def matmul_kernel(
    a_ptr,
    b_ptr,
    c_ptr,
    M,
    N,
    K,
    stride_am,
    stride_ak,
    stride_bk,
    stride_bn,
    stride_cm,
    stride_cn,
    BLOCK_M: tl.constexpr,
    BLOCK_N: tl.constexpr,
    BLOCK_K: tl.constexpr,
    GROUP_M: tl.constexpr,
):
    pid = tl.program_id(axis=0)
    num_pid_m = tl.cdiv(M, BLOCK_M)
    num_pid_n = tl.cdiv(N, BLOCK_N)
    num_pid_in_group = GROUP_M * num_pid_n
    group_id = pid // num_pid_in_group
    first_pid_m = group_id * GROUP_M
    group_size_m = min(num_pid_m - first_pid_m, GROUP_M)
    pid_m = first_pid_m + ((pid % num_pid_in_group) % group_size_m)
    pid_n = (pid % num_pid_in_group) // group_size_m

    offs_am = (pid_m * BLOCK_M + tl.arange(0, BLOCK_M)) % M
    offs_bn = (pid_n * BLOCK_N + tl.arange(0, BLOCK_N)) % N
    offs_k = tl.arange(0, BLOCK_K)
    a_ptrs = a_ptr + offs_am[:, None] * stride_am + offs_k[None, :] * stride_ak
    b_ptrs = b_ptr + offs_k[:, None] * stride_bk + offs_bn[None, :] * stride_bn

    acc = tl.zeros((BLOCK_M, BLOCK_N), dtype=tl.float32)
    for kk in range(0, tl.cdiv(K, BLOCK_K)):
        a = tl.load(a_ptrs, mask=offs_k[None, :] < K - kk * BLOCK_K, other=0.0)
        b = tl.load(b_ptrs, mask=offs_k[:, None] < K - kk * BLOCK_K, other=0.0)
        acc = tl.dot(a, b, acc)
        a_ptrs += BLOCK_K * stride_ak
        b_ptrs += BLOCK_K * stride_bk

    c = acc.to(c_ptr.dtype.element_ty)
    offs_cm = pid_m * BLOCK_M + tl.arange(0, BLOCK_M)
    offs_cn = pid_n * BLOCK_N + tl.arange(0, BLOCK_N)
    c_ptrs = c_ptr + offs_cm[:, None] * stride_cm + offs_cn[None, :] * stride_cn
    mask = (offs_cm[:, None] < M) & (offs_cn[None, :] < N)
    tl.store(c_ptrs, c, mask=mask)

# config = {"BLOCK_K": 128, "BLOCK_M": 128, "BLOCK_N": 256, "GROUP_M": 8, "arch": "sm_100", "dtype": "fp32", "num_ctas": 1, "num_stages": 2, "num_warps": 4}
# arch = sm_100


// ===== COMPILED SASS (sm_100a) =====

	.target	sm_100a

	.elftype	@"ET_EXEC"


//--------------------- .note.nv.tkinfo           --------------------------
	.section	.note.nv.tkinfo,"",@"SHT_NOTE"
	.sectionflags	@"SHF_NOTE_NV_TKINFO"
	.tkinfo
        /*0018*/ 	.word	0x00000081
        /*0030*/ 	.string	""
        /*0030*/ 	.string	"ptxas-blackwell"
        /*0030*/ 	.string	"Cuda compilation tools, release 12.9, V12.9.86"
        /*0030*/ 	.string	"Build cuda_12.9.r12.9/compiler.36037853_0"
        /*0030*/ 	.string	"-v  -suppress-debug-info  -lineinfo  -arch sm_100a "



//--------------------- .note.nv.cuver            --------------------------
	.section	.note.nv.cuver,"",@"SHT_NOTE"
	.sectionflags	@"SHF_NOTE_NV_CUVER"
        /*0018*/ 	.short	0x0001
        /*001a*/ 	.short	0x0064
        /*001c*/ 	.short	0x0001
        /*001e*/ 	.short	0x0000
        /*0020*/ 	.short	0x0001
        /*0022*/ 	.short	0x0000


//--------------------- .nv.info                  --------------------------
	.section	.nv.info,"",@"SHT_CUDA_INFO"
	.align	4


	//----- nvinfo : EIATTR_REGCOUNT
	.align		4
        /*0000*/ 	.byte	0x04, 0x2f
        /*0002*/ 	.short	(.L_4 - .L_3)
	.align		4
.L_3:
        /*0004*/ 	.word	index@(matmul_kernel)
        /*0008*/ 	.word	0x000000ff


	//----- nvinfo : EIATTR_FRAME_SIZE
	.align		4
.L_4:
        /*000c*/ 	.byte	0x04, 0x11
        /*000e*/ 	.short	(.L_6 - .L_5)
	.align		4
.L_5:
        /*0010*/ 	.word	index@($__internal_2_$__cuda_sm10x_tcgen05_guardrail_trap_unallocated_columns_being_dealloced)
        /*0014*/ 	.word	0x00001270


	//----- nvinfo : EIATTR_FRAME_SIZE
	.align		4
.L_6:
        /*0018*/ 	.byte	0x04, 0x11
        /*001a*/ 	.short	(.L_8 - .L_7)
	.align		4
.L_7:
        /*001c*/ 	.word	index@($__internal_1_$__cuda_sm10x_tcgen05_guardrail_trap_phase_invalid_during_alloc)
        /*0020*/ 	.word	0x00001270


	//----- nvinfo : EIATTR_FRAME_SIZE
	.align		4
.L_8:
        /*0024*/ 	.byte	0x04, 0x11
        /*0026*/ 	.short	(.L_10 - .L_9)
	.align		4
.L_9:
        /*0028*/ 	.word	index@($__internal_0_$__cuda_sm10x_tcgen05_guardrail_trap_col_being_dealloced_not_returned_by_alloc)
        /*002c*/ 	.word	0x00001270


	//----- nvinfo : EIATTR_FRAME_SIZE
	.align		4
.L_10:
        /*0030*/ 	.byte	0x04, 0x11
        /*0032*/ 	.short	(.L_12 - .L_11)
	.align		4
.L_11:
        /*0034*/ 	.word	index@(matmul_kernel)
        /*0038*/ 	.word	0x00001270


	//----- nvinfo : EIATTR_MIN_STACK_SIZE
	.align		4
.L_12:
        /*003c*/ 	.byte	0x04, 0x12
        /*003e*/ 	.short	(.L_14 - .L_13)
	.align		4
.L_13:
        /*0040*/ 	.word	index@(matmul_kernel)
        /*0044*/ 	.word	0x00001270
.L_14:


//--------------------- .nv.info.matmul_kernel    --------------------------
	.section	.nv.info.matmul_kernel,"",@"SHT_CUDA_INFO"
	.sectionflags	@""
	.align	4


	//----- nvinfo : EIATTR_CUDA_API_VERSION
	.align		4
        /*0000*/ 	.byte	0x04, 0x37
        /*0002*/ 	.short	(.L_16 - .L_15)
.L_15:
        /*0004*/ 	.word	0x00000081


	//----- nvinfo : EIATTR_KPARAM_INFO
	.align		4
.L_16:
        /*0008*/ 	.byte	0x04, 0x17
        /*000a*/ 	.short	(.L_18 - .L_17)
.L_17:
        /*000c*/ 	.word	0x00000000
        /*0010*/ 	.short	0x000d
        /*0012*/ 	.short	0x0048
        /*0014*/ 	.byte	0x00, 0xf4, 0x21, 0x00


	//----- nvinfo : EIATTR_KPARAM_INFO
	.align		4
.L_18:
        /*0018*/ 	.byte	0x04, 0x17
        /*001a*/ 	.short	(.L_20 - .L_19)
.L_19:
        /*001c*/ 	.word	0x00000000
        /*0020*/ 	.short	0x000c
        /*0022*/ 	.short	0x0040
        /*0024*/ 	.byte	0x00, 0xf4, 0x21, 0x00


	//----- nvinfo : EIATTR_KPARAM_INFO
	.align		4
.L_20:
        /*0028*/ 	.byte	0x04, 0x17
        /*002a*/ 	.short	(.L_22 - .L_21)
.L_21:
        /*002c*/ 	.word	0x00000000
        /*0030*/ 	.short	0x000b
        /*0032*/ 	.short	0x0038
        /*0034*/ 	.byte	0x00, 0xf0, 0x11, 0x00


	//----- nvinfo : EIATTR_KPARAM_INFO
	.align		4
.L_22:
        /*0038*/ 	.byte	0x04, 0x17
        /*003a*/ 	.short	(.L_24 - .L_23)
.L_23:
        /*003c*/ 	.word	0x00000000
        /*0040*/ 	.short	0x000a
        /*0042*/ 	.short	0x0034
        /*0044*/ 	.byte	0x00, 0xf0, 0x11, 0x00


	//----- nvinfo : EIATTR_KPARAM_INFO
	.align		4
.L_24:
        /*0048*/ 	.byte	0x04, 0x17
        /*004a*/ 	.short	(.L_26 - .L_25)
.L_25:
        /*004c*/ 	.word	0x00000000
        /*0050*/ 	.short	0x0009
        /*0052*/ 	.short	0x0030
        /*0054*/ 	.byte	0x00, 0xf0, 0x11, 0x00


	//----- nvinfo : EIATTR_KPARAM_INFO
	.align		4
.L_26:
        /*0058*/ 	.byte	0x04, 0x17
        /*005a*/ 	.short	(.L_28 - .L_27)
.L_27:
        /*005c*/ 	.word	0x00000000
        /*0060*/ 	.short	0x0008
        /*0062*/ 	.short	0x002c
        /*0064*/ 	.byte	0x00, 0xf0, 0x11, 0x00


	//----- nvinfo : EIATTR_KPARAM_INFO
	.align		4
.L_28:
        /*0068*/ 	.byte	0x04, 0x17
        /*006a*/ 	.short	(.L_30 - .L_29)
.L_29:
        /*006c*/ 	.word	0x00000000
        /*0070*/ 	.short	0x0007
        /*0072*/ 	.short	0x0028
        /*0074*/ 	.byte	0x00, 0xf0, 0x11, 0x00


	//----- nvinfo : EIATTR_KPARAM_INFO
	.align		4
.L_30:
        /*0078*/ 	.byte	0x04, 0x17
        /*007a*/ 	.short	(.L_32 - .L_31)
.L_31:
        /*007c*/ 	.word	0x00000000
        /*0080*/ 	.short	0x0006
        /*0082*/ 	.short	0x0024
        /*0084*/ 	.byte	0x00, 0xf0, 0x11, 0x00


	//----- nvinfo : EIATTR_KPARAM_INFO
	.align		4
.L_32:
        /*0088*/ 	.byte	0x04, 0x17
        /*008a*/ 	.short	(.L_34 - .L_33)
.L_33:
        /*008c*/ 	.word	0x00000000
        /*0090*/ 	.short	0x0005
        /*0092*/ 	.short	0x0020
        /*0094*/ 	.byte	0x00, 0xf0, 0x11, 0x00


	//----- nvinfo : EIATTR_KPARAM_INFO
	.align		4
.L_34:
        /*0098*/ 	.byte	0x04, 0x17
        /*009a*/ 	.short	(.L_36 - .L_35)
.L_35:
        /*009c*/ 	.word	0x00000000
        /*00a0*/ 	.short	0x0004
        /*00a2*/ 	.short	0x001c
        /*00a4*/ 	.byte	0x00, 0xf0, 0x11, 0x00


	//----- nvinfo : EIATTR_KPARAM_INFO
	.align		4
.L_36:
        /*00a8*/ 	.byte	0x04, 0x17
        /*00aa*/ 	.short	(.L_38 - .L_37)
.L_37:
        /*00ac*/ 	.word	0x00000000
        /*00b0*/ 	.short	0x0003
        /*00b2*/ 	.short	0x0018
        /*00b4*/ 	.byte	0x00, 0xf0, 0x11, 0x00


	//----- nvinfo : EIATTR_KPARAM_INFO
	.align		4
.L_38:
        /*00b8*/ 	.byte	0x04, 0x17
        /*00ba*/ 	.short	(.L_40 - .L_39)
.L_39:
        /*00bc*/ 	.word	0x00000000
        /*00c0*/ 	.short	0x0002
        /*00c2*/ 	.short	0x0010
        /*00c4*/ 	.byte	0x00, 0xf4, 0x21, 0x00


	//----- nvinfo : EIATTR_KPARAM_INFO
	.align		4
.L_40:
        /*00c8*/ 	.byte	0x04, 0x17
        /*00ca*/ 	.short	(.L_42 - .L_41)
.L_41:
        /*00cc*/ 	.word	0x00000000
        /*00d0*/ 	.short	0x0001
        /*00d2*/ 	.short	0x0008
        /*00d4*/ 	.byte	0x00, 0xf4, 0x21, 0x00


	//----- nvinfo : EIATTR_KPARAM_INFO
	.align		4
.L_42:
        /*00d8*/ 	.byte	0x04, 0x17
        /*00da*/ 	.short	(.L_44 - .L_43)
.L_43:
        /*00dc*/ 	.word	0x00000000
        /*00e0*/ 	.short	0x0000
        /*00e2*/ 	.short	0x0000
        /*00e4*/ 	.byte	0x00, 0xf4, 0x21, 0x00


	//----- nvinfo : EIATTR_AT_ENTRY_FRAGMENTS
	.align		4
.L_44:
        /*00e8*/ 	.byte	0x04, 0x4f
        /*00ea*/ 	.short	(.L_46 - .L_45)


	//   ....[0]....
.L_45:
        /*00ec*/ 	.word	0x00000004


	//----- nvinfo : EIATTR_RESERVED_SMEM_USED
	.align		4
.L_46:
        /*00f0*/ 	.byte	0x01, 0x41
	.zero		2


	//----- nvinfo : EIATTR_SPARSE_MMA_MASK
	.align		4
        /*00f4*/ 	.byte	0x03, 0x50
        /*00f6*/ 	.short	0x0000


	//----- nvinfo : EIATTR_TCGEN05_1CTA_USED
	.align		4
        /*00f8*/ 	.byte	0x01, 0x51
	.zero		2


	//----- nvinfo : EIATTR_MAXREG_COUNT
	.align		4
        /*00fc*/ 	.byte	0x03, 0x1b
        /*00fe*/ 	.short	0x00ff


	//----- nvinfo : EIATTR_NUM_BARRIERS
	.align		4
        /*0100*/ 	.byte	0x02, 0x4c
        /*0102*/ 	.byte	0x01
	.zero		1


	//----- nvinfo : EIATTR_ANNOTATIONS
	.align		4
        /*0104*/ 	.byte	0x04, 0x55
        /*0106*/ 	.short	(.L_48 - .L_47)


	//   ....[0]....
.L_47:
        /*0108*/ 	.word	0x00000001
        /*010c*/ 	.byte	0xf0, 0x03, 0x00, 0x00, 0x01, 0x00, 0x00, 0x00, 0x30, 0x0d, 0x00, 0x00, 0x01, 0x00, 0x00, 0x00
        /* <DEDUP_REMOVED lines=2358> */
        /*947c*/ 	.byte	0x00, 0xf7, 0x03, 0x00


	//----- nvinfo : EIATTR_INT_WARP_WIDE_INSTR_OFFSETS
	.align		4
.L_48:
        /*9480*/ 	.byte	0x04, 0x31
        /*9482*/ 	.short	(.L_50 - .L_49)


	//   ....[0]....
.L_49:
        /*9484*/ 	.word	0x000179a0


	//   ....[1]....
        /*9488*/ 	.word	0x000179d0


	//   ....[2]....
        /*948c*/ 	.word	0x00017ac0


	//   ....[3]....
        /*9490*/ 	.word	0x0003fc20


	//   ....[4]....
        /*9494*/ 	.word	0x0003fc70


	//----- nvinfo : EIATTR_COOP_GROUP_MASK_REGIDS
	.align		4
.L_50:
        /*9498*/ 	.byte	0x04, 0x29
        /*949a*/ 	.short	(.L_52 - .L_51)


	//   ....[0]....
.L_51:
        /*949c*/ 	.word	0xffffffff


	//   ....[1]....
        /*94a0*/ 	.word	0xffffffff


	//   ....[2]....
        /*94a4*/ 	.word	0xffffffff


	//   ....[3]....
        /*94a8*/ 	.word	0xffffffff


	//----- nvinfo : EIATTR_COOP_GROUP_INSTR_OFFSETS
	.align		4
.L_52:
        /*94ac*/ 	.byte	0x04, 0x28
        /*94ae*/ 	.short	(.L_54 - .L_53)


	//   ....[0]....
.L_53:
        /*94b0*/ 	.word	0x00000070


	//   ....[1]....
        /*94b4*/ 	.word	0x00000330


	//   ....[2]....
        /*94b8*/ 	.word	0x0003fab0


	//   ....[3]....
        /*94bc*/ 	.word	0x0003fd20


	//----- nvinfo : EIATTR_VRC_CTA_INIT_COUNT
	.align		4
.L_54:
        /*94c0*/ 	.byte	0x02, 0x4a
        /*94c2*/ 	.byte	0x80
	.zero		1


	//----- nvinfo : EIATTR_MBARRIER_INSTR_OFFSETS
	.align		4
        /*94c4*/ 	.byte	0x04, 0x39
        /*94c6*/ 	.short	(.L_56 - .L_55)


	//   ....[0]....
.L_55:
        /*94c8*/ 	.word	0x00017b30
        /*94cc*/ 	.word	0x000000ff
        /*94d0*/ 	.word	0x00000000
        /*94d4*/ 	.short	0x0100
        /*94d6*/ 	.byte	0x09
	.zero		1


	//   ....[1]....
        /*94d8*/ 	.word	0x00017b90
        /*94dc*/ 	.word	0x000000ff
        /*94e0*/ 	.word	0x00050008
        /*94e4*/ 	.short	0x0100
        /*94e6*/ 	.byte	0x06
	.zero		1


	//   ....[2]....
        /*94e8*/ 	.word	0x00028880
        /*94ec*/ 	.word	0x000000ff
        /*94f0*/ 	.word	0x00000000
        /*94f4*/ 	.short	0x010a
        /*94f6*/ 	.byte	0x09
	.zero		1


	//   ....[3]....
        /*94f8*/ 	.word	0x00037ff0
        /*94fc*/ 	.word	0x000000ff
        /*9500*/ 	.word	0x00000000
        /*9504*/ 	.short	0x010a
        /*9506*/ 	.byte	0x09
	.zero		1


	//   ....[4]....
        /*9508*/ 	.word	0x00038160
        /*950c*/ 	.word	0x000000ff
        /*9510*/ 	.word	0x00050000
        /*9514*/ 	.short	0x0108
        /*9516*/ 	.byte	0x06
	.zero		1


	//   ....[5]....
        /*9518*/ 	.word	0x00038260
        /*951c*/ 	.word	0x000000ff
        /*9520*/ 	.word	0x00050008
        /*9524*/ 	.short	0x0108
        /*9526*/ 	.byte	0x06
	.zero		1


	//   ....[6]....
        /*9528*/ 	.word	0x0003fd40
        /*952c*/ 	.word	0x000000ff
        /*9530*/ 	.word	0x00000000
        /*9534*/ 	.short	0x010a
        /*9536*/ 	.byte	0x09
	.zero		1


	//   ....[7]....
        /*9538*/ 	.word	0x0003fd70
        /*953c*/ 	.word	0x000000ff
        /*9540*/ 	.word	0x00000000
        /*9544*/ 	.short	0x010a
        /*9546*/ 	.byte	0x09
	.zero		1


	//----- nvinfo : EIATTR_NUM_MBARRIERS
	.align		4
.L_56:
        /*9548*/ 	.byte	0x03, 0x38
        /*954a*/ 	.short	0x0002


	//----- nvinfo : EIATTR_EXIT_INSTR_OFFSETS
	.align		4
        /*954c*/ 	.byte	0x04, 0x1c
        /*954e*/ 	.short	(.L_58 - .L_57)


	//   ....[0]....
.L_57:
        /*9550*/ 	.word	0x0003fd30


	//----- nvinfo : EIATTR_REQNTID
	.align		4
.L_58:
        /*9554*/ 	.byte	0x04, 0x10
        /*9556*/ 	.short	(.L_60 - .L_59)
.L_59:
        /*9558*/ 	.word	0x00000080
        /*955c*/ 	.word	0x00000001
        /*9560*/ 	.word	0x00000001


	//----- nvinfo : EIATTR_CRS_STACK_SIZE
	.align		4
.L_60:
        /*9564*/ 	.byte	0x04, 0x1e
        /*9566*/ 	.short	(.L_62 - .L_61)
.L_61:
        /*9568*/ 	.word	0x00000000


	//----- nvinfo : EIATTR_CBANK_PARAM_SIZE
	.align		4
.L_62:
        /*956c*/ 	.byte	0x03, 0x19
        /*956e*/ 	.short	0x0050


	//----- nvinfo : EIATTR_PARAM_CBANK
	.align		4
        /*9570*/ 	.byte	0x04, 0x0a
        /*9572*/ 	.short	(.L_64 - .L_63)
	.align		4
.L_63:
        /*9574*/ 	.word	index@(.nv.constant0.matmul_kernel)
        /*9578*/ 	.short	0x0380
        /*957a*/ 	.short	0x0050


	//----- nvinfo : EIATTR_SW_WAR
	.align		4
.L_64:
        /*957c*/ 	.byte	0x04, 0x36
        /*957e*/ 	.short	(.L_66 - .L_65)
.L_65:
        /*9580*/ 	.word	0x00000008
.L_66:


//--------------------- .nv.compat                --------------------------
	.section	.nv.compat,"",@"SHT_CUDA_COMPAT_INFO"
	.align	4
        /*0000*/ 	.byte	0x02, 0x02, 0x02, 0x00, 0x02, 0x05, 0x05, 0x00, 0x02, 0x03, 0x00, 0x00, 0x02, 0x06, 0x01, 0x00


//--------------------- .nv.callgraph             --------------------------
	.section	.nv.callgraph,"",@"SHT_CUDA_CALLGRAPH"
	.align	4
	.sectionentsize	8
	.align		4
        /*0000*/ 	.word	0x00000000
	.align		4
        /*0004*/ 	.word	0xffffffff
	.align		4
        /*0008*/ 	.word	0x00000000
	.align		4
        /*000c*/ 	.word	0xfffffffe
	.align		4
        /*0010*/ 	.word	0x00000000
	.align		4
        /*0014*/ 	.word	0xfffffffd
	.align		4
        /*0018*/ 	.word	0x00000000
	.align		4
        /*001c*/ 	.word	0xfffffffc


//--------------------- .text.matmul_kernel       --------------------------
	.section	.text.matmul_kernel,"ax",@progbits
	.align	128
        .global         matmul_kernel
        .type           matmul_kernel,@function
        .size           matmul_kernel,(.L_x_21 - matmul_kernel)
        .other          matmul_kernel,@"STO_CUDA_ENTRY STV_DEFAULT"
matmul_kernel:
.text.matmul_kernel:
[----:B------:R-:W1:Y:S01]  /*0000*/  LDC R1, c[0x0][0x37c] ;  /* 0x0000df00ff017b82 */ /* 0x000e620000000800 */
[----:B------:R-:W2:Y:S01]  /*0010*/  S2R R0, SR_TID.X ;  /* 0x0000000000007919 */ /* 0x000ea20000002100 */
[----:B-1----:R-:W-:Y:S01]  /*0020*/  VIADD R1, R1, 0xffffed90 ;  /* 0xffffed9001017836 */ /* 0x002fe20000000000 */
[----:B--2---:R-:W-:-:S13]  /*0030*/  ISETP.GE.U32.AND P0, PT, R0, 0x20, PT ;  /* 0x000000200000780c */ /* 0x004fda0003f06070 */
[----:B------:R-:W-:Y:S02]  /*0040*/  VOTEU.ANY UP0, P0 ;  /* 0x0000000000ff7886 */ /* 0x000fe40000000100 */
[----:B------:R-:W-:Y:S05]  /*0050*/  BRA.U UP0, `(.L_x_0) ;  /* 0x0000000100b87547 */ /* 0x000fea000b800000 */
[----:B------:R-:W1:Y:S01]  /*0060*/  S2UR UR6, SR_CgaCtaId ;  /* 0x00000000000679c3 */ /* 0x000e620000008800 */
[----:B------:R-:W-:Y:S01]  /*0070*/  NOP ;  /* 0x0000000000007918 */ /* 0x000fe20000000000 */
[----:B------:R-:W-:Y:S02]  /*0080*/  UMOV UR4, 0x40 ;  /* 0x0000004000047882 */ /* 0x000fe40000000000 */
[----:B-1----:R-:W-:-:S09]  /*0090*/  ULEA UR4, UR6, UR4, 0x18 ;  /* 0x0000000406047291 */ /* 0x002fd2000f8ec0ff */
[----:B------:R-:W1:Y:S01]  /*00a0*/  LDS.U8 R0, [UR4] ;  /* 0x00000004ff007984 */ /* 0x000e620008000000 */
[----:B------:R-:W-:Y:S02]  /*00b0*/  UMOV UR4, 0x400 ;  /* 0x0000040000047882 */ /* 0x000fe40000000000 */
[----:B------:R-:W-:Y:S01]  /*00c0*/  ULEA UR4, UR6, UR4, 0x18 ;  /* 0x0000000406047291 */ /* 0x000fe2000f8ec0ff */
[----:B-1----:R-:W-:-:S13]  /*00d0*/  ISETP.NE.AND P0, PT, R0, RZ, PT ;  /* 0x000000ff0000720c */ /* 0x002fda0003f05270 */
[----:B------:R-:W-:Y:S05]  /*00e0*/  @P0 BRA `(.L_x_1) ;  /* 0x00000000007c0947 */ /* 0x000fea0003800000 */
[----:B------:R-:W-:-:S13]  /*00f0*/  ELECT P0, URZ, PT ;  /* 0x0000000000ff782f */ /* 0x000fda0003800000 */
[----:B------:R-:W-:Y:S05]  /*0100*/  @!P0 BRA `(.L_x_2) ;  /* 0x0000000000848947 */ /* 0x000fea0003800000 */
[----:B------:R-:W-:Y:S01]  /*0110*/  UMOV UR5, 0x10 ;  /* 0x0000001000057882 */ /* 0x000fe20000000000 */
[----:B------:R-:W-:Y:S02]  /*0120*/  IMAD.MOV.U32 R4, RZ, RZ, 0x1 ;  /* 0x00000001ff047424 */ /* 0x000fe400078e00ff */
[----:B------:R-:W-:Y:S02]  /*0130*/  IMAD.MOV.U32 R5, RZ, RZ, 0xffff ;  /* 0x0000ffffff057424 */ /* 0x000fe400078e00ff */
[----:B------:R-:W-:Y:S04]  /*0140*/  DEPBAR.LE SB1, 0x36 ;  /* 0x00009d800000791a */ /* 0x000fe80000000000 */
[----:B------:R-:W1:Y:S02]  /*0150*/  UTCATOMSWS.FIND_AND_SET.ALIGN UP1, UR5, UR5 ;  /* 0x00000005000575e3 */ /* 0x000e640008020800 */
[----:B-1----:R-:W-:-:S04]  /*0160*/  PLOP3.LUT P0, PT, PT, PT, UP1, 0x80, 0x8 ;  /* 0x000000000008781c */ /* 0x002fc80003f0f018 */
[----:B------:R-:W-:-:S04]  /*0170*/  SEL R0, RZ, 0xffffffff, !P0 ;  /* 0xffffffffff007807 */ /* 0x000fc80004000000 */
[----:B------:R-:W-:Y:S01]  /*0180*/  ISETP.NE.AND P0, PT, R0, RZ, PT ;  /* 0x000000ff0000720c */ /* 0x000fe20003f05270 */
[----:B------:R-:W-:-:S12]  /*0190*/  IMAD.U32 R0, RZ, RZ, UR5 ;  /* 0x00000005ff007e24 */ /* 0x000fd8000f8e00ff */
[----:B------:R-:W-:Y:S05]  /*01a0*/  @P0 BRA `(.L_x_3) ;  /* 0x0000000000240947 */ /* 0x000fea0003800000 */
.L_x_4:
[----:B------:R-:W-:Y:S05]  /*01b0*/  NANOSLEEP 0x64 ;  /* 0x000000640000795d */ /* 0x000fea0003800000 */
[----:B------:R-:W-:-:S05]  /*01c0*/  UMOV UR5, 0x10 ;  /* 0x0000001000057882 */ /* 0x000fca0000000000 */
[----:B------:R-:W-:Y:S04]  /*01d0*/  DEPBAR.LE SB1, 0x36 ;  /* 0x00009d800000791a */ /* 0x000fe80000000000 */
[----:B------:R-:W1:Y:S02]  /*01e0*/  UTCATOMSWS.FIND_AND_SET.ALIGN UP1, UR5, UR5 ;  /* 0x00000005000575e3 */ /* 0x000e640008020800 */
[----:B-1----:R-:W-:-:S04]  /*01f0*/  PLOP3.LUT P0, PT, PT, PT, UP1, 0x80, 0x8 ;  /* 0x000000000008781c */ /* 0x002fc80003f0f018 */
[----:B------:R-:W-:-:S04]  /*0200*/  SEL R0, RZ, 0xffffffff, !P0 ;  /* 0xffffffffff007807 */ /* 0x000fc80004000000 */
[----:B------:R-:W-:Y:S01]  /*0210*/  ISETP.NE.AND P0, PT, R0, RZ, PT ;  /* 0x000000ff0000720c */ /* 0x000fe20003f05270 */
[----:B------:R-:W-:-:S12]  /*0220*/  IMAD.U32 R0, RZ, RZ, UR5 ;  /* 0x00000005ff007e24 */ /* 0x000fd8000f8e00ff */
[----:B------:R-:W-:Y:S05]  /*0230*/  @!P0 BRA `(.L_x_4) ;  /* 0xfffffffc00dc8947 */ /* 0x000fea000383ffff */
.L_x_3:
[C---:B------:R-:W-:Y:S01]  /*0240*/  VIADD R3, R0.reuse, 0x10 ;  /* 0x0000001000037836 */ /* 0x040fe20000000000 */
[----:B------:R-:W-:Y:S01]  /*0250*/  UMOV UR5, 0x50 ;  /* 0x0000005000057882 */ /* 0x000fe20000000000 */
[----:B------:R-:W-:Y:S01]  /*0260*/  SHF.L.U32 R2, R5, R0, RZ ;  /* 0x0000000005027219 */ /* 0x000fe200000006ff */
[----:B------:R-:W-:Y:S01]  /*0270*/  ULEA UR5, UR6, UR5, 0x18 ;  /* 0x0000000506057291 */ /* 0x000fe2000f8ec0ff */
[----:B------:R-:W-:Y:S02]  /*0280*/  SHF.L.U32 R0, R0, 0x5, RZ ;  /* 0x0000000500007819 */ /* 0x000fe400000006ff */
[----:B------:R-:W-:-:S04]  /*0290*/  SHF.L.U32 R3, R4, R3, RZ ;  /* 0x0000000304037219 */ /* 0x000fc800000006ff */
[----:B------:R-:W-:-:S05]  /*02a0*/  LOP3.LUT R2, R3, R2, RZ, 0xfc, !PT ;  /* 0x0000000203027212 */ /* 0x000fca00078efcff */
[----:B------:R1:W-:Y:S04]  /*02b0*/  ATOMS.OR RZ, [UR5], R2 ;  /* 0x00000002ffff798c */ /* 0x0003e8000b000005 */
[----:B------:R1:W-:Y:S01]  /*02c0*/  STS [UR4], R0 ;  /* 0x00000000ff007988 */ /* 0x0003e20008000804 */
[----:B------:R-:W-:Y:S05]  /*02d0*/  BRA `(.L_x_2) ;  /* 0x0000000000107947 */ /* 0x000fea0003800000 */
.L_x_1:
[----:B------:R-:W-:Y:S01]  /*02e0*/  IMAD.MOV.U32 R0, RZ, RZ, -0x1 ;  /* 0xffffffffff007424 */ /* 0x000fe200078e00ff */
[----:B------:R-:W-:-:S04]  /*02f0*/  MOV R2, 0x320 ;  /* 0x0000032000027802 */ /* 0x000fc80000000f00 */
[----:B------:R1:W-:Y:S03]  /*0300*/  STS [UR4], R0 ;  /* 0x00000000ff007988 */ /* 0x0003e60008000804 */
[----:B-1----:R-:W-:Y:S05]  /*0310*/  CALL.REL.NOINC `($__internal_1_$__cuda_sm10x_tcgen05_guardrail_trap_phase_invalid_during_alloc) ;  /* 0x000003f800ac7944 */ /* 0x002fea0003c00000 */
.L_x_2:
[----:B------:R-:W-:Y:S05]  /*0320*/  WARPSYNC.ALL ;  /* 0x0000000000007948 */ /* 0x000fea0003800000 */
[----:B------:R-:W-:Y:S01]  /*0330*/  NOP ;  /* 0x0000000000007918 */ /* 0x000fe20000000000 */
.L_x_0:
[----:B-1----:R-:W1:Y:S01]  /*0340*/  LDC.64 R2, c[0x0][0x398] ;  /* 0x0000e600ff027b82 */ /* 0x002e620000000a00 */
[----:B------:R-:W2:Y:S01]  /*0350*/  S2R R5, SR_CTAID.X ;  /* 0x0000000000057919 */ /* 0x000ea20000002500 */
[----:B------:R-:W-:Y:S01]  /*0360*/  UMOV UR6, 0x400 ;  /* 0x0000040000067882 */ /* 0x000fe20000000000 */
[----:B------:R-:W3:Y:S01]  /*0370*/  LDCU UR24, c[0x0][0x3a4] ;  /* 0x00007480ff1877ac */ /* 0x000ee20008000800 */
[----:B------:R-:W4:Y:S04]  /*0380*/  LDCU UR76, c[0x0][0x3b0] ;  /* 0x00007600ff4c77ac */ /* 0x000f280008000800 */
[----:B------:R-:W1:Y:S01]  /*0390*/  S2UR UR5, SR_CgaCtaId ;  /* 0x00000000000579c3 */ /* 0x000e620000008800 */
[----:B------:R-:W1:Y:S01]  /*03a0*/  LDCU UR56, c[0x0][0x3b0] ;  /* 0x00007600ff3877ac */ /* 0x000e620008000800 */
[----:B------:R-:W1:Y:S01]  /*03b0*/  LDCU UR23, c[0x0][0x3b0] ;  /* 0x00007600ff1777ac */ /* 0x000e620008000800 */
[----:B------:R-:W1:Y:S01]  /*03c0*/  LDCU UR28, c[0x0][0x3b0] ;  /* 0x00007600ff1c77ac */ /* 0x000e620008000800 */
[----:B------:R-:W1:Y:S02]  /*03d0*/  LDCU UR29, c[0x0][0x3b0] ;  /* 0x00007600ff1d77ac */ /* 0x000e640008000800 */
[----:B-1----:R-:W-:Y:S01]  /*03e0*/  IMAD.MOV.U32 R13, RZ, RZ, R3 ;  /* 0x000000ffff0d7224 */ /* 0x002fe200078e0003 */
[----:B------:R1:W-:Y:S01]  /*03f0*/  STL.64 [R1+0x28], R2 ;  /* 0x0000280201007387 */ /* 0x0003e20000100a00 */
[----:B------:R-:W-:Y:S01]  /*0400*/  IMAD.MOV.U32 R12, RZ, RZ, R2 ;  /* 0x000000ffff0c7224 */ /* 0x000fe200078e0002 */
[----:B------:R-:W3:Y:S01]  /*0410*/  LDCU UR30, c[0x0][0x3b0] ;  /* 0x00007600ff1e77ac */ /* 0x000ee20008000800 */
[----:B------:R-:W-:Y:S01]  /*0420*/  VIADD R0, R13, 0xff ;  /* 0x000000ff0d007836 */ /* 0x000fe20000000000 */
[----:B------:R-:W-:-:S02]  /*0430*/  IABS R252, R13 ;  /* 0x0000000d00fc7213 */ /* 0x000fc40000000000 */
[----:B------:R-:W-:Y:S01]  /*0440*/  IABS R248, R12 ;  /* 0x0000000c00f87213 */ /* 0x000fe20000000000 */
[----:B------:R-:W3:Y:S01]  /*0450*/  LDCU UR9, c[0x0][0x3b0] ;  /* 0x00007600ff0977ac */ /* 0x000ee20008000800 */
[----:B--2---:R-:W-:Y:S01]  /*0460*/  IABS R8, R5 ;  /* 0x0000000500087213 */ /* 0x004fe20000000000 */
[----:B------:R-:W2:Y:S01]  /*0470*/  LDCU UR31, c[0x0][0x3b0] ;  /* 0x00007600ff1f77ac */ /* 0x000ea20008000800 */
[----:B-1----:R-:W-:Y:S01]  /*0480*/  SHF.R.S32.HI R3, RZ, 0x1f, R0 ;  /* 0x0000001fff037819 */ /* 0x002fe20000011400 */
[----:B------:R-:W1:Y:S03]  /*0490*/  LDCU UR32, c[0x0][0x3b0] ;  /* 0x00007600ff2077ac */ /* 0x000e660008000800 */
[----:B------:R-:W-:Y:S01]  /*04a0*/  LEA.HI R3, R3, R0, RZ, 0x8 ;  /* 0x0000000003037211 */ /* 0x000fe200078f40ff */
[----:B------:R-:W1:Y:S03]  /*04b0*/  LDCU UR33, c[0x0][0x3b0] ;  /* 0x00007600ff2177ac */ /* 0x000e660008000800 */
[----:B------:R-:W-:Y:S01]  /*04c0*/  SHF.R.S32.HI R3, RZ, 0x8, R3 ;  /* 0x00000008ff037819 */ /* 0x000fe20000011403 */
[----:B------:R-:W1:Y:S04]  /*04d0*/  LDCU UR34, c[0x0][0x3b0] ;  /* 0x00007600ff2277ac */ /* 0x000e680008000800 */
[----:B------:R-:W-:Y:S01]  /*04e0*/  IMAD.SHL.U32 R4, R3, 0x8, RZ ;  /* 0x0000000803047824 */ /* 0x000fe200078e00ff */
[----:B------:R-:W1:Y:S04]  /*04f0*/  LDCU UR35, c[0x0][0x3b0] ;  /* 0x00007600ff2377ac */ /* 0x000e680008000800 */
[-C--:B------:R-:W-:Y:S01]  /*0500*/  IABS R7, R4.reuse ;  /* 0x0000000400077213 */ /* 0x080fe20000000000 */
[----:B------:R-:W1:Y:S01]  /*0510*/  LDCU UR36, c[0x0][0x3b0] ;  /* 0x00007600ff2477ac */ /* 0x000e620008000800 */
[----:B------:R-:W-:-:S02]  /*0520*/  IABS R10, R4 ;  /* 0x00000004000a7213 */ /* 0x000fc40000000000 */
[----:B------:R-:W1:Y:S01]  /*0530*/  I2F.RP R0, R7 ;  /* 0x0000000700007306 */ /* 0x000e620000209400 */
[----:B------:R-:W2:Y:S01]  /*0540*/  LDCU UR37, c[0x0][0x3b0] ;  /* 0x00007600ff2577ac */ /* 0x000ea20008000800 */
[----:B------:R-:W2:Y:S01]  /*0550*/  LDCU UR38, c[0x0][0x3b0] ;  /* 0x00007600ff2677ac */ /* 0x000ea20008000800 */
[----:B------:R-:W2:Y:S01]  /*0560*/  LDCU UR39, c[0x0][0x3b0] ;  /* 0x00007600ff2777ac */ /* 0x000ea20008000800 */
[----:B------:R-:W2:Y:S04]  /*0570*/  LDCU UR12, c[0x0][0x3b0] ;  /* 0x00007600ff0c77ac */ /* 0x000ea80008000800 */
[----:B-1----:R-:W1:Y:S01]  /*0580*/  MUFU.RCP R0, R0 ;  /* 0x0000000000007308 */ /* 0x002e620000001000 */
[----:B------:R-:W2:Y:S01]  /*0590*/  LDCU UR10, c[0x0][0x3b0] ;  /* 0x00007600ff0a77ac */ /* 0x000ea20008000800 */
[----:B------:R-:W2:Y:S01]  /*05a0*/  LDCU UR13, c[0x0][0x3b0] ;  /* 0x00007600ff0d77ac */ /* 0x000ea20008000800 */
[----:B------:R-:W2:Y:S01]  /*05b0*/  LDCU UR11, c[0x0][0x3b0] ;  /* 0x00007600ff0b77ac */ /* 0x000ea20008000800 */
[----:B------:R-:W2:Y:S01]  /*05c0*/  LDCU UR75, c[0x0][0x3b0] ;  /* 0x00007600ff4b77ac */ /* 0x000ea20008000800 */
[----:B-1----:R-:W-:Y:S01]  /*05d0*/  VIADD R2, R0, 0xffffffe ;  /* 0x0ffffffe00027836 */ /* 0x002fe20000000000 */
[----:B------:R-:W1:Y:S01]  /*05e0*/  LDCU UR77, c[0x0][0x3b0] ;  /* 0x00007600ff4d77ac */ /* 0x000e620008000800 */
[----:B------:R-:W-:-:S02]  /*05f0*/  IMAD.MOV R0, RZ, RZ, -R10 ;  /* 0x000000ffff007224 */ /* 0x000fc400078e0a0a */
[----:B------:R2:W1:Y:S01]  /*0600*/  F2I.FTZ.U32.TRUNC.NTZ R3, R2 ;  /* 0x0000000200037305 */ /* 0x000462000021f000 */
[----:B------:R-:W3:Y:S01]  /*0610*/  LDCU UR40, c[0x0][0x3b0] ;  /* 0x00007600ff2877ac */ /* 0x000ee20008000800 */
[----:B------:R-:W3:Y:S01]  /*0620*/  LDCU UR55, c[0x0][0x3b0] ;  /* 0x00007600ff3777ac */ /* 0x000ee20008000800 */
[----:B--2---:R-:W-:Y:S01]  /*0630*/  IMAD.MOV.U32 R2, RZ, RZ, RZ ;  /* 0x000000ffff027224 */ /* 0x004fe200078e00ff */
[----:B------:R-:W2:Y:S01]  /*0640*/  LDCU UR54, c[0x0][0x3b0] ;  /* 0x00007600ff3677ac */ /* 0x000ea20008000800 */
[----:B------:R-:W2:Y:S01]  /*0650*/  LDCU UR53, c[0x0][0x3b0] ;  /* 0x00007600ff3577ac */ /* 0x000ea20008000800 */
[----:B-1----:R-:W-:Y:S01]  /*0660*/  IADD3 R6, PT, PT, RZ, -R3, RZ ;  /* 0x80000003ff067210 */ /* 0x002fe20007ffe0ff */
[----:B------:R-:W1:Y:S04]  /*0670*/  LDCU UR52, c[0x0][0x3b0] ;  /* 0x00007600ff3477ac */ /* 0x000e680008000800 */
[----:B------:R-:W-:-:S02]  /*0680*/  IMAD R9, R6, R7, RZ ;  /* 0x0000000706097224 */ /* 0x000fc400078e02ff */
[----:B------:R-:W-:Y:S01]  /*0690*/  IMAD.MOV.U32 R6, RZ, RZ, R8 ;  /* 0x000000ffff067224 */ /* 0x000fe200078e0008 */
[----:B------:R-:W1:Y:S01]  /*06a0*/  LDCU UR51, c[0x0][0x3b0] ;  /* 0x00007600ff3377ac */ /* 0x000e620008000800 */
[----:B------:R-:W-:Y:S01]  /*06b0*/  IMAD.HI.U32 R3, R3, R9, R2 ;  /* 0x0000000903037227 */ /* 0x000fe200078e0002 */
[----:B------:R-:W1:Y:S05]  /*06c0*/  LDCU UR50, c[0x0][0x3b0] ;  /* 0x00007600ff3277ac */ /* 0x000e6a0008000800 */
[----:B------:R-:W-:Y:S01]  /*06d0*/  IMAD.HI.U32 R3, R3, R6, RZ ;  /* 0x0000000603037227 */ /* 0x000fe200078e00ff */
[----:B------:R-:W1:Y:S03]  /*06e0*/  LDCU UR49, c[0x0][0x3b0] ;  /* 0x00007600ff3177ac */ /* 0x000e660008000800 */
[----:B------:R-:W-:Y:S01]  /*06f0*/  IMAD R0, R3, R0, R6 ;  /* 0x0000000003007224 */ /* 0x000fe200078e0206 */
[----:B------:R-:W1:Y:S04]  /*0700*/  LDCU UR48, c[0x0][0x3b0] ;  /* 0x00007600ff3077ac */ /* 0x000e680008000800 */
[----:B------:R-:W-:Y:S01]  /*0710*/  ISETP.GT.U32.AND P1, PT, R7, R0, PT ;  /* 0x000000000700720c */ /* 0x000fe20003f24070 */
[----:B------:R-:W1:Y:S01]  /*0720*/  LDCU UR47, c[0x0][0x3b0] ;  /* 0x00007600ff2f77ac */ /* 0x000e620008000800 */
[----:B------:R-:W1:Y:S01]  /*0730*/  LDCU UR46, c[0x0][0x3b0] ;  /* 0x00007600ff2e77ac */ /* 0x000e620008000800 */
[----:B------:R-:W1:Y:S10]  /*0740*/  LDCU UR45, c[0x0][0x3b0] ;  /* 0x00007600ff2d77ac */ /* 0x000e740008000800 */
[----:B------:R-:W-:Y:S01]  /*0750*/  @!P1 IMAD.IADD R0, R0, 0x1, -R7 ;  /* 0x0000000100009824 */ /* 0x000fe200078e0a07 */
[----:B------:R-:W1:Y:S01]  /*0760*/  LDCU UR44, c[0x0][0x3b0] ;  /* 0x00007600ff2c77ac */ /* 0x000e620008000800 */
[----:B------:R-:W-:Y:S01]  /*0770*/  @!P1 VIADD R3, R3, 0x1 ;  /* 0x0000000103039836 */ /* 0x000fe20000000000 */
[----:B------:R-:W-:-:S02]  /*0780*/  ISETP.NE.AND P1, PT, R4, RZ, PT ;  /* 0x000000ff0400720c */ /* 0x000fc40003f25270 */
[----:B------:R-:W-:Y:S01]  /*0790*/  ISETP.GE.U32.AND P0, PT, R0, R7, PT ;  /* 0x000000070000720c */ /* 0x000fe20003f06070 */
[----:B------:R-:W1:Y:S01]  /*07a0*/  LDCU UR43, c[0x0][0x3b0] ;  /* 0x00007600ff2b77ac */ /* 0x000e620008000800 */
[----:B------:R-:W-:Y:S01]  /*07b0*/  LOP3.LUT R0, R5, R4, RZ, 0x3c, !PT ;  /* 0x0000000405007212 */ /* 0x000fe200078e3cff */
[----:B------:R-:W1:Y:S03]  /*07c0*/  LDCU UR42, c[0x0][0x3b0] ;  /* 0x00007600ff2a77ac */ /* 0x000e660008000800 */
[----:B------:R-:W-:Y:S01]  /*07d0*/  ISETP.GE.AND P2, PT, R0, RZ, PT ;  /* 0x000000ff0000720c */ /* 0x000fe20003f46270 */
[----:B------:R-:W-:Y:S01]  /*07e0*/  VIADD R0, R12, 0x7f ;  /* 0x0000007f0c007836 */ /* 0x000fe20000000000 */
[----:B------:R-:W1:Y:S05]  /*07f0*/  LDCU UR41, c[0x0][0x3b0] ;  /* 0x00007600ff2977ac */ /* 0x000e6a0008000800 */
[----:B------:R-:W-:Y:S01]  /*0800*/  @P0 VIADD R3, R3, 0x1 ;  /* 0x0000000103030836 */ /* 0x000fe20000000000 */
[----:B------:R-:W1:Y:S04]  /*0810*/  LDCU UR63, c[0x0][0x3b0] ;  /* 0x00007600ff3f77ac */ /* 0x000e680008000800 */
[----:B------:R-:W-:Y:S01]  /*0820*/  MOV R2, R3 ;  /* 0x0000000300027202 */ /* 0x000fe20000000f00 */
[----:B------:R-:W1:Y:S01]  /*0830*/  LDCU UR21, c[0x0][0x3b0] ;  /* 0x00007600ff1577ac */ /* 0x000e620008000800 */
[----:B------:R-:W-:-:S03]  /*0840*/  SHF.R.S32.HI R3, RZ, 0x1f, R0 ;  /* 0x0000001fff037819 */ /* 0x000fc60000011400 */
[----:B------:R-:W-:Y:S01]  /*0850*/  @!P2 IMAD.MOV R2, RZ, RZ, -R2 ;  /* 0x000000ffff02a224 */ /* 0x000fe200078e0a02 */
[----:B------:R-:W-:Y:S01]  /*0860*/  @!P1 LOP3.LUT R2, RZ, R4, RZ, 0x33, !PT ;  /* 0x00000004ff029212 */ /* 0x000fe200078e33ff */
[----:B------:R-:W1:Y:S01]  /*0870*/  LDCU UR22, c[0x0][0x3b0] ;  /* 0x00007600ff1677ac */ /* 0x000e620008000800 */
[----:B------:R-:W-:-:S03]  /*0880*/  LEA.HI R3, R3, R0, RZ, 0x7 ;  /* 0x0000000003037211 */ /* 0x000fc600078f38ff */
[----:B------:R-:W-:Y:S01]  /*0890*/  IMAD.SHL.U32 R6, R2, 0x8, RZ ;  /* 0x0000000802067824 */ /* 0x000fe200078e00ff */
[----:B------:R-:W1:Y:S01]  /*08a0*/  LDCU UR62, c[0x0][0x3b0] ;  /* 0x00007600ff3e77ac */ /* 0x000e620008000800 */
[----:B------:R-:W-:-:S03]  /*08b0*/  IMAD.MOV R2, RZ, RZ, -R2 ;  /* 0x000000ffff027224 */ /* 0x000fc600078e0a02 */
[----:B------:R-:W-:Y:S01]  /*08c0*/  LEA.HI.SX32 R3, R3, -R6, 0x19 ;  /* 0x8000000603037211 */ /* 0x000fe200078fcaff */
[----:B------:R-:W-:Y:S02]  /*08d0*/  IMAD R11, R4, R2, R5 ;  /* 0x00000002040b7224 */ /* 0x000fe400078e0205 */
[----:B------:R-:W-:Y:S01]  /*08e0*/  HFMA2 R2, -RZ, RZ, 0, 0 ;  /* 0x00000000ff027431 */ /* 0x000fe200000001ff */
[----:B------:R-:W1:Y:S01]  /*08f0*/  LDCU UR61, c[0x0][0x3b0] ;  /* 0x00007600ff3d77ac */ /* 0x000e620008000800 */
[----:B------:R-:W-:Y:S02]  /*0900*/  VIMNMX R8, PT, PT, R3, 0x8, PT ;  /* 0x0000000803087848 */ /* 0x000fe40003fe0100 */
[----:B------:R-:W-:Y:S01]  /*0910*/  IABS R4, R11 ;  /* 0x0000000b00047213 */ /* 0x000fe20000000000 */
[----:B------:R-:W1:Y:S01]  /*0920*/  LDCU UR19, c[0x0][0x3b0] ;  /* 0x00007600ff1377ac */ /* 0x000e620008000800 */
[-C--:B------:R-:W-:Y:S02]  /*0930*/  IABS R7, R8.reuse ;  /* 0x0000000800077213 */ /* 0x080fe40000000000 */
[----:B------:R-:W-:Y:S01]  /*0940*/  IABS R9, R8 ;  /* 0x0000000800097213 */ /* 0x000fe20000000000 */
[----:B------:R-:W1:Y:S01]  /*0950*/  LDCU UR60, c[0x0][0x3b0] ;  /* 0x00007600ff3c77ac */ /* 0x000e620008000800 */
[----:B------:R-:W2:Y:S01]  /*0960*/  I2F.RP R0, R7 ;  /* 0x0000000700007306 */ /* 0x000ea20000209400 */
[----:B------:R-:W1:Y:S01]  /*0970*/  LDCU UR59, c[0x0][0x3b0] ;  /* 0x00007600ff3b77ac */ /* 0x000e620008000800 */
[----:B------:R-:W1:Y:S01]  /*0980*/  LDCU UR20, c[0x0][0x3b0] ;  /* 0x00007600ff1477ac */ /* 0x000e620008000800 */
[----:B------:R-:W1:Y:S05]  /*0990*/  LDCU UR58, c[0x0][0x3b0] ;  /* 0x00007600ff3a77ac */ /* 0x000e6a0008000800 */
[----:B--2---:R-:W2:Y:S01]  /*09a0*/  MUFU.RCP R0, R0 ;  /* 0x0000000000007308 */ /* 0x004ea20000001000 */
[----:B------:R-:W1:Y:S01]  /*09b0*/  LDCU UR57, c[0x0][0x3b0] ;  /* 0x00007600ff3977ac */ /* 0x000e620008000800 */
[----:B------:R-:W1:Y:S01]  /*09c0*/  LDCU UR18, c[0x0][0x3b0] ;  /* 0x00007600ff1277ac */ /* 0x000e620008000800 */
[----:B------:R-:W1:Y:S01]  /*09d0*/  LDCU UR17, c[0x0][0x3b0] ;  /* 0x00007600ff1177ac */ /* 0x000e620008000800 */
[----:B------:R-:W1:Y:S01]  /*09e0*/  LDCU UR16, c[0x0][0x3b0] ;  /* 0x00007600ff1077ac */ /* 0x000e620008000800 */
[----:B--2---:R-:W-:Y:S01]  /*09f0*/  VIADD R3, R0, 0xffffffe ;  /* 0x0ffffffe00037836 */ /* 0x004fe20000000000 */
[----:B------:R-:W2:Y:S01]  /*0a00*/  LDCU UR15, c[0x0][0x3b0] ;  /* 0x00007600ff0f77ac */ /* 0x000ea20008000800 */
[----:B------:R-:W-:Y:S01]  /*0a10*/  IMAD.MOV R0, RZ, RZ, -R9 ;  /* 0x000000ffff007224 */ /* 0x000fe200078e0a09 */
[----:B------:R-:W1:Y:S03]  /*0a20*/  LDCU UR8, c[0x0][0x3b0] ;  /* 0x00007600ff0877ac */ /* 0x000e660008000800 */
[----:B------:R-:W1:Y:S01]  /*0a30*/  F2I.FTZ.U32.TRUNC.NTZ R3, R3 ;  /* 0x0000000300037305 */ /* 0x000e62000021f000 */
[----:B------:R-:W2:Y:S01]  /*0a40*/  LDCU UR14, c[0x0][0x3b0] ;  /* 0x00007600ff0e77ac */ /* 0x000ea20008000800 */
[----:B------:R-:W2:Y:S01]  /*0a50*/  LDCU UR74, c[0x0][0x3b0] ;  /* 0x00007600ff4a77ac */ /* 0x000ea20008000800 */
[----:B------:R-:W2:Y:S01]  /*0a60*/  LDCU UR73, c[0x0][0x3b0] ;  /* 0x00007600ff4977ac */ /* 0x000ea20008000800 */
[--C-:B-1----:R-:W-:Y:S01]  /*0a70*/  IMAD.MOV R10, RZ, RZ, -R3.reuse ;  /* 0x000000ffff0a7224 */ /* 0x102fe200078e0a03 */
[----:B------:R-:W1:Y:S03]  /*0a80*/  LDCU UR72, c[0x0][0x3b0] ;  /* 0x00007600ff4877ac */ /* 0x000e660008000800 */
[----:B------:R-:W-:Y:S01]  /*0a90*/  IMAD R5, R10, R7, RZ ;  /* 0x000000070a057224 */ /* 0x000fe200078e02ff */
[----:B------:R-:W1:Y:S03]  /*0aa0*/  LDCU UR71, c[0x0][0x3b0] ;  /* 0x00007600ff4777ac */ /* 0x000e660008000800 */
[----:B------:R-:W-:Y:S01]  /*0ab0*/  IMAD.HI.U32 R2, R3, R5, R2 ;  /* 0x0000000503027227 */ /* 0x000fe200078e0002 */
[----:B------:R-:W1:Y:S03]  /*0ac0*/  LDCU UR70, c[0x0][0x3b0] ;  /* 0x00007600ff4677ac */ /* 0x000e660008000800 */
[----:B------:R-:W-:Y:S01]  /*0ad0*/  IMAD.MOV.U32 R3, RZ, RZ, R4 ;  /* 0x000000ffff037224 */ /* 0x000fe200078e0004 */
[----:B------:R-:W1:Y:S01]  /*0ae0*/  LDCU UR69, c[0x0][0x3b0] ;  /* 0x00007600ff4577ac */ /* 0x000e620008000800 */
[----:B------:R-:W2:Y:S02]  /*0af0*/  I2F.RP R4, R252 ;  /* 0x000000fc00047306 */ /* 0x000ea40000209400 */
[----:B------:R-:W-:Y:S01]  /*0b00*/  IMAD.HI.U32 R2, R2, R3, RZ ;  /* 0x0000000302027227 */ /* 0x000fe200078e00ff */
[----:B------:R-:W1:Y:S03]  /*0b10*/  LDCU UR68, c[0x0][0x3b0] ;  /* 0x00007600ff4477ac */ /* 0x000e660008000800 */
[----:B------:R-:W-:Y:S01]  /*0b20*/  IMAD R0, R2, R0, R3 ;  /* 0x0000000002007224 */ /* 0x000fe200078e0203 */
[----:B------:R-:W1:Y:S01]  /*0b30*/  LDCU UR67, c[0x0][0x3b0] ;  /* 0x00007600ff4377ac */ /* 0x000e620008000800 */
[----:B------:R-:W1:Y:S01]  /*0b40*/  I2F.RP R3, R248 ;  /* 0x000000f800037306 */ /* 0x000e620000209400 */
[----:B------:R-:W-:Y:S02]  /*0b50*/  BAR.SYNC.DEFER_BLOCKING 0x0 ;  /* 0x0000000000007b1d */ /* 0x000fe40000010000 */
[----:B------:R-:W-:-:S04]  /*0b60*/  ISETP.GT.U32.AND P1, PT, R7, R0, PT ;  /* 0x000000000700720c */ /* 0x000fc80003f24070 */
[----:B------:R-:W3:Y:S01]  /*0b70*/  LDCU UR66, c[0x0][0x3b0] ;  /* 0x00007600ff4277ac */ /* 0x000ee20008000800 */
[----:B--2---:R-:W2:Y:S01]  /*0b80*/  MUFU.RCP R4, R4 ;  /* 0x0000000400047308 */ /* 0x004ea20000001000 */
[----:B------:R-:W3:Y:S01]  /*0b90*/  LDCU UR65, c[0x0][0x3b0] ;  /* 0x00007600ff4177ac */ /* 0x000ee20008000800 */
[----:B------:R-:W3:Y:S06]  /*0ba0*/  LDCU UR64, c[0x0][0x3b0] ;  /* 0x00007600ff4077ac */ /* 0x000eec0008000800 */
[----:B------:R-:W-:Y:S01]  /*0bb0*/  @!P1 IMAD.IADD R0, R0, 0x1, -R7 ;  /* 0x0000000100009824 */ /* 0x000fe200078e0a07 */
[----:B-1----:R-:W1:Y:S01]  /*0bc0*/  MUFU.RCP R3, R3 ;  /* 0x0000000300037308 */ /* 0x002e620000001000 */
[----:B------:R-:W-:Y:S01]  /*0bd0*/  @!P1 VIADD R2, R2, 0x1 ;  /* 0x0000000102029836 */ /* 0x000fe20000000000 */
[----:B------:R-:W-:-:S02]  /*0be0*/  ISETP.NE.AND P1, PT, R8, RZ, PT ;  /* 0x000000ff0800720c */ /* 0x000fc40003f25270 */
[----:B------:R-:W-:Y:S02]  /*0bf0*/  ISETP.GE.U32.AND P0, PT, R0, R7, PT ;  /* 0x000000070000720c */ /* 0x000fe40003f06070 */
[----:B------:R-:W-:Y:S01]  /*0c00*/  LOP3.LUT R0, R11, R8, RZ, 0x3c, !PT ;  /* 0x000000080b007212 */ /* 0x000fe200078e3cff */
[----:B--2---:R-:W-:-:S03]  /*0c10*/  VIADD R246, R4, 0xffffffe ;  /* 0x0ffffffe04f67836 */ /* 0x004fc60000000000 */
[----:B------:R-:W-:Y:S01]  /*0c20*/  ISETP.GE.AND P2, PT, R0, RZ, PT ;  /* 0x000000ff0000720c */ /* 0x000fe20003f46270 */
[----:B------:R2:W3:Y:S06]  /*0c30*/  F2I.FTZ.U32.TRUNC.NTZ R247, R246 ;  /* 0x000000f600f77305 */ /* 0x0004ec000021f000 */
[----:B------:R-:W-:Y:S02]  /*0c40*/  @P0 VIADD R2, R2, 0x1 ;  /* 0x0000000102020836 */ /* 0x000fe40000000000 */
[----:B-1----:R-:W-:Y:S02]  /*0c50*/  VIADD R4, R3, 0xffffffe ;  /* 0x0ffffffe03047836 */ /* 0x002fe40000000000 */
[----:B--2---:R-:W-:Y:S01]  /*0c60*/  IMAD.MOV.U32 R246, RZ, RZ, RZ ;  /* 0x000000fffff67224 */ /* 0x004fe200078e00ff */
[----:B------:R-:W-:Y:S01]  /*0c70*/  MOV R0, R2 ;  /* 0x0000000200007202 */ /* 0x000fe20000000f00 */
[----:B------:R1:W2:Y:S04]  /*0c80*/  F2I.FTZ.U32.TRUNC.NTZ R5, R4 ;  /* 0x0000000400057305 */ /* 0x0002a8000021f000 */
[----:B------:R-:W-:Y:S01]  /*0c90*/  @!P2 IMAD.MOV R0, RZ, RZ, -R0 ;  /* 0x000000ffff00a224 */ /* 0x000fe200078e0a00 */
[----:B------:R-:W-:Y:S01]  /*0ca0*/  @!P1 LOP3.LUT R0, RZ, R8, RZ, 0x33, !PT ;  /* 0x00000008ff009212 */ /* 0x000fe200078e33ff */
[----:B---3--:R-:W-:-:S02]  /*0cb0*/  IMAD.MOV R3, RZ, RZ, -R247 ;  /* 0x000000ffff037224 */ /* 0x008fc400078e0af7 */
[----:B-1----:R-:W-:Y:S02]  /*0cc0*/  IMAD.MOV.U32 R4, RZ, RZ, RZ ;  /* 0x000000ffff047224 */ /* 0x002fe400078e00ff */
[----:B------:R-:W-:Y:S02]  /*0cd0*/  IMAD.SHL.U32 R2, R0, 0x100, RZ ;  /* 0x0000010000027824 */ /* 0x000fe400078e00ff */
[----:B------:R-:W-:Y:S02]  /*0ce0*/  IMAD R3, R3, R252, RZ ;  /* 0x000000fc03037224 */ /* 0x000fe400078e02ff */
[----:B------:R-:W-:Y:S01]  /*0cf0*/  VIADD R9, R2, 0xff ;  /* 0x000000ff02097836 */ /* 0x000fe20000000000 */
[----:B------:R-:W-:Y:S01]  /*0d00*/  IABS R7, R2 ;  /* 0x0000000200077213 */ /* 0x000fe20000000000 */
[----:B------:R-:W-:Y:S01]  /*0d10*/  IMAD.HI.U32 R246, R247, R3, R246 ;  /* 0x00000003f7f67227 */ /* 0x000fe200078e00f6 */
[----:B--2---:R-:W-:Y:S02]  /*0d20*/  IADD3 R251, PT, PT, RZ, -R5, RZ ;  /* 0x80000005fffb7210 */ /* 0x004fe40007ffe0ff */
[----:B------:R1:W-:Y:S01]  /*0d30*/  STL [R1+0xd84], R9 ;  /* 0x000d840901007387 */ /* 0x0003e20000100800 */
[----:B------:R-:W-:-:S02]  /*0d40*/  IMAD.MOV R247, RZ, RZ, -R0 ;  /* 0x000000fffff77224 */ /* 0x000fc400078e0a00 */
[----:B------:R-:W-:-:S04]  /*0d50*/  IMAD.HI.U32 R0, R246, R7, RZ ;  /* 0x00000007f6007227 */ /* 0x000fc800078e00ff */
[----:B------:R-:W-:Y:S02]  /*0d60*/  IMAD R251, R251, R248, RZ ;  /* 0x000000f8fbfb7224 */ /* 0x000fe400078e02ff */
[----:B------:R-:W-:Y:S01]  /*0d70*/  IMAD R247, R8, R247, R11 ;  /* 0x000000f708f77224 */ /* 0x000fe200078e020b */
[----:B-1----:R-:W-:Y:S01]  /*0d80*/  IABS R9, R9 ;  /* 0x0000000900097213 */ /* 0x002fe20000000000 */
[----:B------:R-:W-:Y:S01]  /*0d90*/  IMAD.MOV R0, RZ, RZ, -R0 ;  /* 0x000000ffff007224 */ /* 0x000fe200078e0a00 */
[C---:B------:R-:W-:Y:S01]  /*0da0*/  IADD3 R8, PT, PT, R2.reuse, 0x2, RZ ;  /* 0x0000000202087810 */ /* 0x040fe20007ffe0ff */
[----:B------:R-:W-:Y:S02]  /*0db0*/  VIADD R10, R2, 0x1 ;  /* 0x00000001020a7836 */ /* 0x000fe40000000000 */
[----:B------:R-:W-:-:S04]  /*0dc0*/  IMAD.HI.U32 R3, R246, R9, RZ ;  /* 0x00000009f6037227 */ /* 0x000fc800078e00ff */
[----:B------:R-:W-:Y:S02]  /*0dd0*/  IMAD.MOV R3, RZ, RZ, -R3 ;  /* 0x000000ffff037224 */ /* 0x000fe400078e0a03 */
[----:B------:R-:W-:-:S04]  /*0de0*/  IMAD.HI.U32 R251, R5, R251, R4 ;  /* 0x000000fb05fb7227 */ /* 0x000fc800078e0004 */
[----:B------:R-:W-:Y:S01]  /*0df0*/  IMAD R244, R252, R3, R9 ;  /* 0x00000003fcf47224 */ /* 0x000fe200078e0209 */
[----:B------:R-:W-:Y:S01]  /*0e00*/  IABS R9, R8 ;  /* 0x0000000800097213 */ /* 0x000fe20000000000 */
[----:B------:R-:W-:Y:S02]  /*0e10*/  IMAD.IADD R247, R6, 0x1, R247 ;  /* 0x0000000106f77824 */ /* 0x000fe400078e02f7 */
[----:B------:R-:W-:Y:S01]  /*0e20*/  IMAD R0, R252, R0, R7 ;  /* 0x00000000fc007224 */ /* 0x000fe200078e0207 */
[----:B------:R-:W-:Y:S01]  /*0e30*/  IABS R7, R10 ;  /* 0x0000000a00077213 */ /* 0x000fe20000000000 */
[C---:B------:R-:W-:Y:S01]  /*0e40*/  VIADD R5, R2.reuse, 0x4 ;  /* 0x0000000402057836 */ /* 0x040fe20000000000 */
[----:B------:R-:W-:Y:S01]  /*0e50*/  STL [R1+0x1260], R244 ;  /* 0x001260f401007387 */ /* 0x000fe20000100800 */
[C---:B------:R-:W-:Y:S02]  /*0e60*/  VIADD R6, R2.reuse, 0x3 ;  /* 0x0000000302067836 */ /* 0x040fe40000000000 */
[----:B------:R-:W-:Y:S01]  /*0e70*/  VIADD R4, R2, 0x5 ;  /* 0x0000000502047836 */ /* 0x000fe20000000000 */
[----:B------:R1:W-:Y:S01]  /*0e80*/  STL [R1+0x24], R0 ;  /* 0x0000240001007387 */ /* 0x0003e20000100800 */
[----:B------:R-:W-:Y:S01]  /*0e90*/  IABS R13, R5 ;  /* 0x00000005000d7213 */ /* 0x000fe20000000000 */
[----:B------:R-:W-:Y:S01]  /*0ea0*/  IMAD.HI.U32 R3, R246, R9, RZ ;  /* 0x00000009f6037227 */ /* 0x000fe200078e00ff */
[----:B------:R-:W-:Y:S01]  /*0eb0*/  IABS R11, R6 ;  /* 0x00000006000b7213 */ /* 0x000fe20000000000 */
[----:B------:R2:W-:Y:S01]  /*0ec0*/  STL [R1+0xd94], R10 ;  /* 0x000d940a01007387 */ /* 0x0005e20000100800 */
[----:B------:R-:W-:Y:S01]  /*0ed0*/  IABS R15, R4 ;  /* 0x00000004000f7213 */ /* 0x000fe20000000000 */
[----:B------:R-:W-:-:S02]  /*0ee0*/  IMAD.MOV R3, RZ, RZ, -R3 ;  /* 0x000000ffff037224 */ /* 0x000fc400078e0a03 */
[----:B------:R3:W-:Y:S01]  /*0ef0*/  STL [R1+0xd90], R8 ;  /* 0x000d900801007387 */ /* 0x0007e20000100800 */
[----:B------:R-:W-:Y:S02]  /*0f00*/  VIADD R12, R2, 0x11 ;  /* 0x00000011020c7836 */ /* 0x000fe40000000000 */
[----:B-1----:R-:W-:Y:S01]  /*0f10*/  IMAD.HI.U32 R0, R246, R7, RZ ;  /* 0x00000007f6007227 */ /* 0x002fe200078e00ff */
[----:B------:R1:W-:Y:S02]  /*0f20*/  STL [R1+0xd8c], R6 ;  /* 0x000d8c0601007387 */ /* 0x0003e40000100800 */
[----:B------:R-:W-:Y:S01]  /*0f30*/  IABS R235, R12 ;  /* 0x0000000c00eb7213 */ /* 0x000fe20000000000 */
[----:B------:R-:W-:Y:S01]  /*0f40*/  IMAD.MOV R0, RZ, RZ, -R0 ;  /* 0x000000ffff007224 */ /* 0x000fe200078e0a00 */
[----:B------:R4:W-:Y:S01]  /*0f50*/  STL [R1+0xd88], R5 ;  /* 0x000d880501007387 */ /* 0x0009e20000100800 */
[C---:B--2---:R-:W-:Y:S01]  /*0f60*/  VIADD R10, R2.reuse, 0x13 ;  /* 0x00000013020a7836 */ /* 0x044fe20000000000 */
[----:B---3--:R-:W-:Y:S01]  /*0f70*/  IADD3 R8, PT, PT, R2, 0xd, RZ ;  /* 0x0000000d02087810 */ /* 0x008fe20007ffe0ff */
[C---:B------:R-:W-:Y:S01]  /*0f80*/  IMAD R7, R252.reuse, R0, R7 ;  /* 0x00000000fc077224 */ /* 0x040fe200078e0207 */
[----:B------:R2:W-:Y:S01]  /*0f90*/  STL [R1+0xda8], R4 ;  /* 0x000da80401007387 */ /* 0x0005e20000100800 */
[----:B------:R-:W-:Y:S01]  /*0fa0*/  IMAD R0, R252, R3, R9 ;  /* 0x00000003fc007224 */ /* 0x000fe200078e0209 */
[----:B------:R-:W-:Y:S01]  /*0fb0*/  IABS R239, R8 ;  /* 0x0000000800ef7213 */ /* 0x000fe20000000000 */
[----:B-1----:R-:W-:Y:S01]  /*0fc0*/  IMAD.HI.U32 R6, R246, R15, RZ ;  /* 0x0000000ff6067227 */ /* 0x002fe200078e00ff */
[----:B------:R-:W-:Y:S01]  /*0fd0*/  STL [R1+0x20], R7 ;  /* 0x0000200701007387 */ /* 0x000fe20000100800 */
[----:B------:R-:W-:-:S02]  /*0fe0*/  IABS R233, R10 ;  /* 0x0000000a00e97213 */ /* 0x000fc40000000000 */
[C---:B----4-:R-:W-:Y:S01]  /*0ff0*/  IMAD.HI.U32 R5, R246.reuse, R13, RZ ;  /* 0x0000000df6057227 */ /* 0x050fe200078e00ff */
[----:B------:R1:W-:Y:S03]  /*1000*/  STL [R1+0x1c], R0 ;  /* 0x00001c0001007387 */ /* 0x0003e60000100800 */
[----:B--2---:R-:W-:Y:S01]  /*1010*/  IMAD.HI.U32 R4, R246, R11, RZ ;  /* 0x0000000bf6047227 */ /* 0x004fe200078e00ff */
[----:B------:R-:W-:-:S03]  /*1020*/  IADD3 R5, PT, PT, -R5, RZ, RZ ;  /* 0x000000ff05057210 */ /* 0x000fc60007ffe1ff */
[----:B------:R-:W-:Y:S02]  /*1030*/  IMAD.MOV R4, RZ, RZ, -R4 ;  /* 0x000000ffff047224 */ /* 0x000fe400078e0a04 */
[----:B------:R-:W-:Y:S02]  /*1040*/  IMAD.MOV R6, RZ, RZ, -R6 ;  /* 0x000000ffff067224 */ /* 0x000fe400078e0a06 */
[C---:B------:R-:W-:Y:S02]  /*1050*/  IMAD R4, R252.reuse, R4, R11 ;  /* 0x00000004fc047224 */ /* 0x040fe400078e020b */
[C---:B------:R-:W-:Y:S02]  /*1060*/  IMAD R3, R252.reuse, R5, R13 ;  /* 0x00000005fc037224 */ /* 0x040fe400078e020d */
[----:B-1----:R-:W-:Y:S01]  /*1070*/  IMAD R0, R252, R6, R15 ;  /* 0x00000006fc007224 */ /* 0x002fe200078e020f */
[----:B------:R1:W-:Y:S01]  /*1080*/  STL [R1+0x18], R4 ;  /* 0x0000180401007387 */ /* 0x0003e20000100800 */
[----:B------:R-:W-:-:S02]  /*1090*/  VIADD R7, R2, 0x6 ;  /* 0x0000000602077836 */ /* 0x000fc40000000000 */
[C---:B------:R-:W-:Y:S01]  /*10a0*/  VIADD R5, R2.reuse, 0x7 ;  /* 0x0000000702057836 */ /* 0x040fe20000000000 */
[----:B------:R2:W-:Y:S01]  /*10b0*/  STL [R1+0x14], R3 ;  /* 0x0000140301007387 */ /* 0x0005e20000100800 */
[----:B------:R-:W-:-:S03]  /*10c0*/  VIADD R14, R2, 0x15 ;  /* 0x00000015020e7836 */ /* 0x000fc60000000000 */
[----:B------:R3:W-:Y:S01]  /*10d0*/  STL [R1+0x10], R0 ;  /* 0x0000100001007387 */ /* 0x0007e20000100800 */
[----:B------:R-:W-:Y:S01]  /*10e0*/  IABS R9, R5 ;  /* 0x0000000500097213 */ /* 0x000fe20000000000 */
[C---:B-1----:R-:W-:Y:S01]  /*10f0*/  VIADD R4, R2.reuse, 0x8 ;  /* 0x0000000802047836 */ /* 0x042fe20000000000 */
[----:B------:R-:W-:Y:S01]  /*1100*/  IABS R231, R14 ;  /* 0x0000000e00e77213 */ /* 0x000fe20000000000 */
[----:B------:R1:W-:Y:S01]  /*1110*/  STL [R1+0xdac], R7 ;  /* 0x000dac0701007387 */ /* 0x0003e20000100800 */
[C---:B--2---:R-:W-:Y:S02]  /*1120*/  VIADD R3, R2.reuse, 0x9 ;  /* 0x0000000902037836 */ /* 0x044fe40000000000 */
[----:B------:R-:W-:Y:S01]  /*1130*/  IABS R11, R4 ;  /* 0x00000004000b7213 */ /* 0x000fe20000000000 */
[----:B------:R2:W-:Y:S01]  /*1140*/  STL [R1+0xdbc], R5 ;  /* 0x000dbc0501007387 */ /* 0x0005e20000100800 */
[----:B---3--:R-:W-:Y:S01]  /*1150*/  VIADD R0, R2, 0xa ;  /* 0x0000000a02007836 */ /* 0x008fe20000000000 */
[----:B------:R-:W-:-:S02]  /*1160*/  IABS R243, R3 ;  /* 0x0000000300f37213 */ /* 0x000fc40000000000 */
[----:B------:R3:W-:Y:S01]  /*1170*/  STL [R1+0xdd0], R4 ;  /* 0x000dd00401007387 */ /* 0x0007e20000100800 */
[----:B-1----:R-:W-:-:S03]  /*1180*/  IABS R7, R7 ;  /* 0x0000000700077213 */ /* 0x002fc60000000000 */
[----:B------:R1:W-:Y:S01]  /*1190*/  STL [R1+0xdd4], R3 ;  /* 0x000dd40301007387 */ /* 0x0003e20000100800 */
[----:B------:R-:W-:Y:S01]  /*11a0*/  IABS R13, R0 ;  /* 0x00000000000d7213 */ /* 0x000fe20000000000 */
[C---:B--2---:R-:W-:Y:S02]  /*11b0*/  IMAD.HI.U32 R5, R246.reuse, R243, RZ ;  /* 0x000000f3f6057227 */ /* 0x044fe400078e00ff */
[----:B------:R2:W-:Y:S02]  /*11c0*/  STL [R1+0xde8], R0 ;  /* 0x000de80001007387 */ /* 0x0005e40000100800 */
[----:B---3--:R-:W-:-:S04]  /*11d0*/  IMAD.HI.U32 R4, R246, R11, RZ ;  /* 0x0000000bf6047227 */ /* 0x008fc800078e00ff */
[----:B-1----:R-:W-:-:S04]  /*11e0*/  IMAD.HI.U32 R3, R246, R9, RZ ;  /* 0x00000009f6037227 */ /* 0x002fc800078e00ff */
[----:B--2---:R-:W-:-:S04]  /*11f0*/  IMAD.HI.U32 R0, R246, R7, RZ ;  /* 0x00000007f6007227 */ /* 0x004fc800078e00ff */
[----:B------:R-:W-:Y:S01]  /*1200*/  IMAD.HI.U32 R6, R246, R13, RZ ;  /* 0x0000000df6067227 */ /* 0x000fe200078e00ff */
[----:B------:R-:W-:-:S03]  /*1210*/  IADD3 R0, PT, PT, -R0, RZ, RZ ;  /* 0x000000ff00007210 */ /* 0x000fc60007ffe1ff */
[----:B------:R-:W-:Y:S02]  /*1220*/  IMAD.MOV R3, RZ, RZ, -R3 ;  /* 0x000000ffff037224 */ /* 0x000fe400078e0a03 */
[----:B------:R-:W-:Y:S02]  /*1230*/  IMAD.MOV R5, RZ, RZ, -R5 ;  /* 0x000000ffff057224 */ /* 0x000fe400078e0a05 */
[----:B------:R-:W-:Y:S02]  /*1240*/  IMAD.MOV R4, RZ, RZ, -R4 ;  /* 0x000000ffff047224 */ /* 0x000fe400078e0a04 */
[C---:B------:R-:W-:Y:S02]  /*1250*/  IMAD R7, R252.reuse, R0, R7 ;  /* 0x00000000fc077224 */ /* 0x040fe400078e0207 */
[----:B------:R-:W-:Y:S02]  /*1260*/  IMAD.MOV R6, RZ, RZ, -R6 ;  /* 0x000000ffff067224 */ /* 0x000fe400078e0a06 */
[C---:B------:R-:W-:Y:S01]  /*1270*/  IMAD R3, R252.reuse, R3, R9 ;  /* 0x00000003fc037224 */ /* 0x040fe200078e0209 */
[----:B------:R1:W-:Y:S01]  /*1280*/  STL [R1+0xc], R7 ;  /* 0x00000c0701007387 */ /* 0x0003e20000100800 */
[----:B------:R-:W-:-:S02]  /*1290*/  IMAD R243, R252, R5, R243 ;  /* 0x00000005fcf37224 */ /* 0x000fc400078e02f3 */
[C---:B------:R-:W-:Y:S01]  /*12a0*/  IMAD R0, R252.reuse, R4, R11 ;  /* 0x00000004fc007224 */ /* 0x040fe200078e020b */
[----:B------:R2:W-:Y:S01]  /*12b0*/  STL [R1+0x8], R3 ;  /* 0x0000080301007387 */ /* 0x0005e20000100800 */
[----:B------:R-:W-:Y:S02]  /*12c0*/  IMAD R242, R252, R6, R13 ;  /* 0x00000006fcf27224 */ /* 0x000fe400078e020d */
[----:B------:R-:W-:Y:S01]  /*12d0*/  VIADD R9, R2, 0xb ;  /* 0x0000000b02097836 */ /* 0x000fe20000000000 */
[----:B------:R-:W-:Y:S01]  /*12e0*/  STL [R1+0x125c], R243 ;  /* 0x00125cf301007387 */ /* 0x000fe20000100800 */
[----:B------:R-:W-:-:S03]  /*12f0*/  IMAD.HI.U32 R4, R246, R239, RZ ;  /* 0x000000eff6047227 */ /* 0x000fc600078e00ff */
[----:B------:R3:W-:Y:S01]  /*1300*/  STL [R1+0x4], R0 ;  /* 0x0000040001007387 */ /* 0x0007e20000100800 */
[C---:B-1----:R-:W-:Y:S01]  /*1310*/  VIADD R7, R2.reuse, 0xc ;  /* 0x0000000c02077836 */ /* 0x042fe20000000000 */
[----:B------:R-:W-:Y:S01]  /*1320*/  IABS R241, R9 ;  /* 0x0000000900f17213 */ /* 0x000fe20000000000 */
[C---:B--2---:R-:W-:Y:S01]  /*1330*/  VIADD R3, R2.reuse, 0xe ;  /* 0x0000000e02037836 */ /* 0x044fe20000000000 */
[----:B------:R-:W-:Y:S01]  /*1340*/  STL [R1+0x1264], R242 ;  /* 0x001264f201007387 */ /* 0x000fe20000100800 */
[----:B------:R-:W-:Y:S02]  /*1350*/  IMAD.MOV R4, RZ, RZ, -R4 ;  /* 0x000000ffff047224 */ /* 0x000fe400078e0a04 */
[----:B------:R-:W-:Y:S01]  /*1360*/  VIADD R11, R2, 0x12 ;  /* 0x00000012020b7836 */ /* 0x000fe20000000000 */
[----:B------:R1:W-:Y:S01]  /*1370*/  STL [R1+0xdec], R9 ;  /* 0x000dec0901007387 */ /* 0x0003e20000100800 */
[----:B------:R-:W-:Y:S02]  /*1380*/  IMAD R239, R252, R4, R239 ;  /* 0x00000004fcef7224 */ /* 0x000fe400078e02ef */
[C---:B---3--:R-:W-:Y:S01]  /*1390*/  VIADD R0, R2.reuse, 0xf ;  /* 0x0000000f02007836 */ /* 0x048fe20000000000 */
[----:B------:R2:W-:Y:S01]  /*13a0*/  STL [R1+0xe00], R7 ;  /* 0x000e000701007387 */ /* 0x0005e20000100800 */
[----:B------:R-:W-:-:S03]  /*13b0*/  VIADD R13, R2, 0x10 ;  /* 0x00000010020d7836 */ /* 0x000fc60000000000 */
[----:B------:R-:W-:Y:S01]  /*13c0*/  STL [R1+0xe18], R8 ;  /* 0x000e180801007387 */ /* 0x000fe20000100800 */
[----:B------:R-:W-:Y:S02]  /*13d0*/  IABS R237, R0 ;  /* 0x0000000000ed7213 */ /* 0x000fe40000000000 */
[----:B-1----:R-:W-:Y:S01]  /*13e0*/  IABS R9, R3 ;  /* 0x0000000300097213 */ /* 0x002fe20000000000 */
[----:B------:R1:W-:Y:S01]  /*13f0*/  STL [R1+0xe1c], R3 ;  /* 0x000e1c0301007387 */ /* 0x0003e20000100800 */
[----:B--2---:R-:W-:Y:S01]  /*1400*/  IABS R7, R7 ;  /* 0x0000000700077213 */ /* 0x004fe20000000000 */
[C---:B------:R-:W-:Y:S02]  /*1410*/  IMAD.HI.U32 R6, R246.reuse, R237, RZ ;  /* 0x000000edf6067227 */ /* 0x040fe400078e00ff */
[----:B------:R2:W-:Y:S02]  /*1420*/  STL [R1+0xe20], R0 ;  /* 0x000e200001007387 */ /* 0x0005e40000100800 */
[----:B------:R-:W-:Y:S01]  /*1430*/  IMAD.HI.U32 R5, R246, R9, RZ ;  /* 0x00000009f6057227 */ /* 0x000fe200078e00ff */
[----:B------:R-:W-:-:S03]  /*1440*/  IADD3 R6, PT, PT, -R6, RZ, RZ ;  /* 0x000000ff06067210 */ /* 0x000fc60007ffe1ff */
[----:B-1----:R-:W-:-:S04]  /*1450*/  IMAD.HI.U32 R3, R246, R7, RZ ;  /* 0x00000007f6037227 */ /* 0x002fc800078e00ff */
[----:B--2---:R-:W-:-:S04]  /*1460*/  IMAD.HI.U32 R0, R246, R241, RZ ;  /* 0x000000f1f6007227 */ /* 0x004fc800078e00ff */
[----:B------:R-:W-:Y:S02]  /*1470*/  IMAD.MOV R0, RZ, RZ, -R0 ;  /* 0x000000ffff007224 */ /* 0x000fe400078e0a00 */
[----:B------:R-:W-:Y:S02]  /*1480*/  IMAD.MOV R3, RZ, RZ, -R3 ;  /* 0x000000ffff037224 */ /* 0x000fe400078e0a03 */
[----:B------:R-:W-:Y:S02]  /*1490*/  IMAD.MOV R5, RZ, RZ, -R5 ;  /* 0x000000ffff057224 */ /* 0x000fe400078e0a05 */
[C---:B------:R-:W-:Y:S02]  /*14a0*/  IMAD R241, R252.reuse, R0, R241 ;  /* 0x00000000fcf17224 */ /* 0x040fe400078e02f1 */
[C---:B------:R-:W-:Y:S01]  /*14b0*/  IMAD R240, R252.reuse, R3, R7 ;  /* 0x00000003fcf07224 */ /* 0x040fe200078e0207 */
[----:B------:R-:W-:Y:S01]  /*14c0*/  IABS R7, R13 ;  /* 0x0000000d00077213 */ /* 0x000fe20000000000 */
[C---:B------:R-:W-:Y:S01]  /*14d0*/  IMAD R238, R252.reuse, R5, R9 ;  /* 0x00000005fcee7224 */ /* 0x040fe200078e0209 */
[----:B------:R-:W-:Y:S01]  /*14e0*/  IABS R9, R11 ;  /* 0x0000000b00097213 */ /* 0x000fe20000000000 */
[----:B------:R-:W-:Y:S01]  /*14f0*/  IMAD R237, R252, R6, R237 ;  /* 0x00000006fced7224 */ /* 0x000fe200078e02ed */
[----:B------:R-:W-:Y:S01]  /*1500*/  STL [R1+0x1254], R241 ;  /* 0x001254f101007387 */ /* 0x000fe20000100800 */
[----:B------:R-:W-:-:S02]  /*1510*/  VIADD R8, R2, 0x14 ;  /* 0x0000001402087836 */ /* 0x000fc40000000000 */
[C---:B------:R-:W-:Y:S01]  /*1520*/  IMAD.HI.U32 R4, R246.reuse, R9, RZ ;  /* 0x00000009f6047227 */ /* 0x040fe200078e00ff */
[----:B------:R-:W-:Y:S03]  /*1530*/  STL [R1+0x1250], R240 ;  /* 0x001250f001007387 */ /* 0x000fe60000100800 */
[----:B------:R-:W-:Y:S01]  /*1540*/  IMAD.MOV R4, RZ, RZ, -R4 ;  /* 0x000000ffff047224 */ /* 0x000fe200078e0a04 */
[----:B------:R-:W-:Y:S01]  /*1550*/  STL [R1+0x1258], R239 ;  /* 0x001258ef01007387 */ /* 0x000fe20000100800 */
[----:B------:R-:W-:-:S03]  /*1560*/  IMAD.HI.U32 R3, R246, R235, RZ ;  /* 0x000000ebf6037227 */ /* 0x000fc600078e00ff */
[----:B------:R-:W-:Y:S01]  /*1570*/  STL [R1+0x1268], R238 ;  /* 0x001268ee01007387 */ /* 0x000fe20000100800 */
[C---:B------:R-:W-:Y:S01]  /*1580*/  IMAD.HI.U32 R5, R246.reuse, R233, RZ ;  /* 0x000000e9f6057227 */ /* 0x040fe200078e00ff */
[----:B------:R-:W-:Y:S02]  /*1590*/  IADD3 R3, PT, PT, -R3, RZ, RZ ;  /* 0x000000ff03037210 */ /* 0x000fe40007ffe1ff */
[----:B------:R-:W-:Y:S01]  /*15a0*/  STL [R1+0x1248], R237 ;  /* 0x001248ed01007387 */ /* 0x000fe20000100800 */
[----:B------:R-:W-:-:S03]  /*15b0*/  IMAD.HI.U32 R0, R246, R7, RZ ;  /* 0x00000007f6007227 */ /* 0x000fc600078e00ff */
[----:B------:R1:W-:Y:S01]  /*15c0*/  STL [R1+0xe24], R13 ;  /* 0x000e240d01007387 */ /* 0x0003e20000100800 */
[C---:B------:R-:W-:Y:S02]  /*15d0*/  IMAD R234, R252.reuse, R4, R9 ;  /* 0x00000004fcea7224 */ /* 0x040fe400078e0209 */
[----:B------:R-:W-:Y:S01]  /*15e0*/  IMAD.MOV R5, RZ, RZ, -R5 ;  /* 0x000000ffff057224 */ /* 0x000fe200078e0a05 */
[----:B------:R2:W-:Y:S01]  /*15f0*/  STL [R1+0xe3c], R12 ;  /* 0x000e3c0c01007387 */ /* 0x0005e20000100800 */
[----:B------:R-:W-:Y:S02]  /*1600*/  IMAD.MOV R0, RZ, RZ, -R0 ;  /* 0x000000ffff007224 */ /* 0x000fe400078e0a00 */
[C---:B------:R-:W-:Y:S01]  /*1610*/  IMAD R233, R252.reuse, R5, R233 ;  /* 0x00000005fce97224 */ /* 0x040fe200078e02e9 */
[----:B------:R3:W-:Y:S01]  /*1620*/  STL [R1+0xe40], R11 ;  /* 0x000e400b01007387 */ /* 0x0007e20000100800 */
[----:B------:R-:W-:Y:S02]  /*1630*/  IMAD R236, R252, R0, R7 ;  /* 0x00000000fcec7224 */ /* 0x000fe400078e0207 */
[----:B-1----:R-:W-:Y:S01]  /*1640*/  VIADD R13, R2, 0x16 ;  /* 0x00000016020d7836 */ /* 0x002fe20000000000 */
[----:B------:R1:W-:Y:S01]  /*1650*/  STL [R1+0xf5c], R10 ;  /* 0x000f5c0a01007387 */ /* 0x0003e20000100800 */
[----:B------:R-:W-:-:S02]  /*1660*/  IMAD R235, R252, R3, R235 ;  /* 0x00000003fceb7224 */ /* 0x000fc400078e02eb */
[----:B--2---:R-:W-:Y:S01]  /*1670*/  VIADD R12, R2, 0x17 ;  /* 0x00000017020c7836 */ /* 0x004fe20000000000 */
[----:B------:R-:W-:Y:S01]  /*1680*/  IABS R7, R13 ;  /* 0x0000000d00077213 */ /* 0x000fe20000000000 */
[----:B------:R2:W-:Y:S01]  /*1690*/  STL [R1+0xf58], R8 ;  /* 0x000f580801007387 */ /* 0x0005e20000100800 */
[----:B---3--:R-:W-:Y:S01]  /*16a0*/  IABS R11, R8 ;  /* 0x00000008000b7213 */ /* 0x008fe20000000000 */
[----:B------:R-:W-:Y:S01]  /*16b0*/  IMAD.HI.U32 R0, R246, R231, RZ ;  /* 0x000000e7f6007227 */ /* 0x000fe200078e00ff */
[----:B------:R-:W-:Y:S01]  /*16c0*/  IABS R229, R12 ;  /* 0x0000000c00e57213 */ /* 0x000fe20000000000 */
[----:B------:R-:W-:Y:S01]  /*16d0*/  STL [R1+0x124c], R236 ;  /* 0x00124cec01007387 */ /* 0x000fe20000100800 */
[----:B-1----:R-:W-:Y:S01]  /*16e0*/  IADD3 R10, PT, PT, R2, 0x18, RZ ;  /* 0x00000018020a7810 */ /* 0x002fe20007ffe0ff */
[----:B------:R-:W-:Y:S02]  /*16f0*/  IMAD.HI.U32 R6, R246, R11, RZ ;  /* 0x0000000bf6067227 */ /* 0x000fe400078e00ff */
[----:B------:R-:W-:Y:S01]  /*1700*/  STL [R1+0x126c], R235 ;  /* 0x00126ceb01007387 */ /* 0x000fe20000100800 */
[----:B------:R-:W-:Y:S01]  /*1710*/  IABS R9, R10 ;  /* 0x0000000a00097213 */ /* 0x000fe20000000000 */
[----:B------:R-:W-:-:S02]  /*1720*/  IMAD.MOV R6, RZ, RZ, -R6 ;  /* 0x000000ffff067224 */ /* 0x000fc400078e0a06 */
[C---:B------:R-:W-:Y:S01]  /*1730*/  IMAD.HI.U32 R4, R246.reuse, R229, RZ ;  /* 0x000000e5f6047227 */ /* 0x040fe200078e00ff */
[----:B------:R-:W-:Y:S03]  /*1740*/  STL [R1+0xf54], R14 ;  /* 0x000f540e01007387 */ /* 0x000fe60000100800 */
[----:B------:R-:W-:Y:S01]  /*1750*/  IMAD.HI.U32 R5, R246, R9, RZ ;  /* 0x00000009f6057227 */ /* 0x000fe200078e00ff */
[----:B------:R1:W-:Y:S03]  /*1760*/  STL [R1+0xf50], R13 ;  /* 0x000f500d01007387 */ /* 0x0003e60000100800 */
[----:B------:R-:W-:Y:S01]  /*1770*/  IMAD R232, R252, R6, R11 ;  /* 0x00000006fce87224 */ /* 0x000fe200078e020b */
[----:B------:R-:W-:Y:S01]  /*1780*/  STL [R1+0xf4c], R12 ;  /* 0x000f4c0c01007387 */ /* 0x000fe20000100800 */
[----:B------:R-:W-:-:S02]  /*1790*/  IMAD.MOV R5, RZ, RZ, -R5 ;  /* 0x000000ffff057224 */ /* 0x000fc400078e0a05 */
[C---:B------:R-:W-:Y:S01]  /*17a0*/  VIADD R11, R2.reuse, 0x1c ;  /* 0x0000001c020b7836 */ /* 0x040fe20000000000 */
[----:B------:R3:W-:Y:S01]  /*17b0*/  STL [R1+0xf3c], R10 ;  /* 0x000f3c0a01007387 */ /* 0x0007e20000100800 */
[C---:B--2---:R-:W-:Y:S01]  /*17c0*/  VIADD R8, R2.reuse, 0x19 ;  /* 0x0000001902087836 */ /* 0x044fe20000000000 */
[----:B-1----:R-:W-:Y:S01]  /*17d0*/  IADD3 R13, PT, PT, R2, 0x1a, RZ ;  /* 0x0000001a020d7810 */ /* 0x002fe20007ffe0ff */
[----:B------:R-:W-:-:S03]  /*17e0*/  IMAD.HI.U32 R3, R246, R7, RZ ;  /* 0x00000007f6037227 */ /* 0x000fc600078e00ff */
[----:B------:R-:W-:Y:S01]  /*17f0*/  IABS R227, R8 ;  /* 0x0000000800e37213 */ /* 0x000fe20000000000 */
[----:B------:R-:W-:Y:S01]  /*1800*/  IMAD R228, R252, R5, R9 ;  /* 0x00000005fce47224 */ /* 0x000fe200078e0209 */
[----:B------:R-:W-:Y:S01]  /*1810*/  IABS R9, R11 ;  /* 0x0000000b00097213 */ /* 0x000fe20000000000 */
[----:B------:R-:W-:Y:S01]  /*1820*/  IMAD.MOV R4, RZ, RZ, -R4 ;  /* 0x000000ffff047224 */ /* 0x000fe200078e0a04 */
[----:B------:R1:W-:Y:S01]  /*1830*/  STL [R1+0xf38], R8 ;  /* 0x000f380801007387 */ /* 0x0003e20000100800 */
[----:B------:R-:W-:Y:S02]  /*1840*/  IMAD.MOV R3, RZ, RZ, -R3 ;  /* 0x000000ffff037224 */ /* 0x000fe400078e0a03 */
[C---:B---3--:R-:W-:Y:S01]  /*1850*/  VIADD R10, R2.reuse, 0x1d ;  /* 0x0000001d020a7836 */ /* 0x048fe20000000000 */
[----:B------:R-:W-:Y:S01]  /*1860*/  STL [R1+0xf34], R13 ;  /* 0x000f340d01007387 */ /* 0x000fe20000100800 */
[----:B------:R-:W-:Y:S02]  /*1870*/  VIADD R12, R2, 0x1b ;  /* 0x0000001b020c7836 */ /* 0x000fe40000000000 */
[----:B------:R-:W-:Y:S01]  /*1880*/  IMAD R229, R252, R4, R229 ;  /* 0x00000004fce57224 */ /* 0x000fe200078e02e5 */
[----:B------:R-:W-:Y:S01]  /*1890*/  IABS R223, R10 ;  /* 0x0000000a00df7213 */ /* 0x000fe20000000000 */
[----:B------:R-:W-:Y:S01]  /*18a0*/  IMAD.HI.U32 R4, R246, R9, RZ ;  /* 0x00000009f6047227 */ /* 0x000fe200078e00ff */
[----:B------:R-:W-:Y:S01]  /*18b0*/  STL [R1+0xf30], R12 ;  /* 0x000f300c01007387 */ /* 0x000fe20000100800 */
[----:B------:R-:W-:-:S02]  /*18c0*/  IABS R225, R12 ;  /* 0x0000000c00e17213 */ /* 0x000fc40000000000 */
[----:B------:R-:W-:Y:S01]  /*18d0*/  IMAD R230, R252, R3, R7 ;  /* 0x00000003fce67224 */ /* 0x000fe200078e0207 */
[----:B------:R-:W-:Y:S01]  /*18e0*/  IABS R7, R13 ;  /* 0x0000000d00077213 */ /* 0x000fe20000000000 */
[----:B-1----:R-:W-:Y:S01]  /*18f0*/  VIADD R8, R2, 0x1e ;  /* 0x0000001e02087836 */ /* 0x002fe20000000000 */
[----:B------:R1:W-:Y:S01]  /*1900*/  STL [R1+0xf2c], R11 ;  /* 0x000f2c0b01007387 */ /* 0x0003e20000100800 */
[----:B------:R-:W-:Y:S01]  /*1910*/  IMAD.HI.U32 R6, R246, R227, RZ ;  /* 0x000000e3f6067227 */ /* 0x000fe200078e00ff */
[----:B------:R-:W-:Y:S02]  /*1920*/  IADD3 R4, PT, PT, -R4, RZ, RZ ;  /* 0x000000ff04047210 */ /* 0x000fe40007ffe1ff */
[----:B------:R2:W-:Y:S01]  /*1930*/  STL [R1+0xf24], R10 ;  /* 0x000f240a01007387 */ /* 0x0005e20000100800 */
[----:B------:R-:W-:Y:S02]  /*1940*/  IMAD.MOV R0, RZ, RZ, -R0 ;  /* 0x000000ffff007224 */ /* 0x000fe400078e0a00 */
[----:B------:R-:W-:Y:S01]  /*1950*/  IMAD.MOV R6, RZ, RZ, -R6 ;  /* 0x000000ffff067224 */ /* 0x000fe200078e0a06 */
[----:B------:R3:W-:Y:S01]  /*1960*/  STL [R1+0xf20], R8 ;  /* 0x000f200801007387 */ /* 0x0007e20000100800 */
[----:B------:R-:W-:Y:S01]  /*1970*/  IMAD R231, R252, R0, R231 ;  /* 0x00000000fce77224 */ /* 0x000fe200078e02e7 */
[----:B-1----:R-:W-:Y:S01]  /*1980*/  IABS R11, R8 ;  /* 0x00000008000b7213 */ /* 0x002fe20000000000 */
[----:B------:R-:W-:-:S04]  /*1990*/  IMAD.HI.U32 R0, R246, R7, RZ ;  /* 0x00000007f6007227 */ /* 0x000fc800078e00ff */
[----:B--2---:R-:W-:Y:S02]  /*19a0*/  VIADD R10, R2, 0x22 ;  /* 0x00000022020a7836 */ /* 0x004fe40000000000 */
[----:B------:R-:W-:Y:S01]  /*19b0*/  IMAD.HI.U32 R5, R246, R223, RZ ;  /* 0x000000dff6057227 */ /* 0x000fe200078e00ff */
[----:B---3--:R-:W-:-:S03]  /*19c0*/  IADD3 R8, PT, PT, R2, 0x23, RZ ;  /* 0x0000002302087810 */ /* 0x008fc60007ffe0ff */
[C---:B------:R-:W-:Y:S01]  /*19d0*/  IMAD R227, R252.reuse, R6, R227 ;  /* 0x00000006fce37224 */ /* 0x040fe200078e02e3 */
[----:B------:R-:W-:Y:S01]  /*19e0*/  IABS R217, R8 ;  /* 0x0000000800d97213 */ /* 0x000fe20000000000 */
[----:B------:R-:W-:Y:S01]  /*19f0*/  IMAD R224, R252, R4, R9 ;  /* 0x00000004fce07224 */ /* 0x000fe200078e0209 */
[----:B------:R-:W-:Y:S01]  /*1a00*/  IABS R9, R10 ;  /* 0x0000000a00097213 */ /* 0x000fe20000000000 */
[----:B------:R-:W-:-:S04]  /*1a10*/  IMAD.HI.U32 R6, R246, R11, RZ ;  /* 0x0000000bf6067227 */ /* 0x000fc800078e00ff */
[----:B------:R-:W-:Y:S02]  /*1a20*/  IMAD.MOV R0, RZ, RZ, -R0 ;  /* 0x000000ffff007224 */ /* 0x000fe400078e0a00 */
[----:B------:R-:W-:Y:S02]  /*1a30*/  IMAD.MOV R5, RZ, RZ, -R5 ;  /* 0x000000ffff057224 */ /* 0x000fe400078e0a05 */
[C---:B------:R-:W-:Y:S02]  /*1a40*/  VIADD R13, R2.reuse, 0x20 ;  /* 0x00000020020d7836 */ /* 0x040fe40000000000 */
[----:B------:R-:W-:Y:S02]  /*1a50*/  VIADD R12, R2, 0x21 ;  /* 0x00000021020c7836 */ /* 0x000fe40000000000 */
[----:B------:R-:W-:-:S03]  /*1a60*/  IMAD.HI.U32 R3, R246, R225, RZ ;  /* 0x000000e1f6037227 */ /* 0x000fc600078e00ff */
[----:B------:R-:W-:Y:S01]  /*1a70*/  IABS R219, R12 ;  /* 0x0000000c00db7213 */ /* 0x000fe20000000000 */
[----:B------:R-:W-:Y:S02]  /*1a80*/  VIADD R14, R2, 0x1f ;  /* 0x0000001f020e7836 */ /* 0x000fe40000000000 */
[----:B------:R-:W-:Y:S02]  /*1a90*/  IMAD.MOV R6, RZ, RZ, -R6 ;  /* 0x000000ffff067224 */ /* 0x000fe400078e0a06 */
[C---:B------:R-:W-:Y:S01]  /*1aa0*/  IMAD R226, R252.reuse, R0, R7 ;  /* 0x00000000fce27224 */ /* 0x040fe200078e0207 */
[----:B------:R-:W-:Y:S01]  /*1ab0*/  IABS R7, R13 ;  /* 0x0000000d00077213 */ /* 0x000fe20000000000 */
[----:B------:R-:W-:Y:S01]  /*1ac0*/  IMAD R223, R252, R5, R223 ;  /* 0x00000005fcdf7224 */ /* 0x000fe200078e02df */
[----:B------:R-:W-:Y:S01]  /*1ad0*/  STL [R1+0xf1c], R14 ;  /* 0x000f1c0e01007387 */ /* 0x000fe20000100800 */
[----:B------:R-:W-:Y:S01]  /*1ae0*/  IMAD.MOV R3, RZ, RZ, -R3 ;  /* 0x000000ffff037224 */ /* 0x000fe200078e0a03 */
[----:B------:R-:W-:Y:S01]  /*1af0*/  IABS R221, R14 ;  /* 0x0000000e00dd7213 */ /* 0x000fe20000000000 */
[----:B------:R-:W-:Y:S01]  /*1b00*/  IMAD.HI.U32 R5, R246, R9, RZ ;  /* 0x00000009f6057227 */ /* 0x000fe200078e00ff */
[----:B------:R-:W-:Y:S03]  /*1b10*/  STL [R1+0xf18], R13 ;  /* 0x000f180d01007387 */ /* 0x000fe60000100800 */
[C---:B------:R-:W-:Y:S01]  /*1b20*/  IMAD R222, R252.reuse, R6, R11 ;  /* 0x00000006fcde7224 */ /* 0x040fe200078e020b */
[----:B------:R1:W-:Y:S01]  /*1b30*/  STL [R1+0xf14], R12 ;  /* 0x000f140c01007387 */ /* 0x0003e20000100800 */
[----:B------:R-:W-:-:S02]  /*1b40*/  IMAD R225, R252, R3, R225 ;  /* 0x00000003fce17224 */ /* 0x000fc400078e02e1 */
[----:B------:R-:W-:Y:S01]  /*1b50*/  IMAD.MOV R5, RZ, RZ, -R5 ;  /* 0x000000ffff057224 */ /* 0x000fe200078e0a05 */
[----:B------:R2:W-:Y:S01]  /*1b60*/  STL [R1+0xf00], R10 ;  /* 0x000f000a01007387 */ /* 0x0005e20000100800 */
[----:B------:R-:W-:Y:S02]  /*1b70*/  VIADD R11, R2, 0x26 ;  /* 0x00000026020b7836 */ /* 0x000fe40000000000 */
[----:B------:R-:W-:Y:S01]  /*1b80*/  IMAD.HI.U32 R3, R246, R7, RZ ;  /* 0x00000007f6037227 */ /* 0x000fe200078e00ff */
[----:B------:R3:W-:Y:S01]  /*1b90*/  STL [R1+0xefc], R8 ;  /* 0x000efc0801007387 */ /* 0x0007e20000100800 */
[----:B-1----:R-:W-:Y:S02]  /*1ba0*/  IADD3 R12, PT, PT, R2, 0x25, RZ ;  /* 0x00000025020c7810 */ /* 0x002fe40007ffe0ff */
[----:B------:R-:W-:Y:S02]  /*1bb0*/  IMAD.HI.U32 R4, R246, R219, RZ ;  /* 0x000000dbf6047227 */ /* 0x000fe400078e00ff */
[----:B------:R-:W-:-:S02]  /*1bc0*/  IABS R215, R12 ;  /* 0x0000000c00d77213 */ /* 0x000fc40000000000 */
[----:B--2---:R-:W-:Y:S02]  /*1bd0*/  VIADD R10, R2, 0x27 ;  /* 0x00000027020a7836 */ /* 0x004fe40000000000 */
[----:B------:R-:W-:Y:S01]  /*1be0*/  IMAD R218, R252, R5, R9 ;  /* 0x00000005fcda7224 */ /* 0x000fe200078e0209 */
[----:B------:R-:W-:Y:S01]  /*1bf0*/  IABS R9, R11 ;  /* 0x0000000b00097213 */ /* 0x000fe20000000000 */
[----:B------:R-:W-:Y:S01]  /*1c00*/  IMAD.MOV R3, RZ, RZ, -R3 ;  /* 0x000000ffff037224 */ /* 0x000fe200078e0a03 */
[----:B------:R-:W-:Y:S01]  /*1c10*/  IABS R213, R10 ;  /* 0x0000000a00d57213 */ /* 0x000fe20000000000 */
[----:B------:R-:W-:Y:S02]  /*1c20*/  IMAD.MOV R4, RZ, RZ, -R4 ;  /* 0x000000ffff047224 */ /* 0x000fe400078e0a04 */
[----:B------:R-:W-:Y:S02]  /*1c30*/  VIADD R13, R2, 0x24 ;  /* 0x00000024020d7836 */ /* 0x000fe40000000000 */
[----:B------:R-:W-:-:S03]  /*1c40*/  IMAD.HI.U32 R0, R246, R221, RZ ;  /* 0x000000ddf6007227 */ /* 0x000fc600078e00ff */
[----:B------:R-:W-:Y:S01]  /*1c50*/  STL [R1+0xef8], R13 ;  /* 0x000ef80d01007387 */ /* 0x000fe20000100800 */
[C---:B------:R-:W-:Y:S01]  /*1c60*/  IMAD R220, R252.reuse, R3, R7 ;  /* 0x00000003fcdc7224 */ /* 0x040fe200078e0207 */
[----:B------:R-:W-:Y:S01]  /*1c70*/  IABS R7, R13 ;  /* 0x0000000d00077213 */ /* 0x000fe20000000000 */
[----:B------:R-:W-:Y:S01]  /*1c80*/  IMAD R219, R252, R4, R219 ;  /* 0x00000004fcdb7224 */ /* 0x000fe200078e02db */
[----:B------:R-:W-:Y:S01]  /*1c90*/  STL [R1+0xef4], R12 ;  /* 0x000ef40c01007387 */ /* 0x000fe20000100800 */
[----:B------:R-:W-:Y:S02]  /*1ca0*/  IMAD.MOV R0, RZ, RZ, -R0 ;  /* 0x000000ffff007224 */ /* 0x000fe400078e0a00 */
[----:B---3--:R-:W-:Y:S01]  /*1cb0*/  VIADD R8, R2, 0x28 ;  /* 0x0000002802087836 */ /* 0x008fe20000000000 */
[----:B------:R1:W-:Y:S01]  /*1cc0*/  STL [R1+0xef0], R11 ;  /* 0x000ef00b01007387 */ /* 0x0003e20000100800 */
[----:B------:R-:W-:-:S03]  /*1cd0*/  IMAD.HI.U32 R4, R246, R9, RZ ;  /* 0x00000009f6047227 */ /* 0x000fc600078e00ff */
[----:B------:R2:W-:Y:S01]  /*1ce0*/  STL [R1+0xee8], R10 ;  /* 0x000ee80a01007387 */ /* 0x0005e20000100800 */
[----:B------:R-:W-:-:S03]  /*1cf0*/  IMAD.HI.U32 R6, R246, R217, RZ ;  /* 0x000000d9f6067227 */ /* 0x000fc600078e00ff */
[----:B------:R3:W-:Y:S01]  /*1d00*/  STL [R1+0xee4], R8 ;  /* 0x000ee40801007387 */ /* 0x0007e20000100800 */
[----:B------:R-:W-:Y:S01]  /*1d10*/  IMAD.HI.U32 R5, R246, R213, RZ ;  /* 0x000000d5f6057227 */ /* 0x000fe200078e00ff */
[----:B-1----:R-:W-:-:S03]  /*1d20*/  IABS R11, R8 ;  /* 0x00000008000b7213 */ /* 0x002fc60000000000 */
[----:B------:R-:W-:Y:S01]  /*1d30*/  IMAD R221, R252, R0, R221 ;  /* 0x00000000fcdd7224 */ /* 0x000fe200078e02dd */
[----:B------:R-:W-:Y:S01]  /*1d40*/  IADD3 R5, PT, PT, -R5, RZ, RZ ;  /* 0x000000ff05057210 */ /* 0x000fe20007ffe1ff */
[----:B------:R-:W-:Y:S02]  /*1d50*/  IMAD.MOV R4, RZ, RZ, -R4 ;  /* 0x000000ffff047224 */ /* 0x000fe400078e0a04 */
[----:B--2---:R-:W-:Y:S02]  /*1d60*/  VIADD R10, R2, 0x2c ;  /* 0x0000002c020a7836 */ /* 0x004fe40000000000 */
[----:B------:R-:W-:Y:S02]  /*1d70*/  IMAD.MOV R6, RZ, RZ, -R6 ;  /* 0x000000ffff067224 */ /* 0x000fe400078e0a06 */
[----:B------:R-:W-:-:S04]  /*1d80*/  IMAD.HI.U32 R0, R246, R7, RZ ;  /* 0x00000007f6007227 */ /* 0x000fc800078e00ff */
[C---:B------:R-:W-:Y:S01]  /*1d90*/  IMAD R214, R252.reuse, R4, R9 ;  /* 0x00000004fcd67224 */ /* 0x040fe200078e0209 */
[----:B------:R-:W-:Y:S01]  /*1da0*/  IABS R9, R10 ;  /* 0x0000000a00097213 */ /* 0x000fe20000000000 */
[----:B------:R-:W-:Y:S02]  /*1db0*/  IMAD R217, R252, R6, R217 ;  /* 0x00000006fcd97224 */ /* 0x000fe400078e02d9 */
[----:B------:R-:W-:Y:S02]  /*1dc0*/  IMAD.MOV R0, RZ, RZ, -R0 ;  /* 0x000000ffff007224 */ /* 0x000fe400078e0a00 */
[C---:B------:R-:W-:Y:S02]  /*1dd0*/  VIADD R13, R2.reuse, 0x2a ;  /* 0x0000002a020d7836 */ /* 0x040fe40000000000 */
[----:B------:R-:W-:Y:S02]  /*1de0*/  VIADD R12, R2, 0x2b ;  /* 0x0000002b020c7836 */ /* 0x000fe40000000000 */
[----:B------:R-:W-:-:S03]  /*1df0*/  IMAD.HI.U32 R3, R246, R215, RZ ;  /* 0x000000d7f6037227 */ /* 0x000fc600078e00ff */
[----:B------:R-:W-:Y:S01]  /*1e00*/  IABS R209, R12 ;  /* 0x0000000c00d17213 */ /* 0x000fe20000000000 */
[----:B------:R-:W-:-:S04]  /*1e10*/  IMAD.HI.U32 R6, R246, R11, RZ ;  /* 0x0000000bf6067227 */ /* 0x000fc800078e00ff */
[----:B------:R-:W-:Y:S02]  /*1e20*/  VIADD R14, R2, 0x29 ;  /* 0x00000029020e7836 */ /* 0x000fe40000000000 */
[C---:B------:R-:W-:Y:S01]  /*1e30*/  IMAD R216, R252.reuse, R0, R7 ;  /* 0x00000000fcd87224 */ /* 0x040fe200078e0207 */
[----:B------:R-:W-:Y:S01]  /*1e40*/  IABS R7, R13 ;  /* 0x0000000d00077213 */ /* 0x000fe20000000000 */
[----:B------:R-:W-:Y:S01]  /*1e50*/  IMAD R213, R252, R5, R213 ;  /* 0x00000005fcd57224 */ /* 0x000fe200078e02d5 */
[----:B------:R-:W-:Y:S01]  /*1e60*/  IABS R211, R14 ;  /* 0x0000000e00d37213 */ /* 0x000fe20000000000 */
[----:B------:R-:W-:Y:S01]  /*1e70*/  IMAD.MOV R3, RZ, RZ, -R3 ;  /* 0x000000ffff037224 */ /* 0x000fe200078e0a03 */
[----:B------:R-:W-:Y:S01]  /*1e80*/  STL [R1+0xee0], R14 ;  /* 0x000ee00e01007387 */ /* 0x000fe20000100800 */
[----:B------:R-:W-:Y:S02]  /*1e90*/  IMAD.MOV R6, RZ, RZ, -R6 ;  /* 0x000000ffff067224 */ /* 0x000fe400078e0a06 */
[----:B------:R-:W-:Y:S01]  /*1ea0*/  IMAD.HI.U32 R5, R246, R9, RZ ;  /* 0x00000009f6057227 */ /* 0x000fe200078e00ff */
[----:B------:R1:W-:Y:S03]  /*1eb0*/  STL [R1+0xedc], R13 ;  /* 0x000edc0d01007387 */ /* 0x0003e60000100800 */
[----:B---3--:R-:W-:Y:S01]  /*1ec0*/  VIADD R8, R2, 0x2d ;  /* 0x0000002d02087836 */ /* 0x008fe20000000000 */
[----:B------:R2:W-:Y:S01]  /*1ed0*/  STL [R1+0xed8], R12 ;  /* 0x000ed80c01007387 */ /* 0x0005e20000100800 */
[----:B------:R-:W-:-:S02]  /*1ee0*/  IMAD R215, R252, R3, R215 ;  /* 0x00000003fcd77224 */ /* 0x000fc400078e02d7 */
[----:B------:R-:W-:Y:S01]  /*1ef0*/  IMAD R212, R252, R6, R11 ;  /* 0x00000006fcd47224 */ /* 0x000fe200078e020b */
[----:B------:R-:W-:Y:S01]  /*1f00*/  IADD3 R11, PT, PT, R2, 0x30, RZ ;  /* 0x00000030020b7810 */ /* 0x000fe20007ffe0ff */
[----:B------:R-:W-:Y:S01]  /*1f10*/  IMAD.MOV R5, RZ, RZ, -R5 ;  /* 0x000000ffff057224 */ /* 0x000fe200078e0a05 */
[----:B------:R-:W-:Y:S01]  /*1f20*/  IABS R207, R8 ;  /* 0x0000000800cf7213 */ /* 0x000fe20000000000 */
[C---:B------:R-:W-:Y:S01]  /*1f30*/  IMAD.HI.U32 R3, R246.reuse, R7, RZ ;  /* 0x00000007f6037227 */ /* 0x040fe200078e00ff */
[----:B------:R3:W-:Y:S03]  /*1f40*/  STL [R1+0xec4], R10 ;  /* 0x000ec40a01007387 */ /* 0x0007e60000100800 */
[C---:B------:R-:W-:Y:S01]  /*1f50*/  IMAD.HI.U32 R4, R246.reuse, R209, RZ ;  /* 0x000000d1f6047227 */ /* 0x040fe200078e00ff */
[----:B------:R4:W-:Y:S03]  /*1f60*/  STL [R1+0xec0], R8 ;  /* 0x000ec00801007387 */ /* 0x0009e60000100800 */
[----:B------:R-:W-:-:S04]  /*1f70*/  IMAD.HI.U32 R0, R246, R211, RZ ;  /* 0x000000d3f6007227 */ /* 0x000fc800078e00ff */
[----:B------:R-:W-:Y:S01]  /*1f80*/  IMAD R208, R252, R5, R9 ;  /* 0x00000005fcd07224 */ /* 0x000fe200078e0209 */
[----:B------:R-:W-:Y:S01]  /*1f90*/  IABS R9, R11 ;  /* 0x0000000b00097213 */ /* 0x000fe20000000000 */
[----:B-1----:R-:W-:Y:S01]  /*1fa0*/  VIADD R13, R2, 0x2e ;  /* 0x0000002e020d7836 */ /* 0x002fe20000000000 */
[----:B------:R-:W-:Y:S01]  /*1fb0*/  IADD3 R0, PT, PT, -R0, RZ, RZ ;  /* 0x000000ff00007210 */ /* 0x000fe20007ffe1ff */
[----:B------:R-:W-:Y:S02]  /*1fc0*/  IMAD.MOV R3, RZ, RZ, -R3 ;  /* 0x000000ffff037224 */ /* 0x000fe400078e0a03 */
[----:B------:R-:W-:Y:S01]  /*1fd0*/  IMAD.MOV R4, RZ, RZ, -R4 ;  /* 0x000000ffff047224 */ /* 0x000fe200078e0a04 */
[----:B------:R-:W-:Y:S01]  /*1fe0*/  STL [R1+0xebc], R13 ;  /* 0x000ebc0d01007387 */ /* 0x000fe20000100800 */
[C---:B--2---:R-:W-:Y:S02]  /*1ff0*/  VIADD R12, R2.reuse, 0x2f ;  /* 0x0000002f020c7836 */ /* 0x044fe40000000000 */
[----:B---3--:R-:W-:-:S02]  /*2000*/  VIADD R10, R2, 0x31 ;  /* 0x00000031020a7836 */ /* 0x008fc40000000000 */
[----:B----4-:R-:W-:Y:S01]  /*2010*/  VIADD R8, R2, 0x32 ;  /* 0x0000003202087836 */ /* 0x010fe20000000000 */
[----:B------:R-:W-:Y:S01]  /*2020*/  STL [R1+0xeb8], R12 ;  /* 0x000eb80c01007387 */ /* 0x000fe20000100800 */
[----:B------:R-:W-:Y:S01]  /*2030*/  IMAD.HI.U32 R6, R246, R207, RZ ;  /* 0x000000cff6067227 */ /* 0x000fe200078e00ff */
[----:B------:R-:W-:Y:S02]  /*2040*/  IABS R203, R10 ;  /* 0x0000000a00cb7213 */ /* 0x000fe40000000000 */
[----:B------:R1:W-:Y:S01]  /*2050*/  STL [R1+0xeb4], R11 ;  /* 0x000eb40b01007387 */ /* 0x0003e20000100800 */
[C---:B------:R-:W-:Y:S01]  /*2060*/  IMAD R210, R252.reuse, R3, R7 ;  /* 0x00000003fcd27224 */ /* 0x040fe200078e0207 */
[----:B------:R-:W-:Y:S01]  /*2070*/  IABS R7, R13 ;  /* 0x0000000d00077213 */ /* 0x000fe20000000000 */
[----:B------:R-:W-:Y:S01]  /*2080*/  IMAD R209, R252, R4, R209 ;  /* 0x00000004fcd17224 */ /* 0x000fe200078e02d1 */
[----:B------:R2:W-:Y:S01]  /*2090*/  STL [R1+0xeac], R10 ;  /* 0x000eac0a01007387 */ /* 0x0005e20000100800 */
[----:B------:R-:W-:Y:S01]  /*20a0*/  IMAD.HI.U32 R4, R246, R9, RZ ;  /* 0x00000009f6047227 */ /* 0x000fe200078e00ff */
[----:B------:R-:W-:-:S02]  /*20b0*/  IABS R205, R12 ;  /* 0x0000000c00cd7213 */ /* 0x000fc40000000000 */
[----:B------:R3:W-:Y:S01]  /*20c0*/  STL [R1+0xea8], R8 ;  /* 0x000ea80801007387 */ /* 0x0007e20000100800 */
[----:B------:R-:W-:Y:S01]  /*20d0*/  IMAD.MOV R6, RZ, RZ, -R6 ;  /* 0x000000ffff067224 */ /* 0x000fe200078e0a06 */
[----:B-1----:R-:W-:Y:S01]  /*20e0*/  IABS R11, R8 ;  /* 0x00000008000b7213 */ /* 0x002fe20000000000 */
[----:B------:R-:W-:Y:S02]  /*20f0*/  IMAD R211, R252, R0, R211 ;  /* 0x00000000fcd37224 */ /* 0x000fe400078e02d3 */
[----:B------:R-:W-:Y:S02]  /*2100*/  IMAD.MOV R4, RZ, RZ, -R4 ;  /* 0x000000ffff047224 */ /* 0x000fe400078e0a04 */
[----:B--2---:R-:W-:Y:S02]  /*2110*/  VIADD R10, R2, 0x36 ;  /* 0x00000036020a7836 */ /* 0x004fe40000000000 */
[----:B------:R-:W-:-:S04]  /*2120*/  IMAD.HI.U32 R0, R246, R7, RZ ;  /* 0x00000007f6007227 */ /* 0x000fc800078e00ff */
[----:B------:R-:W-:-:S04]  /*2130*/  IMAD.HI.U32 R5, R246, R203, RZ ;  /* 0x000000cbf6057227 */ /* 0x000fc800078e00ff */
[----:B------:R-:W-:Y:S02]  /*2140*/  IMAD R207, R252, R6, R207 ;  /* 0x00000006fccf7224 */ /* 0x000fe400078e02cf */
[----:B------:R-:W-:-:S04]  /*2150*/  IMAD.HI.U32 R6, R246, R11, RZ ;  /* 0x0000000bf6067227 */ /* 0x000fc800078e00ff */
[----:B------:R-:W-:Y:S01]  /*2160*/  IMAD R204, R252, R4, R9 ;  /* 0x00000004fccc7224 */ /* 0x000fe200078e0209 */
[----:B------:R-:W-:Y:S01]  /*2170*/  IABS R9, R10 ;  /* 0x0000000a00097213 */ /* 0x000fe20000000000 */
[----:B------:R-:W-:Y:S01]  /*2180*/  IMAD.MOV R0, RZ, RZ, -R0 ;  /* 0x000000ffff007224 */ /* 0x000fe200078e0a00 */
[----:B------:R-:W-:Y:S01]  /*2190*/  IADD3 R6, PT, PT, -R6, RZ, RZ ;  /* 0x000000ff06067210 */ /* 0x000fe20007ffe1ff */
[----:B------:R-:W-:Y:S02]  /*21a0*/  IMAD.MOV R5, RZ, RZ, -R5 ;  /* 0x000000ffff057224 */ /* 0x000fe400078e0a05 */
[C---:B------:R-:W-:Y:S02]  /*21b0*/  VIADD R13, R2.reuse, 0x34 ;  /* 0x00000034020d7836 */ /* 0x040fe40000000000 */
[----:B------:R-:W-:Y:S02]  /*21c0*/  VIADD R12, R2, 0x35 ;  /* 0x00000035020c7836 */ /* 0x000fe40000000000 */
[----:B------:R-:W-:-:S03]  /*21d0*/  IMAD.HI.U32 R3, R246, R205, RZ ;  /* 0x000000cdf6037227 */ /* 0x000fc600078e00ff */
[----:B------:R-:W-:Y:S01]  /*21e0*/  IABS R199, R12 ;  /* 0x0000000c00c77213 */ /* 0x000fe20000000000 */
[C---:B------:R-:W-:Y:S01]  /*21f0*/  IMAD R206, R252.reuse, R0, R7 ;  /* 0x00000000fcce7224 */ /* 0x040fe200078e0207 */
[----:B------:R-:W-:Y:S01]  /*2200*/  IABS R7, R13 ;  /* 0x0000000d00077213 */ /* 0x000fe20000000000 */
[----:B------:R-:W-:Y:S02]  /*2210*/  IMAD R203, R252, R5, R203 ;  /* 0x00000005fccb7224 */ /* 0x000fe400078e02cb */
[----:B------:R-:W-:Y:S02]  /*2220*/  IMAD.MOV R3, RZ, RZ, -R3 ;  /* 0x000000ffff037224 */ /* 0x000fe400078e0a03 */
[----:B------:R-:W-:-:S04]  /*2230*/  IMAD.HI.U32 R5, R246, R9, RZ ;  /* 0x00000009f6057227 */ /* 0x000fc800078e00ff */
[----:B------:R-:W-:Y:S02]  /*2240*/  VIADD R14, R2, 0x33 ;  /* 0x00000033020e7836 */ /* 0x000fe40000000000 */
[C---:B------:R-:W-:Y:S02]  /*2250*/  IMAD R202, R252.reuse, R6, R11 ;  /* 0x00000006fcca7224 */ /* 0x040fe400078e020b */
[----:B------:R-:W-:Y:S01]  /*2260*/  IMAD R205, R252, R3, R205 ;  /* 0x00000003fccd7224 */ /* 0x000fe200078e02cd */
[----:B------:R1:W-:Y:S01]  /*2270*/  STL [R1+0xea4], R14 ;  /* 0x000ea40e01007387 */ /* 0x0003e20000100800 */
[C---:B---3--:R-:W-:Y:S01]  /*2280*/  VIADD R8, R2.reuse, 0x37 ;  /* 0x0000003702087836 */ /* 0x048fe20000000000 */
[----:B------:R-:W-:Y:S01]  /*2290*/  IABS R201, R14 ;  /* 0x0000000e00c97213 */ /* 0x000fe20000000000 */
[----:B------:R-:W-:Y:S01]  /*22a0*/  IMAD.MOV R5, RZ, RZ, -R5 ;  /* 0x000000ffff057224 */ /* 0x000fe200078e0a05 */
[----:B------:R2:W-:Y:S01]  /*22b0*/  STL [R1+0xea0], R13 ;  /* 0x000ea00d01007387 */ /* 0x0005e20000100800 */
[----:B------:R-:W-:Y:S01]  /*22c0*/  VIADD R11, R2, 0x3a ;  /* 0x0000003a020b7836 */ /* 0x000fe20000000000 */
[----:B------:R-:W-:Y:S01]  /*22d0*/  IABS R197, R8 ;  /* 0x0000000800c57213 */ /* 0x000fe20000000000 */
[----:B------:R-:W-:Y:S01]  /*22e0*/  IMAD.HI.U32 R3, R246, R7, RZ ;  /* 0x00000007f6037227 */ /* 0x000fe200078e00ff */
[----:B------:R3:W-:Y:S01]  /*22f0*/  STL [R1+0xe9c], R12 ;  /* 0x000e9c0c01007387 */ /* 0x0007e20000100800 */
[----:B-1----:R-:W-:-:S02]  /*2300*/  IADD3 R14, PT, PT, R2, 0x3d, RZ ;  /* 0x0000003d020e7810 */ /* 0x002fc40007ffe0ff */
[----:B------:R-:W-:Y:S01]  /*2310*/  IMAD.HI.U32 R4, R246, R199, RZ ;  /* 0x000000c7f6047227 */ /* 0x000fe200078e00ff */
[----:B------:R1:W-:Y:S01]  /*2320*/  STL [R1+0xe88], R10 ;  /* 0x000e880a01007387 */ /* 0x0003e20000100800 */
[----:B------:R-:W-:Y:S02]  /*2330*/  IADD3 R3, PT, PT, -R3, RZ, RZ ;  /* 0x000000ff03037210 */ /* 0x000fe40007ffe1ff */
[----:B------:R-:W-:Y:S01]  /*2340*/  IMAD R198, R252, R5, R9 ;  /* 0x00000005fcc67224 */ /* 0x000fe200078e0209 */
[----:B------:R-:W-:Y:S01]  /*2350*/  IABS R9, R11 ;  /* 0x0000000b00097213 */ /* 0x000fe20000000000 */
[----:B------:R-:W-:Y:S01]  /*2360*/  IMAD.MOV R4, RZ, RZ, -R4 ;  /* 0x000000ffff047224 */ /* 0x000fe200078e0a04 */
[----:B------:R4:W-:Y:S01]  /*2370*/  STL [R1+0xe84], R8 ;  /* 0x000e840801007387 */ /* 0x0009e20000100800 */
[C---:B--2---:R-:W-:Y:S01]  /*2380*/  VIADD R13, R2.reuse, 0x38 ;  /* 0x00000038020d7836 */ /* 0x044fe20000000000 */
[----:B------:R-:W-:Y:S01]  /*2390*/  IABS R191, R14 ;  /* 0x0000000e00bf7213 */ /* 0x000fe20000000000 */
[C---:B---3--:R-:W-:Y:S01]  /*23a0*/  VIADD R12, R2.reuse, 0x39 ;  /* 0x00000039020c7836 */ /* 0x048fe20000000000 */
[----:B-1----:R-:W-:Y:S01]  /*23b0*/  IADD3 R10, PT, PT, R2, 0x3b, RZ ;  /* 0x0000003b020a7810 */ /* 0x002fe20007ffe0ff */
[----:B------:R-:W-:Y:S01]  /*23c0*/  IMAD.HI.U32 R0, R246, R201, RZ ;  /* 0x000000c9f6007227 */ /* 0x000fe200078e00ff */
[----:B------:R-:W-:Y:S02]  /*23d0*/  STL [R1+0xe80], R13 ;  /* 0x000e800d01007387 */ /* 0x000fe40000100800 */
[----:B------:R-:W-:Y:S01]  /*23e0*/  IABS R193, R10 ;  /* 0x0000000a00c17213 */ /* 0x000fe20000000000 */
[----:B------:R-:W-:Y:S01]  /*23f0*/  IMAD R199, R252, R4, R199 ;  /* 0x00000004fcc77224 */ /* 0x000fe200078e02c7 */
[----:B------:R-:W-:Y:S01]  /*2400*/  STL [R1+0xe7c], R12 ;  /* 0x000e7c0c01007387 */ /* 0x000fe20000100800 */
[----:B----4-:R-:W-:Y:S01]  /*2410*/  VIADD R8, R2, 0x3c ;  /* 0x0000003c02087836 */ /* 0x010fe20000000000 */
[----:B------:R-:W-:Y:S01]  /*2420*/  IABS R195, R12 ;  /* 0x0000000c00c37213 */ /* 0x000fe20000000000 */
[C---:B------:R-:W-:Y:S01]  /*2430*/  IMAD.HI.U32 R6, R246.reuse, R197, RZ ;  /* 0x000000c5f6067227 */ /* 0x040fe200078e00ff */
[----:B------:R1:W-:Y:S03]  /*2440*/  STL [R1+0xe78], R11 ;  /* 0x000e780b01007387 */ /* 0x0003e60000100800 */
[----:B------:R-:W-:Y:S01]  /*2450*/  IMAD.HI.U32 R4, R246, R9, RZ ;  /* 0x00000009f6047227 */ /* 0x000fe200078e00ff */
[----:B------:R2:W-:Y:S03]  /*2460*/  STL [R1+0xe70], R10 ;  /* 0x000e700a01007387 */ /* 0x0005e60000100800 */
[----:B------:R-:W-:Y:S01]  /*2470*/  IMAD R200, R252, R3, R7 ;  /* 0x00000003fcc87224 */ /* 0x000fe200078e0207 */
[----:B------:R-:W-:Y:S01]  /*2480*/  IABS R7, R13 ;  /* 0x0000000d00077213 */ /* 0x000fe20000000000 */
[----:B------:R-:W-:Y:S01]  /*2490*/  IMAD.MOV R0, RZ, RZ, -R0 ;  /* 0x000000ffff007224 */ /* 0x000fe200078e0a00 */
[----:B-1----:R-:W-:Y:S01]  /*24a0*/  IABS R11, R8 ;  /* 0x00000008000b7213 */ /* 0x002fe20000000000 */
[----:B------:R-:W-:Y:S01]  /*24b0*/  IMAD.MOV R6, RZ, RZ, -R6 ;  /* 0x000000ffff067224 */ /* 0x000fe200078e0a06 */
[----:B------:R1:W-:Y:S01]  /*24c0*/  STL [R1+0xe6c], R8 ;  /* 0x000e6c0801007387 */ /* 0x0003e20000100800 */
[----:B------:R-:W-:-:S02]  /*24d0*/  IMAD.MOV R4, RZ, RZ, -R4 ;  /* 0x000000ffff047224 */ /* 0x000fc400078e0a04 */
[----:B--2---:R-:W-:Y:S01]  /*24e0*/  VIADD R10, R2, 0x40 ;  /* 0x00000040020a7836 */ /* 0x004fe20000000000 */
[----:B------:R-:W-:Y:S01]  /*24f0*/  STL [R1+0xe68], R14 ;  /* 0x000e680e01007387 */ /* 0x000fe20000100800 */
[----:B------:R-:W-:-:S04]  /*2500*/  IMAD.HI.U32 R5, R246, R193, RZ ;  /* 0x000000c1f6057227 */ /* 0x000fc800078e00ff */
[----:B------:R-:W-:Y:S02]  /*2510*/  IMAD R201, R252, R0, R201 ;  /* 0x00000000fcc97224 */ /* 0x000fe400078e02c9 */
[----:B------:R-:W-:-:S04]  /*2520*/  IMAD.HI.U32 R0, R246, R7, RZ ;  /* 0x00000007f6007227 */ /* 0x000fc800078e00ff */
[----:B------:R-:W-:Y:S02]  /*2530*/  VIADD R12, R2, 0x3f ;  /* 0x0000003f020c7836 */ /* 0x000fe40000000000 */
[C---:B------:R-:W-:Y:S02]  /*2540*/  IMAD R197, R252.reuse, R6, R197 ;  /* 0x00000006fcc57224 */ /* 0x040fe400078e02c5 */
[----:B------:R-:W-:Y:S01]  /*2550*/  IMAD R194, R252, R4, R9 ;  /* 0x00000004fcc27224 */ /* 0x000fe200078e0209 */
[----:B------:R-:W-:Y:S01]  /*2560*/  IABS R9, R10 ;  /* 0x0000000a00097213 */ /* 0x000fe20000000000 */
[----:B------:R-:W-:Y:S01]  /*2570*/  IMAD.HI.U32 R6, R246, R11, RZ ;  /* 0x0000000bf6067227 */ /* 0x000fe200078e00ff */
[----:B------:R-:W-:-:S03]  /*2580*/  IABS R189, R12 ;  /* 0x0000000c00bd7213 */ /* 0x000fc60000000000 */
[----:B------:R-:W-:Y:S02]  /*2590*/  IMAD.MOV R5, RZ, RZ, -R5 ;  /* 0x000000ffff057224 */ /* 0x000fe400078e0a05 */
[----:B------:R-:W-:Y:S02]  /*25a0*/  IMAD.MOV R0, RZ, RZ, -R0 ;  /* 0x000000ffff007224 */ /* 0x000fe400078e0a00 */
[----:B------:R-:W-:Y:S02]  /*25b0*/  VIADD R13, R2, 0x3e ;  /* 0x0000003e020d7836 */ /* 0x000fe40000000000 */
[----:B------:R-:W-:-:S03]  /*25c0*/  IMAD.HI.U32 R3, R246, R195, RZ ;  /* 0x000000c3f6037227 */ /* 0x000fc600078e00ff */
[----:B------:R2:W-:Y:S01]  /*25d0*/  STL [R1+0xe64], R13 ;  /* 0x000e640d01007387 */ /* 0x0005e20000100800 */
[----:B------:R-:W-:Y:S02]  /*25e0*/  IMAD.MOV R6, RZ, RZ, -R6 ;  /* 0x000000ffff067224 */ /* 0x000fe400078e0a06 */
[----:B------:R-:W-:Y:S01]  /*25f0*/  IMAD R193, R252, R5, R193 ;  /* 0x00000005fcc17224 */ /* 0x000fe200078e02c1 */
[----:B------:R-:W-:Y:S01]  /*2600*/  STL [R1+0xe60], R12 ;  /* 0x000e600c01007387 */ /* 0x000fe20000100800 */
[----:B------:R-:W-:-:S03]  /*2610*/  IMAD.HI.U32 R5, R246, R9, RZ ;  /* 0x00000009f6057227 */ /* 0x000fc600078e00ff */
[----:B------:R3:W-:Y:S01]  /*2620*/  STL [R1+0xe4c], R10 ;  /* 0x000e4c0a01007387 */ /* 0x0007e20000100800 */
[C---:B------:R-:W-:Y:S01]  /*2630*/  IMAD R196, R252.reuse, R0, R7 ;  /* 0x00000000fcc47224 */ /* 0x040fe200078e0207 */
[----:B------:R-:W-:Y:S01]  /*2640*/  IABS R7, R13 ;  /* 0x0000000d00077213 */ /* 0x000fe20000000000 */
[----:B------:R-:W-:Y:S02]  /*2650*/  IMAD.MOV R3, RZ, RZ, -R3 ;  /* 0x000000ffff037224 */ /* 0x000fe400078e0a03 */
[----:B------:R-:W-:Y:S02]  /*2660*/  IMAD R192, R252, R6, R11 ;  /* 0x00000006fcc07224 */ /* 0x000fe400078e020b */
[----:B------:R-:W-:-:S04]  /*2670*/  IMAD.HI.U32 R4, R246, R189, RZ ;  /* 0x000000bdf6047227 */ /* 0x000fc800078e00ff */
[----:B------:R-:W-:Y:S01]  /*2680*/  IMAD.MOV R5, RZ, RZ, -R5 ;  /* 0x000000ffff057224 */ /* 0x000fe200078e0a05 */
[----:B------:R-:W-:Y:S01]  /*2690*/  IADD3 R4, PT, PT, -R4, RZ, RZ ;  /* 0x000000ff04047210 */ /* 0x000fe20007ffe1ff */
[----:B------:R-:W-:Y:S02]  /*26a0*/  VIADD R11, R2, 0x44 ;  /* 0x00000044020b7836 */ /* 0x000fe40000000000 */
[----:B------:R-:W-:Y:S02]  /*26b0*/  IMAD R195, R252, R3, R195 ;  /* 0x00000003fcc37224 */ /* 0x000fe400078e02c3 */
[----:B-1----:R-:W-:Y:S02]  /*26c0*/  VIADD R8, R2, 0x41 ;  /* 0x0000004102087836 */ /* 0x002fe40000000000 */
[----:B------:R-:W-:-:S03]  /*26d0*/  IMAD.HI.U32 R3, R246, R7, RZ ;  /* 0x00000007f6037227 */ /* 0x000fc600078e00ff */
[----:B------:R-:W-:Y:S01]  /*26e0*/  IABS R187, R8 ;  /* 0x0000000800bb7213 */ /* 0x000fe20000000000 */
[----:B------:R-:W-:Y:S01]  /*26f0*/  IMAD R188, R252, R5, R9 ;  /* 0x00000005fcbc7224 */ /* 0x000fe200078e0209 */
[----:B------:R-:W-:Y:S01]  /*2700*/  IABS R9, R11 ;  /* 0x0000000b00097213 */ /* 0x000fe20000000000 */
[C---:B--2---:R-:W-:Y:S01]  /*2710*/  VIADD R13, R2.reuse, 0x42 ;  /* 0x00000042020d7836 */ /* 0x044fe20000000000 */
[----:B------:R1:W-:Y:S01]  /*2720*/  STL [R1+0xe48], R8 ;  /* 0x000e480801007387 */ /* 0x0003e20000100800 */
[C---:B---3--:R-:W-:Y:S02]  /*2730*/  VIADD R10, R2.reuse, 0x45 ;  /* 0x00000045020a7836 */ /* 0x048fe40000000000 */
[----:B------:R-:W-:Y:S01]  /*2740*/  VIADD R12, R2, 0x43 ;  /* 0x00000043020c7836 */ /* 0x000fe20000000000 */
[----:B------:R2:W-:Y:S01]  /*2750*/  STL [R1+0xe44], R13 ;  /* 0x000e440d01007387 */ /* 0x0005e20000100800 */
[----:B------:R-:W-:Y:S01]  /*2760*/  IMAD.MOV R3, RZ, RZ, -R3 ;  /* 0x000000ffff037224 */ /* 0x000fe200078e0a03 */
[----:B------:R-:W-:Y:S01]  /*2770*/  IABS R183, R10 ;  /* 0x0000000a00b77213 */ /* 0x000fe20000000000 */
[----:B------:R-:W-:Y:S01]  /*2780*/  IMAD.HI.U32 R0, R246, R191, RZ ;  /* 0x000000bff6007227 */ /* 0x000fe200078e00ff */
[----:B------:R-:W-:Y:S01]  /*2790*/  STL [R1+0xf68], R12 ;  /* 0x000f680c01007387 */ /* 0x000fe20000100800 */
[----:B------:R-:W-:-:S02]  /*27a0*/  IABS R185, R12 ;  /* 0x0000000c00b97213 */ /* 0x000fc40000000000 */
[----:B------:R-:W-:Y:S01]  /*27b0*/  IMAD R189, R252, R4, R189 ;  /* 0x00000004fcbd7224 */ /* 0x000fe200078e02bd */
[----:B-1----:R-:W-:Y:S01]  /*27c0*/  IADD3 R8, PT, PT, R2, 0x46, RZ ;  /* 0x0000004602087810 */ /* 0x002fe20007ffe0ff */
[----:B------:R-:W-:Y:S01]  /*27d0*/  IMAD.HI.U32 R4, R246, R9, RZ ;  /* 0x00000009f6047227 */ /* 0x000fe200078e00ff */
[----:B------:R1:W-:Y:S03]  /*27e0*/  STL [R1+0xf6c], R11 ;  /* 0x000f6c0b01007387 */ /* 0x0003e60000100800 */
[----:B------:R-:W-:Y:S01]  /*27f0*/  IMAD R190, R252, R3, R7 ;  /* 0x00000003fcbe7224 */ /* 0x000fe200078e0207 */
[----:B------:R-:W-:Y:S01]  /*2800*/  IABS R7, R13 ;  /* 0x0000000d00077213 */ /* 0x000fe20000000000 */
[----:B------:R-:W-:Y:S01]  /*2810*/  IMAD.HI.U32 R6, R246, R187, RZ ;  /* 0x000000bbf6067227 */ /* 0x000fe200078e00ff */
[----:B------:R3:W-:Y:S01]  /*2820*/  STL [R1+0xf70], R10 ;  /* 0x000f700a01007387 */ /* 0x0007e20000100800 */
[----:B--2---:R-:W-:-:S02]  /*2830*/  IADD3 R13, PT, PT, R2, 0x48, RZ ;  /* 0x00000048020d7810 */ /* 0x004fc40007ffe0ff */
[----:B------:R-:W-:Y:S01]  /*2840*/  IMAD.MOV R0, RZ, RZ, -R0 ;  /* 0x000000ffff007224 */ /* 0x000fe200078e0a00 */
[----:B-1----:R-:W-:Y:S01]  /*2850*/  IABS R11, R8 ;  /* 0x00000008000b7213 */ /* 0x002fe20000000000 */
[----:B------:R-:W-:Y:S01]  /*2860*/  IMAD.MOV R4, RZ, RZ, -R4 ;  /* 0x000000ffff047224 */ /* 0x000fe200078e0a04 */
[----:B------:R1:W-:Y:S01]  /*2870*/  STL [R1+0xf78], R8 ;  /* 0x000f780801007387 */ /* 0x0003e20000100800 */
[----:B------:R-:W-:-:S04]  /*2880*/  IMAD.HI.U32 R5, R246, R183, RZ ;  /* 0x000000b7f6057227 */ /* 0x000fc800078e00ff */
[----:B---3--:R-:W-:Y:S02]  /*2890*/  VIADD R10, R2, 0x4a ;  /* 0x0000004a020a7836 */ /* 0x008fe40000000000 */
[----:B------:R-:W-:Y:S02]  /*28a0*/  IMAD.MOV R6, RZ, RZ, -R6 ;  /* 0x000000ffff067224 */ /* 0x000fe400078e0a06 */
[----:B------:R-:W-:Y:S02]  /*28b0*/  IMAD R191, R252, R0, R191 ;  /* 0x00000000fcbf7224 */ /* 0x000fe400078e02bf */
[----:B------:R-:W-:-:S04]  /*28c0*/  IMAD.HI.U32 R0, R246, R7, RZ ;  /* 0x00000007f6007227 */ /* 0x000fc800078e00ff */
[C---:B------:R-:W-:Y:S01]  /*28d0*/  IMAD R184, R252.reuse, R4, R9 ;  /* 0x00000004fcb87224 */ /* 0x040fe200078e0209 */
[----:B------:R-:W-:Y:S01]  /*28e0*/  IABS R9, R10 ;  /* 0x0000000a00097213 */ /* 0x000fe20000000000 */
[----:B------:R-:W-:Y:S02]  /*28f0*/  IMAD.MOV R5, RZ, RZ, -R5 ;  /* 0x000000ffff057224 */ /* 0x000fe400078e0a05 */
[----:B------:R-:W-:Y:S02]  /*2900*/  IMAD R187, R252, R6, R187 ;  /* 0x00000006fcbb7224 */ /* 0x000fe400078e02bb */
[----:B------:R-:W-:-:S04]  /*2910*/  IMAD.HI.U32 R6, R246, R11, RZ ;  /* 0x0000000bf6067227 */ /* 0x000fc800078e00ff */
[----:B------:R-:W-:Y:S02]  /*2920*/  IMAD.MOV R0, RZ, RZ, -R0 ;  /* 0x000000ffff007224 */ /* 0x000fe400078e0a00 */
[----:B------:R-:W-:Y:S02]  /*2930*/  VIADD R12, R2, 0x49 ;  /* 0x00000049020c7836 */ /* 0x000fe40000000000 */
[----:B------:R-:W-:-:S03]  /*2940*/  IMAD.HI.U32 R3, R246, R185, RZ ;  /* 0x000000b9f6037227 */ /* 0x000fc600078e00ff */
[----:B------:R-:W-:Y:S01]  /*2950*/  IABS R179, R12 ;  /* 0x0000000c00b37213 */ /* 0x000fe20000000000 */
[----:B------:R-:W-:Y:S02]  /*2960*/  IMAD R183, R252, R5, R183 ;  /* 0x00000005fcb77224 */ /* 0x000fe400078e02b7 */
[----:B------:R-:W-:-:S04]  /*2970*/  IMAD.HI.U32 R5, R246, R9, RZ ;  /* 0x00000009f6057227 */ /* 0x000fc800078e00ff */
[----:B------:R-:W-:Y:S01]  /*2980*/  IMAD.MOV R6, RZ, RZ, -R6 ;  /* 0x000000ffff067224 */ /* 0x000fe200078e0a06 */
[----:B------:R-:W-:Y:S01]  /*2990*/  IADD3 R5, PT, PT, -R5, RZ, RZ ;  /* 0x000000ff05057210 */ /* 0x000fe20007ffe1ff */
[----:B------:R-:W-:Y:S01]  /*29a0*/  IMAD R186, R252, R0, R7 ;  /* 0x00000000fcba7224 */ /* 0x000fe200078e0207 */
[----:B------:R-:W-:Y:S01]  /*29b0*/  IABS R7, R13 ;  /* 0x0000000d00077213 */ /* 0x000fe20000000000 */
[----:B------:R-:W-:Y:S02]  /*29c0*/  IMAD.MOV R3, RZ, RZ, -R3 ;  /* 0x000000ffff037224 */ /* 0x000fe400078e0a03 */
[----:B------:R-:W-:Y:S02]  /*29d0*/  VIADD R14, R2, 0x47 ;  /* 0x00000047020e7836 */ /* 0x000fe40000000000 */
[C---:B------:R-:W-:Y:S02]  /*29e0*/  IMAD R182, R252.reuse, R6, R11 ;  /* 0x00000006fcb67224 */ /* 0x040fe400078e020b */
[----:B------:R-:W-:Y:S01]  /*29f0*/  IMAD R185, R252, R3, R185 ;  /* 0x00000003fcb97224 */ /* 0x000fe200078e02b9 */
[----:B------:R-:W-:Y:S01]  /*2a00*/  STL [R1+0xf7c], R14 ;  /* 0x000f7c0e01007387 */ /* 0x000fe20000100800 */
[C---:B-1----:R-:W-:Y:S01]  /*2a10*/  VIADD R8, R2.reuse, 0x4b ;  /* 0x0000004b02087836 */ /* 0x042fe20000000000 */
[----:B------:R-:W-:Y:S01]  /*2a20*/  IABS R181, R14 ;  /* 0x0000000e00b57213 */ /* 0x000fe20000000000 */
[----:B------:R-:W-:Y:S01]  /*2a30*/  VIADD R11, R2, 0x4e ;  /* 0x0000004e020b7836 */ /* 0x000fe20000000000 */
[----:B------:R1:W-:Y:S01]  /*2a40*/  STL [R1+0xf90], R13 ;  /* 0x000f900d01007387 */ /* 0x0003e20000100800 */
[----:B------:R-:W-:Y:S01]  /*2a50*/  IMAD.HI.U32 R3, R246, R7, RZ ;  /* 0x00000007f6037227 */ /* 0x000fe200078e00ff */
[----:B------:R-:W-:-:S02]  /*2a60*/  IABS R177, R8 ;  /* 0x0000000800b17213 */ /* 0x000fc40000000000 */
[----:B------:R-:W-:Y:S01]  /*2a70*/  STL [R1+0xf94], R12 ;  /* 0x000f940c01007387 */ /* 0x000fe20000100800 */
[----:B------:R-:W-:-:S03]  /*2a80*/  IMAD.HI.U32 R4, R246, R179, RZ ;  /* 0x000000b3f6047227 */ /* 0x000fc600078e00ff */
[----:B------:R2:W-:Y:S01]  /*2a90*/  STL [R1+0xf98], R10 ;  /* 0x000f980a01007387 */ /* 0x0005e20000100800 */
[----:B------:R-:W-:Y:S01]  /*2aa0*/  IMAD R178, R252, R5, R9 ;  /* 0x00000005fcb27224 */ /* 0x000fe200078e0209 */
[----:B------:R-:W-:Y:S01]  /*2ab0*/  IABS R9, R11 ;  /* 0x0000000b00097213 */ /* 0x000fe20000000000 */
[----:B------:R-:W-:Y:S01]  /*2ac0*/  IMAD.MOV R3, RZ, RZ, -R3 ;  /* 0x000000ffff037224 */ /* 0x000fe200078e0a03 */
[----:B------:R3:W-:Y:S01]  /*2ad0*/  STL [R1+0xf9c], R8 ;  /* 0x000f9c0801007387 */ /* 0x0007e20000100800 */
[----:B------:R-:W-:Y:S02]  /*2ae0*/  IMAD.MOV R4, RZ, RZ, -R4 ;  /* 0x000000ffff047224 */ /* 0x000fe400078e0a04 */
[----:B-1----:R-:W-:Y:S02]  /*2af0*/  VIADD R13, R2, 0x4c ;  /* 0x0000004c020d7836 */ /* 0x002fe40000000000 */
[----:B------:R-:W-:-:S03]  /*2b00*/  IMAD.HI.U32 R0, R246, R181, RZ ;  /* 0x000000b5f6007227 */ /* 0x000fc600078e00ff */
[----:B------:R-:W-:Y:S01]  /*2b10*/  STL [R1+0xfa0], R13 ;  /* 0x000fa00d01007387 */ /* 0x000fe20000100800 */
[C---:B--2---:R-:W-:Y:S02]  /*2b20*/  VIADD R10, R2.reuse, 0x4f ;  /* 0x0000004f020a7836 */ /* 0x044fe40000000000 */
[----:B------:R-:W-:Y:S02]  /*2b30*/  VIADD R12, R2, 0x4d ;  /* 0x0000004d020c7836 */ /* 0x000fe40000000000 */
[C---:B------:R-:W-:Y:S01]  /*2b40*/  IMAD R180, R252.reuse, R3, R7 ;  /* 0x00000003fcb47224 */ /* 0x040fe200078e0207 */
[----:B------:R-:W-:Y:S01]  /*2b50*/  IABS R7, R13 ;  /* 0x0000000d00077213 */ /* 0x000fe20000000000 */
[----:B------:R-:W-:Y:S01]  /*2b60*/  IMAD R179, R252, R4, R179 ;  /* 0x00000004fcb37224 */ /* 0x000fe200078e02b3 */
[----:B------:R-:W-:Y:S01]  /*2b70*/  IABS R173, R10 ;  /* 0x0000000a00ad7213 */ /* 0x000fe20000000000 */
[----:B---3--:R-:W-:Y:S01]  /*2b80*/  VIADD R8, R2, 0x50 ;  /* 0x0000005002087836 */ /* 0x008fe20000000000 */
[----:B------:R1:W-:Y:S01]  /*2b90*/  STL [R1+0xfb4], R12 ;  /* 0x000fb40c01007387 */ /* 0x0003e20000100800 */
[----:B------:R-:W-:Y:S01]  /*2ba0*/  IMAD.HI.U32 R6, R246, R177, RZ ;  /* 0x000000b1f6067227 */ /* 0x000fe200078e00ff */
[----:B------:R-:W-:-:S02]  /*2bb0*/  IABS R175, R12 ;  /* 0x0000000c00af7213 */ /* 0x000fc40000000000 */
[----:B------:R2:W-:Y:S01]  /*2bc0*/  STL [R1+0xfb8], R11 ;  /* 0x000fb80b01007387 */ /* 0x0005e20000100800 */
[----:B------:R-:W-:Y:S02]  /*2bd0*/  IMAD.MOV R0, RZ, RZ, -R0 ;  /* 0x000000ffff007224 */ /* 0x000fe400078e0a00 */
[----:B------:R-:W-:Y:S01]  /*2be0*/  IMAD.HI.U32 R4, R246, R9, RZ ;  /* 0x00000009f6047227 */ /* 0x000fe200078e00ff */
[----:B------:R3:W-:Y:S01]  /*2bf0*/  STL [R1+0xfc0], R10 ;  /* 0x000fc00a01007387 */ /* 0x0007e20000100800 */
[----:B-1----:R-:W-:Y:S02]  /*2c00*/  IADD3 R12, PT, PT, R2, 0x53, RZ ;  /* 0x00000053020c7810 */ /* 0x002fe40007ffe0ff */
[----:B------:R-:W-:Y:S01]  /*2c10*/  IMAD.MOV R6, RZ, RZ, -R6 ;  /* 0x000000ffff067224 */ /* 0x000fe200078e0a06 */
[----:B------:R1:W-:Y:S01]  /*2c20*/  STL [R1+0xfc4], R8 ;  /* 0x000fc40801007387 */ /* 0x0003e20000100800 */
[----:B------:R-:W-:Y:S01]  /*2c30*/  IMAD R181, R252, R0, R181 ;  /* 0x00000000fcb57224 */ /* 0x000fe200078e02b5 */
[----:B--2---:R-:W-:Y:S01]  /*2c40*/  IABS R11, R8 ;  /* 0x00000008000b7213 */ /* 0x004fe20000000000 */
[----:B------:R-:W-:Y:S01]  /*2c50*/  IMAD.MOV R4, RZ, RZ, -R4 ;  /* 0x000000ffff047224 */ /* 0x000fe200078e0a04 */
[----:B------:R-:W-:Y:S01]  /*2c60*/  IABS R169, R12 ;  /* 0x0000000c00a97213 */ /* 0x000fe20000000000 */
[----:B------:R-:W-:-:S04]  /*2c70*/  IMAD.HI.U32 R0, R246, R7, RZ ;  /* 0x00000007f6007227 */ /* 0x000fc800078e00ff */
[----:B---3--:R-:W-:Y:S01]  /*2c80*/  VIADD R10, R2, 0x54 ;  /* 0x00000054020a7836 */ /* 0x008fe20000000000 */
[----:B------:R-:W-:Y:S01]  /*2c90*/  IADD3 R0, PT, PT, -R0, RZ, RZ ;  /* 0x000000ff00007210 */ /* 0x000fe20007ffe1ff */
[----:B------:R-:W-:-:S04]  /*2ca0*/  IMAD.HI.U32 R5, R246, R173, RZ ;  /* 0x000000adf6057227 */ /* 0x000fc800078e00ff */
[C---:B------:R-:W-:Y:S02]  /*2cb0*/  IMAD R177, R252.reuse, R6, R177 ;  /* 0x00000006fcb17224 */ /* 0x040fe400078e02b1 */
[----:B------:R-:W-:Y:S01]  /*2cc0*/  IMAD R174, R252, R4, R9 ;  /* 0x00000004fcae7224 */ /* 0x000fe200078e0209 */
[----:B------:R-:W-:Y:S01]  /*2cd0*/  IABS R9, R10 ;  /* 0x0000000a00097213 */ /* 0x000fe20000000000 */
[----:B------:R-:W-:-:S04]  /*2ce0*/  IMAD.HI.U32 R6, R246, R11, RZ ;  /* 0x0000000bf6067227 */ /* 0x000fc800078e00ff */
[----:B------:R-:W-:Y:S02]  /*2cf0*/  IMAD.MOV R5, RZ, RZ, -R5 ;  /* 0x000000ffff057224 */ /* 0x000fe400078e0a05 */
[----:B------:R-:W-:Y:S02]  /*2d00*/  VIADD R13, R2, 0x52 ;  /* 0x00000052020d7836 */ /* 0x000fe40000000000 */
[----:B------:R-:W-:-:S04]  /*2d10*/  IMAD.HI.U32 R3, R246, R175, RZ ;  /* 0x000000aff6037227 */ /* 0x000fc800078e00ff */
[----:B------:R-:W-:Y:S02]  /*2d20*/  IMAD.MOV R6, RZ, RZ, -R6 ;  /* 0x000000ffff067224 */ /* 0x000fe400078e0a06 */
[----:B------:R-:W-:Y:S02]  /*2d30*/  IMAD R173, R252, R5, R173 ;  /* 0x00000005fcad7224 */ /* 0x000fe400078e02ad */
[----:B------:R-:W-:Y:S02]  /*2d40*/  VIADD R14, R2, 0x51 ;  /* 0x00000051020e7836 */ /* 0x000fe40000000000 */
[----:B------:R-:W-:-:S03]  /*2d50*/  IMAD.HI.U32 R5, R246, R9, RZ ;  /* 0x00000009f6057227 */ /* 0x000fc600078e00ff */
[----:B------:R-:W-:Y:S01]  /*2d60*/  STL [R1+0xfc8], R14 ;  /* 0x000fc80e01007387 */ /* 0x000fe20000100800 */
[----:B------:R-:W-:Y:S01]  /*2d70*/  IMAD R176, R252, R0, R7 ;  /* 0x00000000fcb07224 */ /* 0x000fe200078e0207 */
[----:B------:R-:W-:Y:S01]  /*2d80*/  IABS R7, R13 ;  /* 0x0000000d00077213 */ /* 0x000fe20000000000 */
[----:B------:R-:W-:Y:S01]  /*2d90*/  IMAD.MOV R3, RZ, RZ, -R3 ;  /* 0x000000ffff037224 */ /* 0x000fe200078e0a03 */
[----:B------:R-:W-:Y:S01]  /*2da0*/  STL [R1+0xfd4], R13 ;  /* 0x000fd40d01007387 */ /* 0x000fe20000100800 */
[----:B-1----:R-:W-:Y:S01]  /*2db0*/  VIADD R8, R2, 0x55 ;  /* 0x0000005502087836 */ /* 0x002fe20000000000 */
[----:B------:R-:W-:Y:S01]  /*2dc0*/  IABS R171, R14 ;  /* 0x0000000e00ab7213 */ /* 0x000fe20000000000 */
[----:B------:R-:W-:Y:S01]  /*2dd0*/  IMAD R172, R252, R6, R11 ;  /* 0x00000006fcac7224 */ /* 0x000fe200078e020b */
[----:B------:R-:W-:Y:S01]  /*2de0*/  STL [R1+0xfd8], R12 ;  /* 0x000fd80c01007387 */ /* 0x000fe20000100800 */
[----:B------:R-:W-:Y:S01]  /*2df0*/  IMAD.MOV R5, RZ, RZ, -R5 ;  /* 0x000000ffff057224 */ /* 0x000fe200078e0a05 */
[----:B------:R-:W-:Y:S01]  /*2e00*/  IABS R167, R8 ;  /* 0x0000000800a77213 */ /* 0x000fe20000000000 */
[----:B------:R-:W-:Y:S01]  /*2e10*/  VIADD R11, R2, 0x58 ;  /* 0x00000058020b7836 */ /* 0x000fe20000000000 */
[----:B------:R1:W-:Y:S01]  /*2e20*/  STL [R1+0xfe0], R10 ;  /* 0x000fe00a01007387 */ /* 0x0003e20000100800 */
[----:B------:R-:W-:-:S03]  /*2e30*/  IMAD.HI.U32 R4, R246, R169, RZ ;  /* 0x000000a9f6047227 */ /* 0x000fc600078e00ff */
[----:B------:R2:W-:Y:S01]  /*2e40*/  STL [R1+0xfe4], R8 ;  /* 0x000fe40801007387 */ /* 0x0005e20000100800 */
[----:B------:R-:W-:Y:S02]  /*2e50*/  IMAD R175, R252, R3, R175 ;  /* 0x00000003fcaf7224 */ /* 0x000fe400078e02af */
[----:B------:R-:W-:-:S04]  /*2e60*/  IMAD.HI.U32 R3, R246, R7, RZ ;  /* 0x00000007f6037227 */ /* 0x000fc800078e00ff */
[----:B------:R-:W-:Y:S01]  /*2e70*/  IMAD R168, R252, R5, R9 ;  /* 0x00000005fca87224 */ /* 0x000fe200078e0209 */
[----:B------:R-:W-:Y:S01]  /*2e80*/  IABS R9, R11 ;  /* 0x0000000b00097213 */ /* 0x000fe20000000000 */
[----:B------:R-:W-:Y:S02]  /*2e90*/  IMAD.MOV R4, RZ, RZ, -R4 ;  /* 0x000000ffff047224 */ /* 0x000fe400078e0a04 */
[C---:B-1----:R-:W-:Y:S02]  /*2ea0*/  VIADD R10, R2.reuse, 0x59 ;  /* 0x00000059020a7836 */ /* 0x042fe40000000000 */
[C---:B------:R-:W-:Y:S02]  /*2eb0*/  VIADD R13, R2.reuse, 0x56 ;  /* 0x00000056020d7836 */ /* 0x040fe40000000000 */
[----:B------:R-:W-:Y:S01]  /*2ec0*/  IMAD.MOV R3, RZ, RZ, -R3 ;  /* 0x000000ffff037224 */ /* 0x000fe200078e0a03 */
[----:B------:R-:W-:Y:S01]  /*2ed0*/  IABS R163, R10 ;  /* 0x0000000a00a37213 */ /* 0x000fe20000000000 */
[----:B------:R-:W-:Y:S01]  /*2ee0*/  VIADD R12, R2, 0x57 ;  /* 0x00000057020c7836 */ /* 0x000fe20000000000 */
[----:B------:R-:W-:Y:S01]  /*2ef0*/  STL [R1+0xfec], R13 ;  /* 0x000fec0d01007387 */ /* 0x000fe20000100800 */
[----:B------:R-:W-:-:S03]  /*2f00*/  IMAD.HI.U32 R0, R246, R171, RZ ;  /* 0x000000abf6007227 */ /* 0x000fc600078e00ff */
[----:B------:R-:W-:Y:S01]  /*2f10*/  STL [R1+0xff4], R12 ;  /* 0x000ff40c01007387 */ /* 0x000fe20000100800 */
[----:B------:R-:W-:Y:S01]  /*2f20*/  IMAD.HI.U32 R6, R246, R167, RZ ;  /* 0x000000a7f6067227 */ /* 0x000fe200078e00ff */
[----:B------:R-:W-:Y:S02]  /*2f30*/  IABS R165, R12 ;  /* 0x0000000c00a57213 */ /* 0x000fe40000000000 */
[----:B------:R1:W-:Y:S01]  /*2f40*/  STL [R1+0xff8], R11 ;  /* 0x000ff80b01007387 */ /* 0x0003e20000100800 */
[----:B------:R-:W-:Y:S01]  /*2f50*/  IMAD R169, R252, R4, R169 ;  /* 0x00000004fca97224 */ /* 0x000fe200078e02a9 */
[----:B------:R-:W-:Y:S01]  /*2f60*/  IADD3 R6, PT, PT, -R6, RZ, RZ ;  /* 0x000000ff06067210 */ /* 0x000fe20007ffe1ff */
[----:B--2---:R-:W-:Y:S01]  /*2f70*/  VIADD R8, R2, 0x5a ;  /* 0x0000005a02087836 */ /* 0x004fe20000000000 */
[----:B------:R2:W-:Y:S01]  /*2f80*/  STL [R1+0xffc], R10 ;  /* 0x000ffc0a01007387 */ /* 0x0005e20000100800 */
[----:B------:R-:W-:-:S03]  /*2f90*/  IMAD.HI.U32 R4, R246, R9, RZ ;  /* 0x00000009f6047227 */ /* 0x000fc600078e00ff */
[----:B------:R3:W-:Y:S01]  /*2fa0*/  STL [R1+0x1004], R8 ;  /* 0x0010040801007387 */ /* 0x0007e20000100800 */
[----:B------:R-:W-:Y:S01]  /*2fb0*/  IMAD R170, R252, R3, R7 ;  /* 0x00000003fcaa7224 */ /* 0x000fe200078e0207 */
[----:B------:R-:W-:Y:S01]  /*2fc0*/  IABS R7, R13 ;  /* 0x0000000d00077213 */ /* 0x000fe20000000000 */
[----:B------:R-:W-:Y:S01]  /*2fd0*/  IMAD.MOV R0, RZ, RZ, -R0 ;  /* 0x000000ffff007224 */ /* 0x000fe200078e0a00 */
[----:B-1----:R-:W-:Y:S01]  /*2fe0*/  IABS R11, R8 ;  /* 0x00000008000b7213 */ /* 0x002fe20000000000 */
[----:B------:R-:W-:Y:S01]  /*2ff0*/  IMAD.MOV R4, RZ, RZ, -R4 ;  /* 0x000000ffff047224 */ /* 0x000fe200078e0a04 */
[----:B--2---:R-:W-:Y:S01]  /*3000*/  IADD3 R10, PT, PT, R2, 0x5e, RZ ;  /* 0x0000005e020a7810 */ /* 0x004fe20007ffe0ff */
[----:B------:R-:W-:-:S04]  /*3010*/  IMAD.HI.U32 R5, R246, R163, RZ ;  /* 0x000000a3f6057227 */ /* 0x000fc800078e00ff */
[----:B------:R-:W-:Y:S02]  /*3020*/  IMAD R171, R252, R0, R171 ;  /* 0x00000000fcab7224 */ /* 0x000fe400078e02ab */
[----:B------:R-:W-:-:S04]  /*3030*/  IMAD.HI.U32 R0, R246, R7, RZ ;  /* 0x00000007f6007227 */ /* 0x000fc800078e00ff */
[C---:B------:R-:W-:Y:S02]  /*3040*/  IMAD R167, R252.reuse, R6, R167 ;  /* 0x00000006fca77224 */ /* 0x040fe400078e02a7 */
[----:B------:R-:W-:Y:S01]  /*3050*/  IMAD R164, R252, R4, R9 ;  /* 0x00000004fca47224 */ /* 0x000fe200078e0209 */
[----:B------:R-:W-:Y:S01]  /*3060*/  IABS R9, R10 ;  /* 0x0000000a00097213 */ /* 0x000fe20000000000 */
[----:B------:R-:W-:-:S04]  /*3070*/  IMAD.HI.U32 R6, R246, R11, RZ ;  /* 0x0000000bf6067227 */ /* 0x000fc800078e00ff */
[----:B------:R-:W-:Y:S02]  /*3080*/  IMAD.MOV R5, RZ, RZ, -R5 ;  /* 0x000000ffff057224 */ /* 0x000fe400078e0a05 */
[----:B------:R-:W-:Y:S02]  /*3090*/  VIADD R12, R2, 0x5d ;  /* 0x0000005d020c7836 */ /* 0x000fe40000000000 */
[----:B------:R-:W-:-:S03]  /*30a0*/  IMAD.HI.U32 R3, R246, R165, RZ ;  /* 0x000000a5f6037227 */ /* 0x000fc600078e00ff */
[----:B------:R-:W-:Y:S01]  /*30b0*/  IABS R159, R12 ;  /* 0x0000000c009f7213 */ /* 0x000fe20000000000 */
[----:B------:R-:W-:Y:S01]  /*30c0*/  IMAD.MOV R0, RZ, RZ, -R0 ;  /* 0x000000ffff007224 */ /* 0x000fe200078e0a00 */
[----:B------:R-:W-:Y:S01]  /*30d0*/  IADD3 R3, PT, PT, -R3, RZ, RZ ;  /* 0x000000ff03037210 */ /* 0x000fe20007ffe1ff */
[----:B------:R-:W-:Y:S02]  /*30e0*/  VIADD R13, R2, 0x5c ;  /* 0x0000005c020d7836 */ /* 0x000fe40000000000 */
[----:B------:R-:W-:Y:S02]  /*30f0*/  IMAD.MOV R6, RZ, RZ, -R6 ;  /* 0x000000ffff067224 */ /* 0x000fe400078e0a06 */
[----:B------:R-:W-:Y:S02]  /*3100*/  IMAD R163, R252, R5, R163 ;  /* 0x00000005fca37224 */ /* 0x000fe400078e02a3 */
[----:B------:R-:W-:-:S04]  /*3110*/  IMAD.HI.U32 R5, R246, R9, RZ ;  /* 0x00000009f6057227 */ /* 0x000fc800078e00ff */
[----:B------:R-:W-:Y:S01]  /*3120*/  IMAD R166, R252, R0, R7 ;  /* 0x00000000fca67224 */ /* 0x000fe200078e0207 */
[----:B------:R-:W-:Y:S01]  /*3130*/  IABS R7, R13 ;  /* 0x0000000d00077213 */ /* 0x000fe20000000000 */
[----:B------:R-:W-:Y:S02]  /*3140*/  VIADD R14, R2, 0x5b ;  /* 0x0000005b020e7836 */ /* 0x000fe40000000000 */
[----:B------:R-:W-:Y:S02]  /*3150*/  IMAD R162, R252, R6, R11 ;  /* 0x00000006fca27224 */ /* 0x000fe400078e020b */
[----:B------:R-:W-:Y:S01]  /*3160*/  IMAD.MOV R5, RZ, RZ, -R5 ;  /* 0x000000ffff057224 */ /* 0x000fe200078e0a05 */
[----:B------:R-:W-:Y:S01]  /*3170*/  STL [R1+0x1008], R14 ;  /* 0x0010080e01007387 */ /* 0x000fe20000100800 */
[----:B------:R-:W-:Y:S01]  /*3180*/  VIADD R11, R2, 0x62 ;  /* 0x00000062020b7836 */ /* 0x000fe20000000000 */
[----:B------:R-:W-:Y:S01]  /*3190*/  IABS R161, R14 ;  /* 0x0000000e00a17213 */ /* 0x000fe20000000000 */
[----:B------:R-:W-:Y:S01]  /*31a0*/  IMAD.HI.U32 R4, R246, R159, RZ ;  /* 0x0000009ff6047227 */ /* 0x000fe200078e00ff */
[----:B------:R1:W-:Y:S03]  /*31b0*/  STL [R1+0x101c], R13 ;  /* 0x00101c0d01007387 */ /* 0x0003e60000100800 */
[----:B------:R-:W-:Y:S01]  /*31c0*/  IMAD R165, R252, R3, R165 ;  /* 0x00000003fca57224 */ /* 0x000fe200078e02a5 */
[----:B------:R-:W-:Y:S01]  /*31d0*/  STL [R1+0x1020], R12 ;  /* 0x0010200c01007387 */ /* 0x000fe20000100800 */
[----:B------:R-:W-:-:S03]  /*31e0*/  IMAD.HI.U32 R3, R246, R7, RZ ;  /* 0x00000007f6037227 */ /* 0x000fc600078e00ff */
[----:B------:R2:W-:Y:S01]  /*31f0*/  STL [R1+0x1024], R10 ;  /* 0x0010240a01007387 */ /* 0x0005e20000100800 */
[C---:B---3--:R-:W-:Y:S01]  /*3200*/  VIADD R8, R2.reuse, 0x5f ;  /* 0x0000005f02087836 */ /* 0x048fe20000000000 */
[----:B-1----:R-:W-:Y:S01]  /*3210*/  IADD3 R13, PT, PT, R2, 0x60, RZ ;  /* 0x00000060020d7810 */ /* 0x002fe20007ffe0ff */
[----:B------:R-:W-:Y:S01]  /*3220*/  IMAD R158, R252, R5, R9 ;  /* 0x00000005fc9e7224 */ /* 0x000fe200078e0209 */
[----:B------:R-:W-:Y:S01]  /*3230*/  IABS R9, R11 ;  /* 0x0000000b00097213 */ /* 0x000fe20000000000 */
[----:B------:R-:W-:Y:S01]  /*3240*/  IMAD.MOV R4, RZ, RZ, -R4 ;  /* 0x000000ffff047224 */ /* 0x000fe200078e0a04 */
[----:B------:R-:W-:Y:S01]  /*3250*/  IABS R157, R8 ;  /* 0x00000008009d7213 */ /* 0x000fe20000000000 */
[----:B------:R-:W-:Y:S01]  /*3260*/  IMAD.MOV R3, RZ, RZ, -R3 ;  /* 0x000000ffff037224 */ /* 0x000fe200078e0a03 */
[----:B------:R1:W-:Y:S01]  /*3270*/  STL [R1+0x1028], R8 ;  /* 0x0010280801007387 */ /* 0x0003e20000100800 */
[----:B------:R-:W-:-:S03]  /*3280*/  IMAD.HI.U32 R0, R246, R161, RZ ;  /* 0x000000a1f6007227 */ /* 0x000fc600078e00ff */
[----:B------:R-:W-:Y:S01]  /*3290*/  STL [R1+0x102c], R13 ;  /* 0x00102c0d01007387 */ /* 0x000fe20000100800 */
[C---:B--2---:R-:W-:Y:S02]  /*32a0*/  VIADD R10, R2.reuse, 0x63 ;  /* 0x00000063020a7836 */ /* 0x044fe40000000000 */
[----:B------:R-:W-:Y:S02]  /*32b0*/  VIADD R12, R2, 0x61 ;  /* 0x00000061020c7836 */ /* 0x000fe40000000000 */
[----:B------:R-:W-:Y:S01]  /*32c0*/  IMAD R159, R252, R4, R159 ;  /* 0x00000004fc9f7224 */ /* 0x000fe200078e029f */
[----:B------:R-:W-:Y:S01]  /*32d0*/  IABS R153, R10 ;  /* 0x0000000a00997213 */ /* 0x000fe20000000000 */
[----:B------:R-:W-:Y:S01]  /*32e0*/  IMAD.HI.U32 R4, R246, R9, RZ ;  /* 0x00000009f6047227 */ /* 0x000fe200078e00ff */
[----:B------:R-:W-:Y:S01]  /*32f0*/  STL [R1+0x1040], R12 ;  /* 0x0010400c01007387 */ /* 0x000fe20000100800 */
[----:B------:R-:W-:Y:S02]  /*3300*/  IABS R155, R12 ;  /* 0x0000000c009b7213 */ /* 0x000fe40000000000 */
[----:B------:R-:W-:Y:S01]  /*3310*/  IMAD R160, R252, R3, R7 ;  /* 0x00000003fca07224 */ /* 0x000fe200078e0207 */
[----:B------:R-:W-:Y:S01]  /*3320*/  IABS R7, R13 ;  /* 0x0000000d00077213 */ /* 0x000fe20000000000 */
[----:B------:R-:W-:Y:S01]  /*3330*/  IMAD.MOV R0, RZ, RZ, -R0 ;  /* 0x000000ffff007224 */ /* 0x000fe200078e0a00 */
[----:B------:R2:W-:Y:S01]  /*3340*/  STL [R1+0x1048], R11 ;  /* 0x0010480b01007387 */ /* 0x0005e20000100800 */
[----:B-1----:R-:W-:Y:S01]  /*3350*/  VIADD R8, R2, 0x64 ;  /* 0x0000006402087836 */ /* 0x002fe20000000000 */
[----:B------:R-:W-:Y:S01]  /*3360*/  IADD3 R4, PT, PT, -R4, RZ, RZ ;  /* 0x000000ff04047210 */ /* 0x000fe20007ffe1ff */
[----:B------:R-:W-:Y:S01]  /*3370*/  IMAD.HI.U32 R6, R246, R157, RZ ;  /* 0x0000009df6067227 */ /* 0x000fe200078e00ff */
[----:B------:R1:W-:Y:S03]  /*3380*/  STL [R1+0x104c], R10 ;  /* 0x00104c0a01007387 */ /* 0x0003e60000100800 */
[----:B------:R-:W-:Y:S01]  /*3390*/  IMAD R161, R252, R0, R161 ;  /* 0x00000000fca17224 */ /* 0x000fe200078e02a1 */
[----:B------:R3:W-:Y:S01]  /*33a0*/  STL [R1+0x1050], R8 ;  /* 0x0010500801007387 */ /* 0x0007e20000100800 */
[----:B------:R-:W-:Y:S01]  /*33b0*/  VIADD R14, R2, 0x65 ;  /* 0x00000065020e7836 */ /* 0x000fe20000000000 */
[----:B--2---:R-:W-:Y:S01]  /*33c0*/  IABS R11, R8 ;  /* 0x00000008000b7213 */ /* 0x004fe20000000000 */
[----:B------:R-:W-:-:S03]  /*33d0*/  IMAD.HI.U32 R0, R246, R7, RZ ;  /* 0x00000007f6007227 */ /* 0x000fc600078e00ff */
[----:B------:R-:W-:Y:S01]  /*33e0*/  STL [R1+0x1054], R14 ;  /* 0x0010540e01007387 */ /* 0x000fe20000100800 */
[----:B-1----:R-:W-:Y:S01]  /*33f0*/  VIADD R10, R2, 0x68 ;  /* 0x00000068020a7836 */ /* 0x002fe20000000000 */
[----:B------:R-:W-:Y:S01]  /*3400*/  IABS R151, R14 ;  /* 0x0000000e00977213 */ /* 0x000fe20000000000 */
[----:B------:R-:W-:Y:S01]  /*3410*/  IMAD.HI.U32 R5, R246, R153, RZ ;  /* 0x00000099f6057227 */ /* 0x000fe200078e00ff */
[----:B---3--:R-:W-:-:S03]  /*3420*/  IADD3 R8, PT, PT, R2, 0x69, RZ ;  /* 0x0000006902087810 */ /* 0x008fc60007ffe0ff */
[C---:B------:R-:W-:Y:S01]  /*3430*/  VIADD R13, R2.reuse, 0x66 ;  /* 0x00000066020d7836 */ /* 0x040fe20000000000 */
[----:B------:R-:W-:Y:S01]  /*3440*/  IABS R147, R8 ;  /* 0x0000000800937213 */ /* 0x000fe20000000000 */
[----:B------:R-:W-:Y:S02]  /*3450*/  IMAD.MOV R6, RZ, RZ, -R6 ;  /* 0x000000ffff067224 */ /* 0x000fe400078e0a06 */
[----:B------:R-:W-:Y:S01]  /*3460*/  VIADD R12, R2, 0x67 ;  /* 0x00000067020c7836 */ /* 0x000fe20000000000 */
[----:B------:R-:W-:Y:S01]  /*3470*/  STL [R1+0x1078], R13 ;  /* 0x0010780d01007387 */ /* 0x000fe20000100800 */
[C---:B------:R-:W-:Y:S01]  /*3480*/  IMAD R154, R252.reuse, R4, R9 ;  /* 0x00000004fc9a7224 */ /* 0x040fe200078e0209 */
[----:B------:R-:W-:Y:S01]  /*3490*/  IABS R9, R10 ;  /* 0x0000000a00097213 */ /* 0x000fe20000000000 */
[----:B------:R-:W-:Y:S01]  /*34a0*/  IMAD.MOV R0, RZ, RZ, -R0 ;  /* 0x000000ffff007224 */ /* 0x000fe200078e0a00 */
[----:B------:R1:W-:Y:S01]  /*34b0*/  STL [R1+0x1084], R12 ;  /* 0x0010840c01007387 */ /* 0x0003e20000100800 */
[----:B------:R-:W-:Y:S01]  /*34c0*/  IMAD.MOV R5, RZ, RZ, -R5 ;  /* 0x000000ffff057224 */ /* 0x000fe200078e0a05 */
[----:B------:R-:W-:Y:S01]  /*34d0*/  IABS R149, R12 ;  /* 0x0000000c00957213 */ /* 0x000fe20000000000 */
[----:B------:R-:W-:Y:S01]  /*34e0*/  IMAD R157, R252, R6, R157 ;  /* 0x00000006fc9d7224 */ /* 0x000fe200078e029d */
[----:B------:R2:W-:Y:S01]  /*34f0*/  STL [R1+0x1088], R10 ;  /* 0x0010880a01007387 */ /* 0x0005e20000100800 */
[----:B------:R-:W-:-:S03]  /*3500*/  IMAD.HI.U32 R3, R246, R155, RZ ;  /* 0x0000009bf6037227 */ /* 0x000fc600078e00ff */
[----:B------:R3:W-:Y:S01]  /*3510*/  STL [R1+0x1090], R8 ;  /* 0x0010900801007387 */ /* 0x0007e20000100800 */
[----:B------:R-:W-:Y:S01]  /*3520*/  IMAD.HI.U32 R6, R246, R11, RZ ;  /* 0x0000000bf6067227 */ /* 0x000fe200078e00ff */
[----:B-1----:R-:W-:-:S03]  /*3530*/  IADD3 R12, PT, PT, R2, 0x6b, RZ ;  /* 0x0000006b020c7810 */ /* 0x002fc60007ffe0ff */
[C---:B------:R-:W-:Y:S01]  /*3540*/  IMAD R156, R252.reuse, R0, R7 ;  /* 0x00000000fc9c7224 */ /* 0x040fe200078e0207 */
[----:B------:R-:W-:Y:S01]  /*3550*/  IABS R7, R13 ;  /* 0x0000000d00077213 */ /* 0x000fe20000000000 */
[----:B------:R-:W-:Y:S01]  /*3560*/  IMAD R153, R252, R5, R153 ;  /* 0x00000005fc997224 */ /* 0x000fe200078e0299 */
[----:B------:R-:W-:Y:S01]  /*3570*/  IABS R145, R12 ;  /* 0x0000000c00917213 */ /* 0x000fe20000000000 */
[----:B--2---:R-:W-:Y:S02]  /*3580*/  VIADD R10, R2, 0x6d ;  /* 0x0000006d020a7836 */ /* 0x004fe40000000000 */
[----:B------:R-:W-:Y:S02]  /*3590*/  IMAD.MOV R3, RZ, RZ, -R3 ;  /* 0x000000ffff037224 */ /* 0x000fe400078e0a03 */
[----:B------:R-:W-:Y:S01]  /*35a0*/  IMAD.HI.U32 R5, R246, R9, RZ ;  /* 0x00000009f6057227 */ /* 0x000fe200078e00ff */
[----:B------:R-:W-:-:S03]  /*35b0*/  IABS R143, R10 ;  /* 0x0000000a008f7213 */ /* 0x000fc60000000000 */
[----:B------:R-:W-:Y:S02]  /*35c0*/  IMAD.MOV R6, RZ, RZ, -R6 ;  /* 0x000000ffff067224 */ /* 0x000fe400078e0a06 */
[----:B------:R-:W-:Y:S02]  /*35d0*/  IMAD R155, R252, R3, R155 ;  /* 0x00000003fc9b7224 */ /* 0x000fe400078e029b */
[----:B------:R-:W-:Y:S02]  /*35e0*/  IMAD.MOV R5, RZ, RZ, -R5 ;  /* 0x000000ffff057224 */ /* 0x000fe400078e0a05 */
[----:B------:R-:W-:Y:S02]  /*35f0*/  VIADD R13, R2, 0x6a ;  /* 0x0000006a020d7836 */ /* 0x000fe40000000000 */
[----:B------:R-:W-:Y:S02]  /*3600*/  IMAD R152, R252, R6, R11 ;  /* 0x00000006fc987224 */ /* 0x000fe400078e020b */
[----:B------:R-:W-:Y:S01]  /*3610*/  IMAD.HI.U32 R3, R246, R7, RZ ;  /* 0x00000007f6037227 */ /* 0x000fe200078e00ff */
[----:B------:R-:W-:Y:S03]  /*3620*/  STL [R1+0x109c], R13 ;  /* 0x00109c0d01007387 */ /* 0x000fe60000100800 */
[----:B------:R-:W-:Y:S01]  /*3630*/  VIADD R11, R2, 0x6c ;  /* 0x0000006c020b7836 */ /* 0x000fe20000000000 */
[----:B------:R-:W-:Y:S01]  /*3640*/  STL [R1+0x10bc], R12 ;  /* 0x0010bc0c01007387 */ /* 0x000fe20000100800 */
[----:B------:R-:W-:-:S03]  /*3650*/  IMAD.HI.U32 R4, R246, R149, RZ ;  /* 0x00000095f6047227 */ /* 0x000fc600078e00ff */
[----:B------:R1:W-:Y:S01]  /*3660*/  STL [R1+0x10c4], R11 ;  /* 0x0010c40b01007387 */ /* 0x0003e20000100800 */
[----:B---3--:R-:W-:Y:S02]  /*3670*/  VIADD R8, R2, 0x6e ;  /* 0x0000006e02087836 */ /* 0x008fe40000000000 */
[----:B------:R-:W-:Y:S01]  /*3680*/  IMAD.HI.U32 R6, R246, R147, RZ ;  /* 0x00000093f6067227 */ /* 0x000fe200078e00ff */
[----:B------:R2:W-:Y:S03]  /*3690*/  STL [R1+0x10cc], R10 ;  /* 0x0010cc0a01007387 */ /* 0x0005e60000100800 */
[----:B------:R-:W-:Y:S01]  /*36a0*/  IMAD R148, R252, R5, R9 ;  /* 0x00000005fc947224 */ /* 0x000fe200078e0209 */
[----:B------:R-:W-:Y:S01]  /*36b0*/  IABS R9, R11 ;  /* 0x0000000b00097213 */ /* 0x000fe20000000000 */
[----:B------:R-:W-:Y:S01]  /*36c0*/  IMAD.MOV R3, RZ, RZ, -R3 ;  /* 0x000000ffff037224 */ /* 0x000fe200078e0a03 */
[----:B-1----:R-:W-:Y:S01]  /*36d0*/  IABS R11, R8 ;  /* 0x00000008000b7213 */ /* 0x002fe20000000000 */
[----:B------:R-:W-:Y:S01]  /*36e0*/  IMAD.HI.U32 R5, R246, R143, RZ ;  /* 0x0000008ff6057227 */ /* 0x000fe200078e00ff */
[----:B------:R1:W-:Y:S03]  /*36f0*/  STL [R1+0x10d4], R8 ;  /* 0x0010d40801007387 */ /* 0x0003e60000100800 */
[----:B------:R-:W-:Y:S01]  /*3700*/  IMAD.MOV R4, RZ, RZ, -R4 ;  /* 0x000000ffff047224 */ /* 0x000fe200078e0a04 */
[----:B------:R-:W-:Y:S01]  /*3710*/  IADD3 R5, PT, PT, -R5, RZ, RZ ;  /* 0x000000ff05057210 */ /* 0x000fe20007ffe1ff */
[----:B------:R-:W-:-:S02]  /*3720*/  IMAD.MOV R6, RZ, RZ, -R6 ;  /* 0x000000ffff067224 */ /* 0x000fc400078e0a06 */
[C---:B------:R-:W-:Y:S01]  /*3730*/  IMAD R150, R252.reuse, R3, R7 ;  /* 0x00000003fc967224 */ /* 0x040fe200078e0207 */
[----:B------:R-:W-:Y:S01]  /*3740*/  IABS R7, R13 ;  /* 0x0000000d00077213 */ /* 0x000fe20000000000 */
[----:B------:R-:W-:Y:S02]  /*3750*/  IMAD R149, R252, R4, R149 ;  /* 0x00000004fc957224 */ /* 0x000fe400078e0295 */
[----:B------:R-:W-:Y:S02]  /*3760*/  VIADD R13, R2, 0x70 ;  /* 0x00000070020d7836 */ /* 0x000fe40000000000 */
[----:B------:R-:W-:Y:S02]  /*3770*/  IMAD R147, R252, R6, R147 ;  /* 0x00000006fc937224 */ /* 0x000fe400078e0293 */
[----:B------:R-:W-:-:S04]  /*3780*/  IMAD.HI.U32 R4, R246, R9, RZ ;  /* 0x00000009f6047227 */ /* 0x000fc800078e00ff */
[C---:B------:R-:W-:Y:S02]  /*3790*/  VIADD R14, R2.reuse, 0x6f ;  /* 0x0000006f020e7836 */ /* 0x040fe40000000000 */
[----:B------:R-:W-:Y:S02]  /*37a0*/  VIADD R12, R2, 0x71 ;  /* 0x00000071020c7836 */ /* 0x000fe40000000000 */
[C---:B------:R-:W-:Y:S01]  /*37b0*/  IMAD.HI.U32 R3, R246.reuse, R145, RZ ;  /* 0x00000091f6037227 */ /* 0x040fe200078e00ff */
[----:B------:R-:W-:Y:S01]  /*37c0*/  STL [R1+0x10dc], R14 ;  /* 0x0010dc0e01007387 */ /* 0x000fe20000100800 */
[----:B------:R-:W-:Y:S02]  /*37d0*/  IABS R141, R14 ;  /* 0x0000000e008d7213 */ /* 0x000fe40000000000 */
[C---:B------:R-:W-:Y:S01]  /*37e0*/  IMAD.HI.U32 R6, R246.reuse, R11, RZ ;  /* 0x0000000bf6067227 */ /* 0x040fe200078e00ff */
[----:B------:R-:W-:Y:S01]  /*37f0*/  IABS R139, R12 ;  /* 0x0000000c008b7213 */ /* 0x000fe20000000000 */
[----:B------:R3:W-:Y:S02]  /*3800*/  STL [R1+0x10fc], R13 ;  /* 0x0010fc0d01007387 */ /* 0x0007e40000100800 */
[----:B------:R-:W-:-:S02]  /*3810*/  IMAD.HI.U32 R0, R246, R151, RZ ;  /* 0x00000097f6007227 */ /* 0x000fc400078e00ff */
[----:B------:R4:W-:Y:S02]  /*3820*/  STL [R1+0x1108], R12 ;  /* 0x0011080c01007387 */ /* 0x0009e40000100800 */
[----:B------:R-:W-:Y:S01]  /*3830*/  IMAD R143, R252, R5, R143 ;  /* 0x00000005fc8f7224 */ /* 0x000fe200078e028f */
[----:B------:R-:W-:Y:S01]  /*3840*/  IABS R5, R13 ;  /* 0x0000000d00057213 */ /* 0x000fe20000000000 */
[----:B------:R-:W-:Y:S02]  /*3850*/  IMAD.MOV R4, RZ, RZ, -R4 ;  /* 0x000000ffff047224 */ /* 0x000fe400078e0a04 */
[----:B------:R-:W-:Y:S02]  /*3860*/  IMAD.MOV R3, RZ, RZ, -R3 ;  /* 0x000000ffff037224 */ /* 0x000fe400078e0a03 */
[----:B------:R-:W-:Y:S02]  /*3870*/  IMAD.MOV R6, RZ, RZ, -R6 ;  /* 0x000000ffff067224 */ /* 0x000fe400078e0a06 */
[----:B--2---:R-:W-:-:S02]  /*3880*/  VIADD R10, R2, 0x72 ;  /* 0x00000072020a7836 */ /* 0x004fc40000000000 */
[----:B------:R-:W-:Y:S02]  /*3890*/  IMAD.MOV R0, RZ, RZ, -R0 ;  /* 0x000000ffff007224 */ /* 0x000fe400078e0a00 */
[----:B-1----:R-:W-:Y:S01]  /*38a0*/  VIADD R8, R2, 0x73 ;  /* 0x0000007302087836 */ /* 0x002fe20000000000 */
[----:B------:R1:W-:Y:S01]  /*38b0*/  STL [R1+0x1110], R10 ;  /* 0x0011100a01007387 */ /* 0x0003e20000100800 */
[----:B------:R-:W-:Y:S02]  /*38c0*/  IMAD R144, R252, R4, R9 ;  /* 0x00000004fc907224 */ /* 0x000fe400078e0209 */
[C---:B---3--:R-:W-:Y:S01]  /*38d0*/  VIADD R13, R2.reuse, 0x74 ;  /* 0x00000074020d7836 */ /* 0x048fe20000000000 */
[----:B------:R-:W-:Y:S01]  /*38e0*/  STL [R1+0x1114], R8 ;  /* 0x0011140801007387 */ /* 0x000fe20000100800 */
[----:B----4-:R-:W-:Y:S01]  /*38f0*/  VIADD R12, R2, 0x75 ;  /* 0x00000075020c7836 */ /* 0x010fe20000000000 */
[----:B------:R-:W-:Y:S01]  /*3900*/  IABS R137, R8 ;  /* 0x0000000800897213 */ /* 0x000fe20000000000 */
[C---:B------:R-:W-:Y:S01]  /*3910*/  IMAD R145, R252.reuse, R3, R145 ;  /* 0x00000003fc917224 */ /* 0x040fe200078e0291 */
[----:B------:R-:W-:Y:S01]  /*3920*/  IABS R3, R10 ;  /* 0x0000000a00037213 */ /* 0x000fe20000000000 */
[----:B------:R-:W-:Y:S01]  /*3930*/  IMAD R142, R252, R6, R11 ;  /* 0x00000006fc8e7224 */ /* 0x000fe200078e020b */
[----:B------:R-:W-:Y:S01]  /*3940*/  IADD3 R11, PT, PT, R2, 0x76, RZ ;  /* 0x00000076020b7810 */ /* 0x000fe20007ffe0ff */
[----:B------:R-:W-:Y:S01]  /*3950*/  IMAD.HI.U32 R4, R246, R5, RZ ;  /* 0x00000005f6047227 */ /* 0x000fe200078e00ff */
[----:B------:R-:W-:Y:S01]  /*3960*/  STL [R1+0x1120], R13 ;  /* 0x0011200d01007387 */ /* 0x000fe20000100800 */
[----:B------:R-:W-:-:S02]  /*3970*/  IABS R135, R12 ;  /* 0x0000000c00877213 */ /* 0x000fc40000000000 */
[----:B------:R-:W-:Y:S01]  /*3980*/  IMAD R151, R252, R0, R151 ;  /* 0x00000000fc977224 */ /* 0x000fe200078e0297 */
[----:B------:R-:W-:Y:S01]  /*3990*/  STL [R1+0x115c], R12 ;  /* 0x00115c0c01007387 */ /* 0x000fe20000100800 */
[C---:B------:R-:W-:Y:S01]  /*39a0*/  IMAD.HI.U32 R6, R246.reuse, R139, RZ ;  /* 0x0000008bf6067227 */ /* 0x040fe200078e00ff */
[----:B------:R-:W-:Y:S02]  /*39b0*/  IABS R136, R13 ;  /* 0x0000000d00887213 */ /* 0x000fe40000000000 */
[----:B------:R-:W-:Y:S01]  /*39c0*/  STL [R1+0x1168], R11 ;  /* 0x0011680b01007387 */ /* 0x000fe20000100800 */
[----:B------:R-:W-:Y:S01]  /*39d0*/  IMAD.HI.U32 R0, R246, R7, RZ ;  /* 0x00000007f6007227 */ /* 0x000fe200078e00ff */
[----:B------:R-:W-:-:S03]  /*39e0*/  IABS R134, R11 ;  /* 0x0000000b00867213 */ /* 0x000fc60000000000 */
[----:B-1----:R-:W-:Y:S02]  /*39f0*/  VIADD R10, R2, 0x77 ;  /* 0x00000077020a7836 */ /* 0x002fe40000000000 */
[----:B------:R-:W-:Y:S02]  /*3a00*/  IMAD.MOV R4, RZ, RZ, -R4 ;  /* 0x000000ffff047224 */ /* 0x000fe400078e0a04 */
[----:B------:R-:W-:Y:S01]  /*3a10*/  IMAD.MOV R6, RZ, RZ, -R6 ;  /* 0x000000ffff067224 */ /* 0x000fe200078e0a06 */
[----:B------:R1:W-:Y:S01]  /*3a20*/  STL [R1+0x1174], R10 ;  /* 0x0011740a01007387 */ /* 0x0003e20000100800 */
[----:B------:R-:W-:Y:S01]  /*3a30*/  IMAD.MOV R0, RZ, RZ, -R0 ;  /* 0x000000ffff007224 */ /* 0x000fe200078e0a00 */
[----:B------:R-:W-:Y:S01]  /*3a40*/  IABS R133, R10 ;  /* 0x0000000a00857213 */ /* 0x000fe20000000000 */
[C---:B------:R-:W-:Y:S02]  /*3a50*/  IMAD R140, R252.reuse, R4, R5 ;  /* 0x00000004fc8c7224 */ /* 0x040fe400078e0205 */
[----:B------:R-:W-:-:S02]  /*3a60*/  IMAD R139, R252, R6, R139 ;  /* 0x00000006fc8b7224 */ /* 0x000fc400078e028b */
[----:B------:R-:W-:-:S04]  /*3a70*/  IMAD.HI.U32 R5, R246, R135, RZ ;  /* 0x00000087f6057227 */ /* 0x000fc800078e00ff */
[C---:B-1----:R-:W-:Y:S02]  /*3a80*/  VIADD R10, R2.reuse, 0x7a ;  /* 0x0000007a020a7836 */ /* 0x042fe40000000000 */
[----:B------:R-:W-:Y:S02]  /*3a90*/  VIADD R11, R2, 0x79 ;  /* 0x00000079020b7836 */ /* 0x000fe40000000000 */
[----:B------:R-:W-:Y:S01]  /*3aa0*/  IMAD R146, R252, R0, R7 ;  /* 0x00000000fc927224 */ /* 0x000fe200078e0207 */
[----:B------:R-:W-:Y:S01]  /*3ab0*/  IABS R130, R10 ;  /* 0x0000000a00827213 */ /* 0x000fe20000000000 */
[----:B------:R-:W-:Y:S01]  /*3ac0*/  IMAD.HI.U32 R8, R246, R137, RZ ;  /* 0x00000089f6087227 */ /* 0x000fe200078e00ff */
[----:B------:R-:W-:-:S03]  /*3ad0*/  IABS R131, R11 ;  /* 0x0000000b00837213 */ /* 0x000fc60000000000 */
[----:B------:R-:W-:-:S04]  /*3ae0*/  IMAD.HI.U32 R6, R246, R136, RZ ;  /* 0x00000088f6067227 */ /* 0x000fc800078e00ff */
[----:B------:R-:W-:-:S04]  /*3af0*/  IMAD.HI.U32 R7, R246, R3, RZ ;  /* 0x00000003f6077227 */ /* 0x000fc800078e00ff */
[----:B------:R-:W-:Y:S02]  /*3b00*/  VIADD R9, R2, 0x78 ;  /* 0x0000007802097836 */ /* 0x000fe40000000000 */
[----:B------:R-:W-:Y:S02]  /*3b10*/  IMAD.MOV R5, RZ, RZ, -R5 ;  /* 0x000000ffff057224 */ /* 0x000fe400078e0a05 */
[----:B------:R-:W-:Y:S01]  /*3b20*/  IMAD.MOV R8, RZ, RZ, -R8 ;  /* 0x000000ffff087224 */ /* 0x000fe200078e0a08 */
[----:B------:R1:W-:Y:S01]  /*3b30*/  STL [R1+0x117c], R9 ;  /* 0x00117c0901007387 */ /* 0x0003e20000100800 */
[----:B------:R-:W-:Y:S01]  /*3b40*/  IMAD.MOV R6, RZ, RZ, -R6 ;  /* 0x000000ffff067224 */ /* 0x000fe200078e0a06 */
[----:B------:R-:W-:Y:S01]  /*3b50*/  IABS R132, R9 ;  /* 0x0000000900847213 */ /* 0x000fe20000000000 */
[----:B------:R-:W-:Y:S01]  /*3b60*/  IMAD.MOV R7, RZ, RZ, -R7 ;  /* 0x000000ffff077224 */ /* 0x000fe200078e0a07 */
[----:B------:R2:W-:Y:S01]  /*3b70*/  STL [R1+0x114c], R11 ;  /* 0x00114c0b01007387 */ /* 0x0005e20000100800 */
[----:B------:R-:W-:-:S02]  /*3b80*/  IMAD R135, R252, R5, R135 ;  /* 0x00000005fc877224 */ /* 0x000fc400078e0287 */
[C---:B------:R-:W-:Y:S01]  /*3b90*/  IMAD R137, R252.reuse, R8, R137 ;  /* 0x00000008fc897224 */ /* 0x040fe200078e0289 */
[----:B------:R3:W-:Y:S01]  /*3ba0*/  STL [R1+0x1158], R10 ;  /* 0x0011580a01007387 */ /* 0x0007e20000100800 */
[----:B------:R-:W-:Y:S02]  /*3bb0*/  IMAD R136, R252, R6, R136 ;  /* 0x00000006fc887224 */ /* 0x000fe400078e0288 */
[----:B-1----:R-:W-:Y:S02]  /*3bc0*/  VIADD R9, R2, 0x7b ;  /* 0x0000007b02097836 */ /* 0x002fe40000000000 */
[----:B------:R-:W-:-:S03]  /*3bd0*/  IMAD.HI.U32 R5, R246, R130, RZ ;  /* 0x00000082f6057227 */ /* 0x000fc600078e00ff */
[----:B------:R-:W-:Y:S01]  /*3be0*/  STL [R1+0x1164], R9 ;  /* 0x0011640901007387 */ /* 0x000fe20000100800 */
[----:B--2---:R-:W-:Y:S01]  /*3bf0*/  VIADD R11, R2, 0x7e ;  /* 0x0000007e020b7836 */ /* 0x004fe20000000000 */
[----:B------:R-:W-:Y:S01]  /*3c00*/  IADD3 R5, PT, PT, -R5, RZ, RZ ;  /* 0x000000ff05057210 */ /* 0x000fe20007ffe1ff */
[----:B------:R-:W-:Y:S01]  /*3c10*/  IMAD R138, R252, R7, R3 ;  /* 0x00000007fc8a7224 */ /* 0x000fe200078e0203 */
[----:B------:R-:W-:Y:S01]  /*3c20*/  IABS R129, R9 ;  /* 0x0000000900817213 */ /* 0x000fe20000000000 */
[----:B------:R-:W-:Y:S01]  /*3c30*/  VIADD R8, R2, 0x7c ;  /* 0x0000007c02087836 */ /* 0x000fe20000000000 */
[----:B------:R-:W-:Y:S01]  /*3c40*/  IABS R126, R11 ;  /* 0x0000000b007e7213 */ /* 0x000fe20000000000 */
[----:B------:R-:W-:-:S03]  /*3c50*/  IMAD.HI.U32 R6, R246, R131, RZ ;  /* 0x00000083f6067227 */ /* 0x000fc600078e00ff */
[----:B------:R1:W-:Y:S01]  /*3c60*/  STL [R1+0x1170], R8 ;  /* 0x0011700801007387 */ /* 0x0003e20000100800 */
[----:B---3--:R-:W-:Y:S01]  /*3c70*/  VIADD R10, R2, 0x7f ;  /* 0x0000007f020a7836 */ /* 0x008fe20000000000 */
[----:B------:R-:W-:Y:S01]  /*3c80*/  IABS R128, R8 ;  /* 0x0000000800807213 */ /* 0x000fe20000000000 */
[----:B------:R-:W-:-:S03]  /*3c90*/  IMAD.HI.U32 R0, R246, R141, RZ ;  /* 0x0000008df6007227 */ /* 0x000fc600078e00ff */
[----:B------:R-:W-:Y:S01]  /*3ca0*/  IABS R125, R10 ;  /* 0x0000000a007d7213 */ /* 0x000fe20000000000 */
[----:B------:R-:W-:Y:S01]  /*3cb0*/  VIADD R7, R2, 0x7d ;  /* 0x0000007d02077836 */ /* 0x000fe20000000000 */
[----:B------:R-:W-:Y:S01]  /*3cc0*/  IADD3 R0, PT, PT, -R0, RZ, RZ ;  /* 0x000000ff00007210 */ /* 0x000fe20007ffe1ff */
[----:B------:R-:W-:Y:S01]  /*3cd0*/  IMAD.MOV R6, RZ, RZ, -R6 ;  /* 0x000000ffff067224 */ /* 0x000fe200078e0a06 */
[C---:B-1----:R-:W-:Y:S01]  /*3ce0*/  IADD3 R8, PT, PT, R2.reuse, 0x81, RZ ;  /* 0x0000008102087810 */ /* 0x042fe20007ffe0ff */
[----:B------:R-:W-:Y:S01]  /*3cf0*/  VIADD R9, R2, 0x80 ;  /* 0x0000008002097836 */ /* 0x000fe20000000000 */
        /* <DEDUP_REMOVED lines=8> */
[----:B------:R-:W-:Y:S01]  /*3d80*/  IMAD.HI.U32 R5, R246, R125, RZ ;  /* 0x0000007df6057227 */ /* 0x000fe200078e00ff */
[----:B------:R-:W-:Y:S02]  /*3d90*/  IABS R123, R8 ;  /* 0x00000008007b7213 */ /* 0x000fe40000000000 */
[----:B------:R4:W-:Y:S01]  /*3da0*/  STL [R1+0x1150], R9 ;  /* 0x0011500901007387 */ /* 0x0009e20000100800 */
[C---:B-1----:R-:W-:Y:S01]  /*3db0*/  VIADD R7, R2.reuse, 0x82 ;  /* 0x0000008202077836 */ /* 0x042fe20000000000 */
[----:B--2---:R-:W-:Y:S01]  /*3dc0*/  IADD3 R11, PT, PT, R2, 0x83, RZ ;  /* 0x00000083020b7810 */ /* 0x004fe20007ffe0ff */
[----:B------:R-:W-:Y:S01]  /*3dd0*/  IMAD R141, R252, R0, R141 ;  /* 0x00000000fc8d7224 */ /* 0x000fe200078e028d */
[----:B------:R1:W-:Y:S01]  /*3de0*/  STL [R1+0x1160], R8 ;  /* 0x0011600801007387 */ /* 0x0003e20000100800 */
[----:B------:R-:W-:Y:S01]  /*3df0*/  IMAD.HI.U32 R0, R246, R132, RZ ;  /* 0x00000084f6007227 */ /* 0x000fe200078e00ff */
[----:B------:R-:W-:-:S02]  /*3e00*/  IABS R121, R11 ;  /* 0x0000000b00797213 */ /* 0x000fc40000000000 */
[----:B------:R-:W-:Y:S01]  /*3e10*/  STL [R1+0x116c], R7 ;  /* 0x00116c0701007387 */ /* 0x000fe20000100800 */
[----:B---3--:R-:W-:Y:S01]  /*3e20*/  VIADD R10, R2, 0x84 ;  /* 0x00000084020a7836 */ /* 0x008fe20000000000 */
[----:B------:R-:W-:Y:S01]  /*3e30*/  IADD3 R0, PT, PT, -R0, RZ, RZ ;  /* 0x000000ff00007210 */ /* 0x000fe20007ffe1ff */
[----:B------:R-:W-:Y:S01]  /*3e40*/  IMAD.MOV R6, RZ, RZ, -R6 ;  /* 0x000000ffff067224 */ /* 0x000fe200078e0a06 */
[----:B------:R2:W-:Y:S01]  /*3e50*/  STL [R1+0x1130], R11 ;  /* 0x0011300b01007387 */ /* 0x0005e20000100800 */
[----:B------:R-:W-:Y:S01]  /*3e60*/  IMAD.MOV R5, RZ, RZ, -R5 ;  /* 0x000000ffff057224 */ /* 0x000fe200078e0a05 */
[----:B------:R-:W-:Y:S01]  /*3e70*/  IABS R120, R10 ;  /* 0x0000000a00787213 */ /* 0x000fe20000000000 */
[----:B------:R-:W-:Y:S01]  /*3e80*/  IMAD R126, R252, R6, R126 ;  /* 0x00000006fc7e7224 */ /* 0x000fe200078e027e */
[----:B------:R3:W-:Y:S01]  /*3e90*/  STL [R1+0x1138], R10 ;  /* 0x0011380a01007387 */ /* 0x0007e20000100800 */
[----:B----4-:R-:W-:Y:S01]  /*3ea0*/  VIADD R9, R2, 0x85 ;  /* 0x0000008502097836 */ /* 0x010fe20000000000 */
[----:B------:R-:W-:Y:S01]  /*3eb0*/  IABS R122, R7 ;  /* 0x00000007007a7213 */ /* 0x000fe20000000000 */
[----:B------:R-:W-:-:S02]  /*3ec0*/  IMAD R125, R252, R5, R125 ;  /* 0x00000005fc7d7224 */ /* 0x000fc400078e027d */
[C---:B-1----:R-:W-:Y:S01]  /*3ed0*/  VIADD R8, R2.reuse, 0x86 ;  /* 0x0000008602087836 */ /* 0x042fe20000000000 */
[----:B------:R-:W-:Y:S01]  /*3ee0*/  STL [R1+0x1140], R9 ;  /* 0x0011400901007387 */ /* 0x000fe20000100800 */
[----:B--2---:R-:W-:Y:S01]  /*3ef0*/  VIADD R11, R2, 0x88 ;  /* 0x00000088020b7836 */ /* 0x004fe20000000000 */
[----:B------:R-:W-:Y:S01]  /*3f00*/  IABS R119, R9 ;  /* 0x0000000900777213 */ /* 0x000fe20000000000 */
[----:B------:R-:W-:Y:S01]  /*3f10*/  IMAD.HI.U32 R6, R246, R121, RZ ;  /* 0x00000079f6067227 */ /* 0x000fe200078e00ff */
[----:B------:R-:W-:Y:S01]  /*3f20*/  STL [R1+0x1148], R8 ;  /* 0x0011480801007387 */ /* 0x000fe20000100800 */
[----:B------:R-:W-:Y:S02]  /*3f30*/  IABS R118, R8 ;  /* 0x0000000800767213 */ /* 0x000fe40000000000 */
[C---:B---3--:R-:W-:Y:S01]  /*3f40*/  VIADD R10, R2.reuse, 0x89 ;  /* 0x00000089020a7836 */ /* 0x048fe20000000000 */
[----:B------:R-:W-:Y:S01]  /*3f50*/  IABS R116, R11 ;  /* 0x0000000b00747213 */ /* 0x000fe20000000000 */
[----:B------:R-:W-:-:S02]  /*3f60*/  VIADD R7, R2, 0x87 ;  /* 0x0000008702077836 */ /* 0x000fc40000000000 */
[----:B------:R-:W-:Y:S01]  /*3f70*/  IMAD.HI.U32 R5, R246, R120, RZ ;  /* 0x00000078f6057227 */ /* 0x000fe200078e00ff */
[----:B------:R-:W-:Y:S02]  /*3f80*/  IABS R115, R10 ;  /* 0x0000000a00737213 */ /* 0x000fe40000000000 */
[----:B------:R1:W-:Y:S01]  /*3f90*/  STL [R1+0x1154], R7 ;  /* 0x0011540701007387 */ /* 0x0003e20000100800 */
[----:B------:R-:W-:Y:S01]  /*3fa0*/  IMAD R132, R252, R0, R132 ;  /* 0x00000000fc847224 */ /* 0x000fe200078e0284 */
[----:B------:R-:W-:Y:S01]  /*3fb0*/  IABS R117, R7 ;  /* 0x0000000700757213 */ /* 0x000fe20000000000 */
[----:B------:R-:W-:Y:S01]  /*3fc0*/  IMAD.MOV R6, RZ, RZ, -R6 ;  /* 0x000000ffff067224 */ /* 0x000fe200078e0a06 */
[----:B------:R-:W-:Y:S01]  /*3fd0*/  STL [R1+0x111c], R11 ;  /* 0x00111c0b01007387 */ /* 0x000fe20000100800 */
[----:B------:R-:W-:-:S03]  /*3fe0*/  IMAD.HI.U32 R0, R246, R127, RZ ;  /* 0x0000007ff6007227 */ /* 0x000fc600078e00ff */
[----:B------:R2:W-:Y:S01]  /*3ff0*/  STL [R1+0x1124], R10 ;  /* 0x0011240a01007387 */ /* 0x0005e20000100800 */
[----:B------:R-:W-:Y:S01]  /*4000*/  IMAD.MOV R5, RZ, RZ, -R5 ;  /* 0x000000ffff057224 */ /* 0x000fe200078e0a05 */
[----:B-1----:R-:W-:Y:S01]  /*4010*/  IADD3 R7, PT, PT, R2, 0x8c, RZ ;  /* 0x0000008c02077810 */ /* 0x002fe20007ffe0ff */
[----:B------:R-:W-:-:S03]  /*4020*/  IMAD.HI.U32 R4, R246, R134, RZ ;  /* 0x00000086f6047227 */ /* 0x000fc600078e00ff */
[----:B------:R-:W-:Y:S01]  /*4030*/  IABS R112, R7 ;  /* 0x0000000700707213 */ /* 0x000fe20000000000 */
[----:B------:R-:W-:Y:S02]  /*4040*/  IMAD R121, R252, R6, R121 ;  /* 0x00000006fc797224 */ /* 0x000fe400078e0279 */
[C---:B------:R-:W-:Y:S01]  /*4050*/  VIADD R9, R2.reuse, 0x8a ;  /* 0x0000008a02097836 */ /* 0x040fe20000000000 */
[C---:B--2---:R-:W-:Y:S01]  /*4060*/  IADD3 R10, PT, PT, R2.reuse, 0x8e, RZ ;  /* 0x0000008e020a7810 */ /* 0x044fe20007ffe0ff */
[----:B------:R-:W-:Y:S02]  /*4070*/  VIADD R11, R2, 0x8d ;  /* 0x0000008d020b7836 */ /* 0x000fe40000000000 */
[----:B------:R-:W-:Y:S01]  /*4080*/  IMAD.MOV R0, RZ, RZ, -R0 ;  /* 0x000000ffff007224 */ /* 0x000fe200078e0a00 */
[----:B------:R1:W-:Y:S01]  /*4090*/  STL [R1+0x1128], R9 ;  /* 0x0011280901007387 */ /* 0x0003e20000100800 */
[----:B------:R-:W-:Y:S01]  /*40a0*/  IMAD R120, R252, R5, R120 ;  /* 0x00000005fc787224 */ /* 0x000fe200078e0278 */
[----:B------:R-:W-:Y:S01]  /*40b0*/  IABS R111, R11 ;  /* 0x0000000b006f7213 */ /* 0x000fe20000000000 */
[----:B------:R-:W-:Y:S01]  /*40c0*/  VIADD R8, R2, 0x8b ;  /* 0x0000008b02087836 */ /* 0x000fe20000000000 */
[----:B------:R-:W-:Y:S01]  /*40d0*/  IABS R110, R10 ;  /* 0x0000000a006e7213 */ /* 0x000fe20000000000 */
[----:B------:R-:W-:Y:S01]  /*40e0*/  IMAD.HI.U32 R6, R246, R116, RZ ;  /* 0x00000074f6067227 */ /* 0x000fe200078e00ff */
[----:B------:R-:W-:-:S02]  /*40f0*/  IABS R114, R9 ;  /* 0x0000000900727213 */ /* 0x000fc40000000000 */
[----:B------:R-:W-:Y:S01]  /*4100*/  STL [R1+0x112c], R8 ;  /* 0x00112c0801007387 */ /* 0x000fe20000100800 */
[C---:B------:R-:W-:Y:S01]  /*4110*/  IMAD.HI.U32 R5, R246.reuse, R115, RZ ;  /* 0x00000073f6057227 */ /* 0x040fe200078e00ff */
[----:B------:R-:W-:Y:S02]  /*4120*/  IABS R113, R8 ;  /* 0x0000000800717213 */ /* 0x000fe40000000000 */
[----:B------:R-:W-:Y:S01]  /*4130*/  STL [R1+0x1134], R7 ;  /* 0x0011340701007387 */ /* 0x000fe20000100800 */
[----:B------:R-:W-:-:S03]  /*4140*/  IMAD.HI.U32 R3, R246, R133, RZ ;  /* 0x00000085f6037227 */ /* 0x000fc600078e00ff */
[----:B------:R2:W-:Y:S01]  /*4150*/  STL [R1+0x10f8], R11 ;  /* 0x0010f80b01007387 */ /* 0x0005e20000100800 */
[----:B------:R-:W-:Y:S02]  /*4160*/  IMAD.MOV R4, RZ, RZ, -R4 ;  /* 0x000000ffff047224 */ /* 0x000fe400078e0a04 */
[----:B------:R-:W-:Y:S01]  /*4170*/  IMAD R127, R252, R0, R127 ;  /* 0x00000000fc7f7224 */ /* 0x000fe200078e027f */
[----:B------:R3:W-:Y:S01]  /*4180*/  STL [R1+0x1100], R10 ;  /* 0x0011000a01007387 */ /* 0x0007e20000100800 */
[----:B------:R-:W-:Y:S02]  /*4190*/  IMAD.MOV R6, RZ, RZ, -R6 ;  /* 0x000000ffff067224 */ /* 0x000fe400078e0a06 */
[----:B------:R-:W-:-:S04]  /*41a0*/  IMAD.HI.U32 R0, R246, R122, RZ ;  /* 0x0000007af6007227 */ /* 0x000fc800078e00ff */
[----:B------:R-:W-:Y:S02]  /*41b0*/  IMAD.MOV R5, RZ, RZ, -R5 ;  /* 0x000000ffff057224 */ /* 0x000fe400078e0a05 */
[----:B------:R-:W-:Y:S02]  /*41c0*/  IMAD.MOV R3, RZ, RZ, -R3 ;  /* 0x000000ffff037224 */ /* 0x000fe400078e0a03 */
[----:B------:R-:W-:Y:S02]  /*41d0*/  IMAD R134, R252, R4, R134 ;  /* 0x00000004fc867224 */ /* 0x000fe400078e0286 */
[----:B------:R-:W-:-:S04]  /*41e0*/  IMAD.HI.U32 R4, R246, R129, RZ ;  /* 0x00000081f6047227 */ /* 0x000fc800078e00ff */
[----:B------:R-:W-:Y:S02]  /*41f0*/  IMAD R116, R252, R6, R116 ;  /* 0x00000006fc747224 */ /* 0x000fe400078e0274 */
[C---:B-1----:R-:W-:Y:S02]  /*4200*/  VIADD R9, R2.reuse, 0x8f ;  /* 0x0000008f02097836 */ /* 0x042fe40000000000 */
[----:B--2---:R-:W-:Y:S02]  /*4210*/  VIADD R11, R2, 0x92 ;  /* 0x00000092020b7836 */ /* 0x004fe40000000000 */
[----:B------:R-:W-:Y:S01]  /*4220*/  IMAD.MOV R0, RZ, RZ, -R0 ;  /* 0x000000ffff007224 */ /* 0x000fe200078e0a00 */
[----:B------:R1:W-:Y:S01]  /*4230*/  STL [R1+0x1104], R9 ;  /* 0x0011040901007387 */ /* 0x0003e20000100800 */
[----:B------:R-:W-:Y:S01]  /*4240*/  IMAD R115, R252, R5, R115 ;  /* 0x00000005fc737224 */ /* 0x000fe200078e0273 */
[----:B------:R-:W-:Y:S01]  /*4250*/  IABS R106, R11 ;  /* 0x0000000b006a7213 */ /* 0x000fe20000000000 */
[----:B------:R-:W-:Y:S01]  /*4260*/  VIADD R8, R2, 0x90 ;  /* 0x0000009002087836 */ /* 0x000fe20000000000 */
[----:B------:R-:W-:Y:S01]  /*4270*/  IABS R109, R9 ;  /* 0x00000009006d7213 */ /* 0x000fe20000000000 */
[----:B------:R-:W-:-:S03]  /*4280*/  IMAD.HI.U32 R6, R246, R111, RZ ;  /* 0x0000006ff6067227 */ /* 0x000fc600078e00ff */
[----:B------:R2:W-:Y:S01]  /*4290*/  STL [R1+0x110c], R8 ;  /* 0x00110c0801007387 */ /* 0x0005e20000100800 */
[C---:B---3--:R-:W-:Y:S01]  /*42a0*/  VIADD R10, R2.reuse, 0x93 ;  /* 0x00000093020a7836 */ /* 0x048fe20000000000 */
[----:B------:R-:W-:Y:S01]  /*42b0*/  IABS R108, R8 ;  /* 0x00000008006c7213 */ /* 0x000fe20000000000 */
[----:B------:R-:W-:Y:S02]  /*42c0*/  VIADD R7, R2, 0x91 ;  /* 0x0000009102077836 */ /* 0x000fe40000000000 */
[----:B------:R-:W-:Y:S01]  /*42d0*/  IMAD.HI.U32 R5, R246, R110, RZ ;  /* 0x0000006ef6057227 */ /* 0x000fe200078e00ff */
[----:B------:R-:W-:Y:S02]  /*42e0*/  IABS R105, R10 ;  /* 0x0000000a00697213 */ /* 0x000fe40000000000 */
[----:B------:R-:W-:Y:S01]  /*42f0*/  STL [R1+0x1118], R7 ;  /* 0x0011180701007387 */ /* 0x000fe20000100800 */
[----:B------:R-:W-:Y:S01]  /*4300*/  IMAD R133, R252, R3, R133 ;  /* 0x00000003fc857224 */ /* 0x000fe200078e0285 */
[----:B------:R-:W-:Y:S01]  /*4310*/  IABS R107, R7 ;  /* 0x00000007006b7213 */ /* 0x000fe20000000000 */
[----:B------:R-:W-:Y:S01]  /*4320*/  IMAD.HI.U32 R3, R246, R128, RZ ;  /* 0x00000080f6037227 */ /* 0x000fe200078e00ff */
[----:B------:R-:W-:Y:S03]  /*4330*/  STL [R1+0x10e4], R11 ;  /* 0x0010e40b01007387 */ /* 0x000fe60000100800 */
[----:B------:R-:W-:Y:S01]  /*4340*/  IMAD.MOV R4, RZ, RZ, -R4 ;  /* 0x000000ffff047224 */ /* 0x000fe200078e0a04 */
[----:B------:R3:W-:Y:S01]  /*4350*/  STL [R1+0x10e8], R10 ;  /* 0x0010e80a01007387 */ /* 0x0007e20000100800 */
[----:B------:R-:W-:-:S02]  /*4360*/  IMAD R122, R252, R0, R122 ;  /* 0x00000000fc7a7224 */ /* 0x000fc400078e027a */
[----:B------:R-:W-:Y:S02]  /*4370*/  IMAD.MOV R6, RZ, RZ, -R6 ;  /* 0x000000ffff067224 */ /* 0x000fe400078e0a06 */
[----:B------:R-:W-:-:S04]  /*4380*/  IMAD.HI.U32 R0, R246, R117, RZ ;  /* 0x00000075f6007227 */ /* 0x000fc800078e00ff */
[----:B------:R-:W-:Y:S02]  /*4390*/  IMAD.MOV R5, RZ, RZ, -R5 ;  /* 0x000000ffff057224 */ /* 0x000fe400078e0a05 */
[----:B------:R-:W-:Y:S02]  /*43a0*/  IMAD.MOV R3, RZ, RZ, -R3 ;  /* 0x000000ffff037224 */ /* 0x000fe400078e0a03 */
[----:B------:R-:W-:Y:S02]  /*43b0*/  IMAD R129, R252, R4, R129 ;  /* 0x00000004fc817224 */ /* 0x000fe400078e0281 */
[----:B------:R-:W-:-:S04]  /*43c0*/  IMAD.HI.U32 R4, R246, R124, RZ ;  /* 0x0000007cf6047227 */ /* 0x000fc800078e00ff */
[----:B------:R-:W-:Y:S02]  /*43d0*/  IMAD R111, R252, R6, R111 ;  /* 0x00000006fc6f7224 */ /* 0x000fe400078e026f */
[----:B-1----:R-:W-:Y:S02]  /*43e0*/  VIADD R9, R2, 0x94 ;  /* 0x0000009402097836 */ /* 0x002fe40000000000 */
[----:B------:R-:W-:Y:S02]  /*43f0*/  IMAD.MOV R0, RZ, RZ, -R0 ;  /* 0x000000ffff007224 */ /* 0x000fe400078e0a00 */
[----:B------:R-:W-:Y:S01]  /*4400*/  IMAD R110, R252, R5, R110 ;  /* 0x00000005fc6e7224 */ /* 0x000fe200078e026e */
[----:B------:R1:W-:Y:S01]  /*4410*/  STL [R1+0x10ec], R9 ;  /* 0x0010ec0901007387 */ /* 0x0003e20000100800 */
[----:B--2---:R-:W-:Y:S01]  /*4420*/  VIADD R8, R2, 0x95 ;  /* 0x0000009502087836 */ /* 0x004fe20000000000 */
[----:B------:R-:W-:Y:S01]  /*4430*/  IABS R104, R9 ;  /* 0x0000000900687213 */ /* 0x000fe20000000000 */
[----:B------:R-:W-:-:S03]  /*4440*/  IMAD.HI.U32 R6, R246, R106, RZ ;  /* 0x0000006af6067227 */ /* 0x000fc600078e00ff */
[----:B------:R-:W-:Y:S01]  /*4450*/  STL [R1+0x10f0], R8 ;  /* 0x0010f00801007387 */ /* 0x000fe20000100800 */
[----:B---3--:R-:W-:Y:S01]  /*4460*/  VIADD R10, R2, 0x98 ;  /* 0x00000098020a7836 */ /* 0x008fe20000000000 */
[----:B------:R-:W-:Y:S01]  /*4470*/  IADD3 R6, PT, PT, -R6, RZ, RZ ;  /* 0x000000ff06067210 */ /* 0x000fe20007ffe1ff */
[----:B------:R-:W-:Y:S01]  /*4480*/  VIADD R7, R2, 0x96 ;  /* 0x0000009602077836 */ /* 0x000fe20000000000 */
[----:B------:R-:W-:Y:S01]  /*4490*/  IABS R103, R8 ;  /* 0x0000000800677213 */ /* 0x000fe20000000000 */
[----:B------:R-:W-:Y:S01]  /*44a0*/  IMAD.HI.U32 R5, R246, R105, RZ ;  /* 0x00000069f6057227 */ /* 0x000fe200078e00ff */
[----:B------:R-:W-:Y:S02]  /*44b0*/  IABS R100, R10 ;  /* 0x0000000a00647213 */ /* 0x000fe40000000000 */
[----:B------:R-:W-:Y:S01]  /*44c0*/  STL [R1+0x10f4], R7 ;  /* 0x0010f40701007387 */ /* 0x000fe20000100800 */
[C---:B------:R-:W-:Y:S01]  /*44d0*/  VIADD R11, R2.reuse, 0x97 ;  /* 0x00000097020b7836 */ /* 0x040fe20000000000 */
[----:B-1----:R-:W-:Y:S01]  /*44e0*/  IADD3 R9, PT, PT, R2, 0x99, RZ ;  /* 0x0000009902097810 */ /* 0x002fe20007ffe0ff */
[----:B------:R-:W-:Y:S01]  /*44f0*/  IMAD R128, R252, R3, R128 ;  /* 0x00000003fc807224 */ /* 0x000fe200078e0280 */
[----:B------:R-:W-:Y:S01]  /*4500*/  IABS R102, R7 ;  /* 0x0000000700667213 */ /* 0x000fe20000000000 */
[----:B------:R-:W-:Y:S01]  /*4510*/  IMAD.HI.U32 R3, R246, R123, RZ ;  /* 0x0000007bf6037227 */ /* 0x000fe200078e00ff */
[----:B------:R-:W-:Y:S01]  /*4520*/  IABS R101, R11 ;  /* 0x0000000b00657213 */ /* 0x000fe20000000000 */
[----:B------:R-:W-:Y:S01]  /*4530*/  STL [R1+0x10c0], R11 ;  /* 0x0010c00b01007387 */ /* 0x000fe20000100800 */
[----:B------:R-:W-:Y:S01]  /*4540*/  IABS R99, R9 ;  /* 0x0000000900637213 */ /* 0x000fe20000000000 */
[----:B------:R-:W-:-:S02]  /*4550*/  IMAD.MOV R4, RZ, RZ, -R4 ;  /* 0x000000ffff047224 */ /* 0x000fc400078e0a04 */
[----:B------:R-:W-:Y:S01]  /*4560*/  IMAD R117, R252, R0, R117 ;  /* 0x00000000fc757224 */ /* 0x000fe200078e0275 */
[----:B------:R1:W-:Y:S01]  /*4570*/  STL [R1+0x10c8], R10 ;  /* 0x0010c80a01007387 */ /* 0x0003e20000100800 */
[----:B------:R-:W-:-:S03]  /*4580*/  IMAD.HI.U32 R0, R246, R112, RZ ;  /* 0x00000070f6007227 */ /* 0x000fc600078e00ff */
[----:B------:R2:W-:Y:S01]  /*4590*/  STL [R1+0x10d0], R9 ;  /* 0x0010d00901007387 */ /* 0x0005e20000100800 */
[----:B------:R-:W-:Y:S02]  /*45a0*/  IMAD.MOV R5, RZ, RZ, -R5 ;  /* 0x000000ffff057224 */ /* 0x000fe400078e0a05 */
[----:B------:R-:W-:Y:S02]  /*45b0*/  IMAD.MOV R3, RZ, RZ, -R3 ;  /* 0x000000ffff037224 */ /* 0x000fe400078e0a03 */
[----:B------:R-:W-:Y:S02]  /*45c0*/  IMAD R124, R252, R4, R124 ;  /* 0x00000004fc7c7224 */ /* 0x000fe400078e027c */
[----:B------:R-:W-:-:S04]  /*45d0*/  IMAD.HI.U32 R4, R246, R119, RZ ;  /* 0x00000077f6047227 */ /* 0x000fc800078e00ff */
[----:B------:R-:W-:Y:S01]  /*45e0*/  IMAD.MOV R0, RZ, RZ, -R0 ;  /* 0x000000ffff007224 */ /* 0x000fe200078e0a00 */
[----:B------:R-:W-:Y:S01]  /*45f0*/  IADD3 R4, PT, PT, -R4, RZ, RZ ;  /* 0x000000ff04047210 */ /* 0x000fe20007ffe1ff */
[----:B------:R-:W-:Y:S02]  /*4600*/  IMAD R105, R252, R5, R105 ;  /* 0x00000005fc697224 */ /* 0x000fe400078e0269 */
[----:B-1----:R-:W-:Y:S02]  /*4610*/  VIADD R10, R2, 0x9d ;  /* 0x0000009d020a7836 */ /* 0x002fe40000000000 */
[----:B------:R-:W-:Y:S02]  /*4620*/  IMAD R106, R252, R6, R106 ;  /* 0x00000006fc6a7224 */ /* 0x000fe400078e026a */
[----:B------:R-:W-:Y:S01]  /*4630*/  IMAD.HI.U32 R5, R246, R100, RZ ;  /* 0x00000064f6057227 */ /* 0x000fe200078e00ff */
[----:B------:R-:W-:-:S03]  /*4640*/  IABS R95, R10 ;  /* 0x0000000a005f7213 */ /* 0x000fc60000000000 */
[----:B------:R-:W-:Y:S02]  /*4650*/  VIADD R11, R2, 0x9c ;  /* 0x0000009c020b7836 */ /* 0x000fe40000000000 */
[----:B------:R-:W-:Y:S02]  /*4660*/  IMAD R123, R252, R3, R123 ;  /* 0x00000003fc7b7224 */ /* 0x000fe400078e027b */
[----:B------:R-:W-:Y:S01]  /*4670*/  VIADD R8, R2, 0x9a ;  /* 0x0000009a02087836 */ /* 0x000fe20000000000 */
[----:B------:R-:W-:Y:S01]  /*4680*/  IABS R96, R11 ;  /* 0x0000000b00607213 */ /* 0x000fe20000000000 */
[----:B------:R-:W-:-:S03]  /*4690*/  IMAD.HI.U32 R6, R246, R101, RZ ;  /* 0x00000065f6067227 */ /* 0x000fc600078e00ff */
[----:B------:R-:W-:Y:S01]  /*46a0*/  STL [R1+0x10d8], R8 ;  /* 0x0010d80801007387 */ /* 0x000fe20000100800 */
[----:B------:R-:W-:Y:S01]  /*46b0*/  IMAD.HI.U32 R3, R246, R118, RZ ;  /* 0x00000076f6037227 */ /* 0x000fe200078e00ff */
[----:B------:R-:W-:-:S03]  /*46c0*/  IABS R98, R8 ;  /* 0x0000000800627213 */ /* 0x000fc60000000000 */
[----:B------:R-:W-:Y:S02]  /*46d0*/  VIADD R7, R2, 0x9b ;  /* 0x0000009b02077836 */ /* 0x000fe40000000000 */
[----:B------:R-:W-:Y:S02]  /*46e0*/  IMAD R112, R252, R0, R112 ;  /* 0x00000000fc707224 */ /* 0x000fe400078e0270 */
[----:B------:R-:W-:Y:S01]  /*46f0*/  IMAD.HI.U32 R0, R246, R107, RZ ;  /* 0x0000006bf6007227 */ /* 0x000fe200078e00ff */
[----:B------:R-:W-:Y:S01]  /*4700*/  STL [R1+0x10e0], R7 ;  /* 0x0010e00701007387 */ /* 0x000fe20000100800 */
[----:B------:R-:W-:Y:S02]  /*4710*/  IABS R97, R7 ;  /* 0x0000000700617213 */ /* 0x000fe40000000000 */
[----:B------:R-:W-:Y:S01]  /*4720*/  IMAD.MOV R5, RZ, RZ, -R5 ;  /* 0x000000ffff057224 */ /* 0x000fe200078e0a05 */
[----:B------:R1:W-:Y:S01]  /*4730*/  STL [R1+0x10a8], R11 ;  /* 0x0010a80b01007387 */ /* 0x0003e20000100800 */
[----:B------:R-:W-:-:S02]  /*4740*/  IMAD.MOV R6, RZ, RZ, -R6 ;  /* 0x000000ffff067224 */ /* 0x000fc400078e0a06 */
[----:B------:R-:W-:Y:S01]  /*4750*/  IMAD.MOV R3, RZ, RZ, -R3 ;  /* 0x000000ffff037224 */ /* 0x000fe200078e0a03 */
[----:B------:R3:W-:Y:S01]  /*4760*/  STL [R1+0x10ac], R10 ;  /* 0x0010ac0a01007387 */ /* 0x0007e20000100800 */
[C---:B------:R-:W-:Y:S02]  /*4770*/  IMAD R119, R252.reuse, R4, R119 ;  /* 0x00000004fc777224 */ /* 0x040fe400078e0277 */
[----:B------:R-:W-:Y:S02]  /*4780*/  IMAD.MOV R0, RZ, RZ, -R0 ;  /* 0x000000ffff007224 */ /* 0x000fe400078e0a00 */
[----:B------:R-:W-:Y:S02]  /*4790*/  IMAD R100, R252, R5, R100 ;  /* 0x00000005fc647224 */ /* 0x000fe400078e0264 */
[----:B------:R-:W-:-:S04]  /*47a0*/  IMAD.HI.U32 R4, R246, R114, RZ ;  /* 0x00000072f6047227 */ /* 0x000fc800078e00ff */
[----:B------:R-:W-:Y:S02]  /*47b0*/  IMAD R101, R252, R6, R101 ;  /* 0x00000006fc657224 */ /* 0x000fe400078e0265 */
[----:B--2---:R-:W-:Y:S02]  /*47c0*/  VIADD R9, R2, 0x9e ;  /* 0x0000009e02097836 */ /* 0x004fe40000000000 */
[----:B------:R-:W-:-:S03]  /*47d0*/  IMAD.HI.U32 R5, R246, R95, RZ ;  /* 0x0000005ff6057227 */ /* 0x000fc600078e00ff */
[----:B------:R-:W-:Y:S01]  /*47e0*/  STL [R1+0x10b0], R9 ;  /* 0x0010b00901007387 */ /* 0x000fe20000100800 */
[----:B-1----:R-:W-:Y:S01]  /*47f0*/  VIADD R11, R2, 0xa1 ;  /* 0x000000a1020b7836 */ /* 0x002fe20000000000 */
        /* <DEDUP_REMOVED lines=11> */
[----:B------:R-:W-:Y:S02]  /*48b0*/  VIADD R7, R2, 0xa0 ;  /* 0x000000a002077836 */ /* 0x000fe40000000000 */
[----:B------:R-:W-:Y:S01]  /*48c0*/  IMAD R107, R252, R0, R107 ;  /* 0x00000000fc6b7224 */ /* 0x000fe200078e026b */
[----:B-1----:R-:W-:Y:S01]  /*48d0*/  IADD3 R8, PT, PT, R2, 0xa4, RZ ;  /* 0x000000a402087810 */ /* 0x002fe20007ffe0ff */
[----:B------:R-:W-:Y:S01]  /*48e0*/  IMAD.MOV R4, RZ, RZ, -R4 ;  /* 0x000000ffff047224 */ /* 0x000fe200078e0a04 */
[----:B------:R-:W-:Y:S01]  /*48f0*/  STL [R1+0x10b8], R7 ;  /* 0x0010b80701007387 */ /* 0x000fe20000100800 */
[----:B------:R-:W-:Y:S01]  /*4900*/  IMAD.HI.U32 R0, R246, R102, RZ ;  /* 0x00000066f6007227 */ /* 0x000fe200078e00ff */
[----:B------:R-:W-:Y:S02]  /*4910*/  IABS R92, R7 ;  /* 0x00000007005c7213 */ /* 0x000fe40000000000 */
[----:B------:R1:W-:Y:S01]  /*4920*/  STL [R1+0x108c], R11 ;  /* 0x00108c0b01007387 */ /* 0x0003e20000100800 */
[----:B------:R-:W-:Y:S01]  /*4930*/  IMAD.MOV R6, RZ, RZ, -R6 ;  /* 0x000000ffff067224 */ /* 0x000fe200078e0a06 */
[----:B------:R-:W-:Y:S01]  /*4940*/  IABS R88, R8 ;  /* 0x0000000800587213 */ /* 0x000fe20000000000 */
[----:B------:R-:W-:Y:S01]  /*4950*/  IMAD.MOV R3, RZ, RZ, -R3 ;  /* 0x000000ffff037224 */ /* 0x000fe200078e0a03 */
[----:B------:R2:W-:Y:S01]  /*4960*/  STL [R1+0x1094], R10 ;  /* 0x0010940a01007387 */ /* 0x0005e20000100800 */
[----:B------:R-:W-:-:S02]  /*4970*/  IMAD R114, R252, R4, R114 ;  /* 0x00000004fc727224 */ /* 0x000fc400078e0272 */
[----:B------:R-:W-:Y:S02]  /*4980*/  IMAD.MOV R0, RZ, RZ, -R0 ;  /* 0x000000ffff007224 */ /* 0x000fe400078e0a00 */
[----:B------:R-:W-:Y:S01]  /*4990*/  IMAD.HI.U32 R4, R246, R109, RZ ;  /* 0x0000006df6047227 */ /* 0x000fe200078e00ff */
[----:B-1----:R-:W-:-:S03]  /*49a0*/  IADD3 R11, PT, PT, R2, 0xa6, RZ ;  /* 0x000000a6020b7810 */ /* 0x002fc60007ffe0ff */
[----:B------:R-:W-:Y:S01]  /*49b0*/  IMAD R96, R252, R6, R96 ;  /* 0x00000006fc607224 */ /* 0x000fe200078e0260 */
[----:B------:R-:W-:Y:S01]  /*49c0*/  IABS R86, R11 ;  /* 0x0000000b00567213 */ /* 0x000fe20000000000 */
[----:B------:R-:W-:Y:S02]  /*49d0*/  VIADD R9, R2, 0xa3 ;  /* 0x000000a302097836 */ /* 0x000fe40000000000 */
[C---:B------:R-:W-:Y:S02]  /*49e0*/  IMAD R113, R252.reuse, R3, R113 ;  /* 0x00000003fc717224 */ /* 0x040fe400078e0271 */
[----:B------:R-:W-:Y:S01]  /*49f0*/  IMAD R95, R252, R5, R95 ;  /* 0x00000005fc5f7224 */ /* 0x000fe200078e025f */
[----:B------:R1:W-:Y:S01]  /*4a00*/  STL [R1+0x1098], R9 ;  /* 0x0010980901007387 */ /* 0x0003e20000100800 */
[----:B------:R-:W-:Y:S01]  /*4a10*/  IMAD.HI.U32 R6, R246, R91, RZ ;  /* 0x0000005bf6067227 */ /* 0x000fe200078e00ff */
[----:B------:R-:W-:Y:S02]  /*4a20*/  IABS R89, R9 ;  /* 0x0000000900597213 */ /* 0x000fe40000000000 */
[----:B------:R-:W-:Y:S01]  /*4a30*/  STL [R1+0x10a0], R8 ;  /* 0x0010a00801007387 */ /* 0x000fe20000100800 */
[----:B--2---:R-:W-:-:S02]  /*4a40*/  VIADD R10, R2, 0xa7 ;  /* 0x000000a7020a7836 */ /* 0x004fc40000000000 */
[----:B------:R-:W-:-:S03]  /*4a50*/  IMAD.HI.U32 R3, R246, R108, RZ ;  /* 0x0000006cf6037227 */ /* 0x000fc600078e00ff */
[----:B------:R-:W-:Y:S01]  /*4a60*/  IABS R85, R10 ;  /* 0x0000000a00557213 */ /* 0x000fe20000000000 */
[----:B------:R-:W-:Y:S01]  /*4a70*/  VIADD R7, R2, 0xa5 ;  /* 0x000000a502077836 */ /* 0x000fe20000000000 */
[----:B------:R-:W-:Y:S01]  /*4a80*/  IADD3 R3, PT, PT, -R3, RZ, RZ ;  /* 0x000000ff03037210 */ /* 0x000fe20007ffe1ff */
[----:B------:R-:W-:-:S03]  /*4a90*/  IMAD.HI.U32 R5, R246, R90, RZ ;  /* 0x0000005af6057227 */ /* 0x000fc600078e00ff */
[----:B------:R-:W-:Y:S01]  /*4aa0*/  STL [R1+0x10a4], R7 ;  /* 0x0010a40701007387 */ /* 0x000fe20000100800 */
[----:B------:R-:W-:Y:S01]  /*4ab0*/  IMAD R102, R252, R0, R102 ;  /* 0x00000000fc667224 */ /* 0x000fe200078e0266 */
[----:B------:R-:W-:Y:S01]  /*4ac0*/  IABS R87, R7 ;  /* 0x0000000700577213 */ /* 0x000fe20000000000 */
[----:B------:R-:W-:Y:S01]  /*4ad0*/  IMAD.MOV R4, RZ, RZ, -R4 ;  /* 0x000000ffff047224 */ /* 0x000fe200078e0a04 */
[----:B------:R2:W-:Y:S01]  /*4ae0*/  STL [R1+0x106c], R11 ;  /* 0x00106c0b01007387 */ /* 0x0005e20000100800 */
[----:B------:R-:W-:-:S03]  /*4af0*/  IMAD.HI.U32 R0, R246, R97, RZ ;  /* 0x00000061f6007227 */ /* 0x000fc600078e00ff */
[----:B------:R3:W-:Y:S01]  /*4b00*/  STL [R1+0x1070], R10 ;  /* 0x0010700a01007387 */ /* 0x0007e20000100800 */
[----:B------:R-:W-:Y:S01]  /*4b10*/  IMAD.MOV R6, RZ, RZ, -R6 ;  /* 0x000000ffff067224 */ /* 0x000fe200078e0a06 */
[----:B------:R-:W-:Y:S01]  /*4b20*/  IADD3 R0, PT, PT, -R0, RZ, RZ ;  /* 0x000000ff00007210 */ /* 0x000fe20007ffe1ff */
[----:B------:R-:W-:Y:S02]  /*4b30*/  IMAD.MOV R5, RZ, RZ, -R5 ;  /* 0x000000ffff057224 */ /* 0x000fe400078e0a05 */
[----:B------:R-:W-:Y:S02]  /*4b40*/  IMAD R109, R252, R4, R109 ;  /* 0x00000004fc6d7224 */ /* 0x000fe400078e026d */
[----:B------:R-:W-:-:S04]  /*4b50*/  IMAD.HI.U32 R4, R246, R104, RZ ;  /* 0x00000068f6047227 */ /* 0x000fc800078e00ff */
[----:B------:R-:W-:Y:S02]  /*4b60*/  IMAD R91, R252, R6, R91 ;  /* 0x00000006fc5b7224 */ /* 0x000fe400078e025b */
[C---:B-1----:R-:W-:Y:S02]  /*4b70*/  VIADD R9, R2.reuse, 0xa8 ;  /* 0x000000a802097836 */ /* 0x042fe40000000000 */
[----:B--2---:R-:W-:Y:S02]  /*4b80*/  VIADD R11, R2, 0xab ;  /* 0x000000ab020b7836 */ /* 0x004fe40000000000 */
[----:B------:R-:W-:Y:S01]  /*4b90*/  IMAD R90, R252, R5, R90 ;  /* 0x00000005fc5a7224 */ /* 0x000fe200078e025a */
[----:B------:R-:W-:Y:S01]  /*4ba0*/  STL [R1+0x1074], R9 ;  /* 0x0010740901007387 */ /* 0x000fe20000100800 */
[----:B------:R-:W-:Y:S01]  /*4bb0*/  VIADD R8, R2, 0xa9 ;  /* 0x000000a902087836 */ /* 0x000fe20000000000 */
[----:B------:R-:W-:Y:S01]  /*4bc0*/  IABS R81, R11 ;  /* 0x0000000b00517213 */ /* 0x000fe20000000000 */
[----:B------:R-:W-:Y:S01]  /*4bd0*/  IMAD.HI.U32 R6, R246, R86, RZ ;  /* 0x00000056f6067227 */ /* 0x000fe200078e00ff */
[----:B------:R-:W-:-:S02]  /*4be0*/  IABS R84, R9 ;  /* 0x0000000900547213 */ /* 0x000fc40000000000 */
[----:B------:R-:W-:Y:S01]  /*4bf0*/  STL [R1+0x107c], R8 ;  /* 0x00107c0801007387 */ /* 0x000fe20000100800 */
[C---:B---3--:R-:W-:Y:S01]  /*4c00*/  VIADD R10, R2.reuse, 0xac ;  /* 0x000000ac020a7836 */ /* 0x048fe20000000000 */
[----:B------:R-:W-:Y:S01]  /*4c10*/  IABS R83, R8 ;  /* 0x0000000800537213 */ /* 0x000fe20000000000 */
[----:B------:R-:W-:Y:S02]  /*4c20*/  VIADD R7, R2, 0xaa ;  /* 0x000000aa02077836 */ /* 0x000fe40000000000 */
[----:B------:R-:W-:Y:S01]  /*4c30*/  IMAD.HI.U32 R5, R246, R85, RZ ;  /* 0x00000055f6057227 */ /* 0x000fe200078e00ff */
[----:B------:R-:W-:Y:S02]  /*4c40*/  IABS R80, R10 ;  /* 0x0000000a00507213 */ /* 0x000fe40000000000 */
[----:B------:R1:W-:Y:S01]  /*4c50*/  STL [R1+0x1080], R7 ;  /* 0x0010800701007387 */ /* 0x0003e20000100800 */
[----:B------:R-:W-:Y:S01]  /*4c60*/  IMAD R108, R252, R3, R108 ;  /* 0x00000003fc6c7224 */ /* 0x000fe200078e026c */
[----:B------:R-:W-:Y:S01]  /*4c70*/  IABS R82, R7 ;  /* 0x0000000700527213 */ /* 0x000fe20000000000 */
[----:B------:R-:W-:Y:S01]  /*4c80*/  IMAD.HI.U32 R3, R246, R103, RZ ;  /* 0x00000067f6037227 */ /* 0x000fe200078e00ff */
[----:B------:R-:W-:Y:S03]  /*4c90*/  STL [R1+0x1058], R11 ;  /* 0x0010580b01007387 */ /* 0x000fe60000100800 */
[----:B------:R-:W-:Y:S01]  /*4ca0*/  IMAD.MOV R4, RZ, RZ, -R4 ;  /* 0x000000ffff047224 */ /* 0x000fe200078e0a04 */
[----:B------:R2:W-:Y:S01]  /*4cb0*/  STL [R1+0x105c], R10 ;  /* 0x00105c0a01007387 */ /* 0x0005e20000100800 */
[----:B------:R-:W-:Y:S01]  /*4cc0*/  IMAD R97, R252, R0, R97 ;  /* 0x00000000fc617224 */ /* 0x000fe200078e0261 */
[----:B-1----:R-:W-:Y:S01]  /*4cd0*/  IADD3 R7, PT, PT, R2, 0xaf, RZ ;  /* 0x000000af02077810 */ /* 0x002fe20007ffe0ff */
[----:B------:R-:W-:-:S02]  /*4ce0*/  IMAD.MOV R6, RZ, RZ, -R6 ;  /* 0x000000ffff067224 */ /* 0x000fc400078e0a06 */
[----:B------:R-:W-:Y:S01]  /*4cf0*/  IMAD.HI.U32 R0, R246, R92, RZ ;  /* 0x0000005cf6007227 */ /* 0x000fe200078e00ff */
[----:B------:R-:W-:-:S03]  /*4d00*/  IABS R77, R7 ;  /* 0x00000007004d7213 */ /* 0x000fc60000000000 */
[----:B------:R-:W-:Y:S01]  /*4d10*/  IMAD.MOV R5, RZ, RZ, -R5 ;  /* 0x000000ffff057224 */ /* 0x000fe200078e0a05 */
[----:B--2---:R-:W-:Y:S01]  /*4d20*/  IADD3 R10, PT, PT, R2, 0xb1, RZ ;  /* 0x000000b1020a7810 */ /* 0x004fe20007ffe0ff */
[----:B------:R-:W-:Y:S02]  /*4d30*/  IMAD.MOV R3, RZ, RZ, -R3 ;  /* 0x000000ffff037224 */ /* 0x000fe400078e0a03 */
[----:B------:R-:W-:Y:S01]  /*4d40*/  IMAD R104, R252, R4, R104 ;  /* 0x00000004fc687224 */ /* 0x000fe200078e0268 */
[----:B------:R-:W-:Y:S01]  /*4d50*/  IABS R75, R10 ;  /* 0x0000000a004b7213 */ /* 0x000fe20000000000 */
[----:B------:R-:W-:-:S04]  /*4d60*/  IMAD.HI.U32 R4, R246, R99, RZ ;  /* 0x00000063f6047227 */ /* 0x000fc800078e00ff */
[----:B------:R-:W-:Y:S02]  /*4d70*/  IMAD R86, R252, R6, R86 ;  /* 0x00000006fc567224 */ /* 0x000fe400078e0256 */
[C---:B------:R-:W-:Y:S02]  /*4d80*/  VIADD R9, R2.reuse, 0xad ;  /* 0x000000ad02097836 */ /* 0x040fe40000000000 */
[----:B------:R-:W-:Y:S02]  /*4d90*/  VIADD R11, R2, 0xb0 ;  /* 0x000000b0020b7836 */ /* 0x000fe40000000000 */
[----:B------:R-:W-:Y:S01]  /*4da0*/  IMAD.MOV R0, RZ, RZ, -R0 ;  /* 0x000000ffff007224 */ /* 0x000fe200078e0a00 */
[----:B------:R1:W-:Y:S01]  /*4db0*/  STL [R1+0x1060], R9 ;  /* 0x0010600901007387 */ /* 0x0003e20000100800 */
[----:B------:R-:W-:Y:S01]  /*4dc0*/  IMAD R85, R252, R5, R85 ;  /* 0x00000005fc557224 */ /* 0x000fe200078e0255 */
[----:B------:R-:W-:Y:S01]  /*4dd0*/  IABS R76, R11 ;  /* 0x0000000b004c7213 */ /* 0x000fe20000000000 */
[----:B------:R-:W-:Y:S01]  /*4de0*/  VIADD R8, R2, 0xae ;  /* 0x000000ae02087836 */ /* 0x000fe20000000000 */
[----:B------:R-:W-:Y:S01]  /*4df0*/  IABS R79, R9 ;  /* 0x00000009004f7213 */ /* 0x000fe20000000000 */
[----:B------:R-:W-:-:S03]  /*4e00*/  IMAD.HI.U32 R6, R246, R81, RZ ;  /* 0x00000051f6067227 */ /* 0x000fc600078e00ff */
[----:B------:R-:W-:Y:S01]  /*4e10*/  STL [R1+0x1064], R8 ;  /* 0x0010640801007387 */ /* 0x000fe20000100800 */
[----:B------:R-:W-:Y:S01]  /*4e20*/  IMAD.HI.U32 R5, R246, R80, RZ ;  /* 0x00000050f6057227 */ /* 0x000fe200078e00ff */
[----:B------:R-:W-:Y:S02]  /*4e30*/  IABS R78, R8 ;  /* 0x00000008004e7213 */ /* 0x000fe40000000000 */
[----:B------:R-:W-:Y:S01]  /*4e40*/  STL [R1+0x1068], R7 ;  /* 0x0010680701007387 */ /* 0x000fe20000100800 */
[----:B------:R-:W-:Y:S02]  /*4e50*/  IMAD R103, R252, R3, R103 ;  /* 0x00000003fc677224 */ /* 0x000fe400078e0267 */
[----:B------:R-:W-:Y:S01]  /*4e60*/  IMAD.HI.U32 R3, R246, R98, RZ ;  /* 0x00000062f6037227 */ /* 0x000fe200078e00ff */
[----:B------:R2:W-:Y:S03]  /*4e70*/  STL [R1+0x1044], R11 ;  /* 0x0010440b01007387 */ /* 0x0005e60000100800 */
        /* <DEDUP_REMOVED lines=316> */
[----:B------:R-:W-:Y:S01]  /*6240*/  IABS R24, R9 ;  /* 0x0000000900187213 */ /* 0x000fe20000000000 */
[----:B------:R-:W-:Y:S01]  /*6250*/  IMAD R48, R252, R3, R48 ;  /* 0x00000003fc307224 */ /* 0x000fe200078e0230 */
[----:B------:R-:W-:Y:S01]  /*6260*/  IADD3 R5, PT, PT, -R5, RZ, RZ ;  /* 0x000000ff05057210 */ /* 0x000fe20007ffe1ff */
[----:B------:R-:W-:Y:S01]  /*6270*/  IMAD.HI.U32 R6, R246, R26, RZ ;  /* 0x0000001af6067227 */ /* 0x000fe200078e00ff */
[----:B------:R-:W-:-:S03]  /*6280*/  IABS R21, R11 ;  /* 0x0000000b00157213 */ /* 0x000fc60000000000 */
[----:B---3--:R-:W-:Y:S02]  /*6290*/  VIADD R10, R2, 0xe8 ;  /* 0x000000e8020a7836 */ /* 0x008fe40000000000 */
[----:B------:R-:W-:-:S03]  /*62a0*/  IMAD.HI.U32 R3, R246, R43, RZ ;  /* 0x0000002bf6037227 */ /* 0x000fc600078e00ff */
[----:B------:R-:W-:Y:S01]  /*62b0*/  IABS R20, R10 ;  /* 0x0000000a00147213 */ /* 0x000fe20000000000 */
[----:B------:R-:W-:Y:S02]  /*62c0*/  VIADD R8, R2, 0xe5 ;  /* 0x000000e502087836 */ /* 0x000fe40000000000 */
[----:B------:R-:W-:Y:S02]  /*62d0*/  IMAD R37, R252, R0, R37 ;  /* 0x00000000fc257224 */ /* 0x000fe400078e0225 */
[----:B------:R-:W-:Y:S01]  /*62e0*/  VIADD R7, R2, 0xe6 ;  /* 0x000000e602077836 */ /* 0x000fe20000000000 */
[----:B------:R1:W-:Y:S01]  /*62f0*/  STL [R1+0xe2c], R8 ;  /* 0x000e2c0801007387 */ /* 0x0003e20000100800 */
[----:B------:R-:W-:Y:S01]  /*6300*/  IMAD.MOV R4, RZ, RZ, -R4 ;  /* 0x000000ffff047224 */ /* 0x000fe200078e0a04 */
[----:B------:R-:W-:Y:S01]  /*6310*/  IABS R23, R8 ;  /* 0x0000000800177213 */ /* 0x000fe20000000000 */
[----:B------:R-:W-:Y:S01]  /*6320*/  IMAD.HI.U32 R0, R246, R32, RZ ;  /* 0x00000020f6007227 */ /* 0x000fe200078e00ff */
[----:B------:R-:W-:Y:S01]  /*6330*/  STL [R1+0xe28], R7 ;  /* 0x000e280701007387 */ /* 0x000fe20000100800 */
[----:B------:R-:W-:-:S02]  /*6340*/  IABS R22, R7 ;  /* 0x0000000700167213 */ /* 0x000fc40000000000 */
[----:B------:R-:W-:Y:S01]  /*6350*/  IMAD.MOV R6, RZ, RZ, -R6 ;  /* 0x000000ffff067224 */ /* 0x000fe200078e0a06 */
[----:B------:R-:W-:Y:S01]  /*6360*/  STL [R1+0xe14], R11 ;  /* 0x000e140b01007387 */ /* 0x000fe20000100800 */
[----:B------:R-:W-:Y:S01]  /*6370*/  IMAD.MOV R3, RZ, RZ, -R3 ;  /* 0x000000ffff037224 */ /* 0x000fe200078e0a03 */
[C---:B-1----:R-:W-:Y:S01]  /*6380*/  IADD3 R8, PT, PT, R2.reuse, 0xea, RZ ;  /* 0x000000ea02087810 */ /* 0x042fe20007ffe0ff */
[----:B------:R-:W-:Y:S01]  /*6390*/  VIADD R9, R2, 0xe9 ;  /* 0x000000e902097836 */ /* 0x000fe20000000000 */
[----:B------:R1:W-:Y:S01]  /*63a0*/  STL [R1+0xe10], R10 ;  /* 0x000e100a01007387 */ /* 0x0003e20000100800 */
[----:B------:R-:W-:Y:S01]  /*63b0*/  IMAD R44, R252, R4, R44 ;  /* 0x00000004fc2c7224 */ /* 0x000fe200078e022c */
[----:B------:R-:W-:Y:S01]  /*63c0*/  IABS R18, R8 ;  /* 0x0000000800127213 */ /* 0x000fe20000000000 */
[----:B------:R-:W-:Y:S01]  /*63d0*/  IMAD.MOV R0, RZ, RZ, -R0 ;  /* 0x000000ffff007224 */ /* 0x000fe200078e0a00 */
[----:B------:R2:W-:Y:S01]  /*63e0*/  STL [R1+0xe0c], R9 ;  /* 0x000e0c0901007387 */ /* 0x0005e20000100800 */
[----:B------:R-:W-:Y:S01]  /*63f0*/  IMAD.HI.U32 R4, R246, R39, RZ ;  /* 0x00000027f6047227 */ /* 0x000fe200078e00ff */
[----:B------:R-:W-:-:S02]  /*6400*/  IABS R19, R9 ;  /* 0x0000000900137213 */ /* 0x000fc40000000000 */
[----:B------:R3:W-:Y:S01]  /*6410*/  STL [R1+0xe08], R8 ;  /* 0x000e080801007387 */ /* 0x0007e20000100800 */
[----:B------:R-:W-:Y:S01]  /*6420*/  IMAD R26, R252, R6, R26 ;  /* 0x00000006fc1a7224 */ /* 0x000fe200078e021a */
[----:B-1----:R-:W-:Y:S01]  /*6430*/  IADD3 R10, PT, PT, R2, 0xec, RZ ;  /* 0x000000ec020a7810 */ /* 0x002fe20007ffe0ff */
[C---:B------:R-:W-:Y:S02]  /*6440*/  IMAD R43, R252.reuse, R3, R43 ;  /* 0x00000003fc2b7224 */ /* 0x040fe400078e022b */
[----:B------:R-:W-:Y:S01]  /*6450*/  IMAD R25, R252, R5, R25 ;  /* 0x00000005fc197224 */ /* 0x000fe200078e0219 */
[----:B------:R-:W-:Y:S01]  /*6460*/  IABS R16, R10 ;  /* 0x0000000a00107213 */ /* 0x000fe20000000000 */
[----:B------:R-:W-:Y:S02]  /*6470*/  VIADD R7, R2, 0xeb ;  /* 0x000000eb02077836 */ /* 0x000fe40000000000 */
[----:B------:R-:W-:-:S03]  /*6480*/  IMAD.HI.U32 R6, R246, R21, RZ ;  /* 0x00000015f6067227 */ /* 0x000fc600078e00ff */
[----:B------:R1:W-:Y:S01]  /*6490*/  STL [R1+0xe04], R7 ;  /* 0x000e040701007387 */ /* 0x0003e20000100800 */
[C---:B------:R-:W-:Y:S01]  /*64a0*/  IMAD.HI.U32 R3, R246.reuse, R38, RZ ;  /* 0x00000026f6037227 */ /* 0x040fe200078e00ff */
[----:B------:R-:W-:Y:S02]  /*64b0*/  IABS R17, R7 ;  /* 0x0000000700117213 */ /* 0x000fe40000000000 */
[----:B------:R-:W-:Y:S01]  /*64c0*/  STL [R1+0xdfc], R10 ;  /* 0x000dfc0a01007387 */ /* 0x000fe20000100800 */
[----:B------:R-:W-:Y:S01]  /*64d0*/  IMAD.HI.U32 R5, R246, R20, RZ ;  /* 0x00000014f6057227 */ /* 0x000fe200078e00ff */
[----:B------:R-:W-:-:S03]  /*64e0*/  IADD3 R3, PT, PT, -R3, RZ, RZ ;  /* 0x000000ff03037210 */ /* 0x000fc60007ffe1ff */
[----:B------:R-:W-:Y:S02]  /*64f0*/  IMAD R32, R252, R0, R32 ;  /* 0x00000000fc207224 */ /* 0x000fe400078e0220 */
[----:B--2---:R-:W-:Y:S02]  /*6500*/  VIADD R9, R2, 0xed ;  /* 0x000000ed02097836 */ /* 0x004fe40000000000 */
[----:B------:R-:W-:Y:S02]  /*6510*/  IMAD.MOV R4, RZ, RZ, -R4 ;  /* 0x000000ffff047224 */ /* 0x000fe400078e0a04 */
[----:B------:R-:W-:Y:S01]  /*6520*/  IMAD.HI.U32 R0, R246, R27, RZ ;  /* 0x0000001bf6007227 */ /* 0x000fe200078e00ff */
[----:B------:R2:W-:Y:S01]  /*6530*/  STL [R1+0xdf8], R9 ;  /* 0x000df80901007387 */ /* 0x0005e20000100800 */
[----:B------:R-:W-:Y:S02]  /*6540*/  IABS R15, R9 ;  /* 0x00000009000f7213 */ /* 0x000fe40000000000 */
[----:B------:R-:W-:Y:S01]  /*6550*/  IMAD.MOV R6, RZ, RZ, -R6 ;  /* 0x000000ffff067224 */ /* 0x000fe200078e0a06 */
[----:B------:R-:W-:Y:S01]  /*6560*/  IADD3 R0, PT, PT, -R0, RZ, RZ ;  /* 0x000000ff00007210 */ /* 0x000fe20007ffe1ff */
[----:B------:R-:W-:-:S02]  /*6570*/  IMAD.MOV R5, RZ, RZ, -R5 ;  /* 0x000000ffff057224 */ /* 0x000fc400078e0a05 */
[----:B---3--:R-:W-:Y:S02]  /*6580*/  VIADD R8, R2, 0xee ;  /* 0x000000ee02087836 */ /* 0x008fe40000000000 */
[----:B------:R-:W-:Y:S02]  /*6590*/  IMAD R39, R252, R4, R39 ;  /* 0x00000004fc277224 */ /* 0x000fe400078e0227 */
[----:B-1----:R-:W-:Y:S01]  /*65a0*/  VIADD R7, R2, 0xef ;  /* 0x000000ef02077836 */ /* 0x002fe20000000000 */
[----:B------:R-:W-:Y:S01]  /*65b0*/  STL [R1+0xdf4], R8 ;  /* 0x000df40801007387 */ /* 0x000fe20000100800 */
[----:B------:R-:W-:Y:S01]  /*65c0*/  IMAD.HI.U32 R4, R246, R34, RZ ;  /* 0x00000022f6047227 */ /* 0x000fe200078e00ff */
[----:B------:R-:W-:Y:S02]  /*65d0*/  IABS R14, R8 ;  /* 0x00000008000e7213 */ /* 0x000fe40000000000 */
[----:B------:R-:W-:Y:S01]  /*65e0*/  STL [R1+0xdf0], R7 ;  /* 0x000df00701007387 */ /* 0x000fe20000100800 */
[----:B------:R-:W-:Y:S01]  /*65f0*/  IMAD R21, R252, R6, R21 ;  /* 0x00000006fc157224 */ /* 0x000fe200078e0215 */
[----:B------:R-:W-:Y:S01]  /*6600*/  IABS R13, R7 ;  /* 0x00000007000d7213 */ /* 0x000fe20000000000 */
[----:B--2---:R-:W-:-:S02]  /*6610*/  VIADD R9, R2, 0xf0 ;  /* 0x000000f002097836 */ /* 0x004fc40000000000 */
[----:B------:R-:W-:Y:S02]  /*6620*/  IMAD R20, R252, R5, R20 ;  /* 0x00000005fc147224 */ /* 0x000fe400078e0214 */
[----:B------:R-:W-:Y:S01]  /*6630*/  VIADD R6, R2, 0xf3 ;  /* 0x000000f302067836 */ /* 0x000fe20000000000 */
[----:B------:R1:W-:Y:S01]  /*6640*/  STL [R1+0xde4], R9 ;  /* 0x000de40901007387 */ /* 0x0003e20000100800 */
[----:B------:R-:W-:Y:S01]  /*6650*/  IMAD.HI.U32 R5, R246, R16, RZ ;  /* 0x00000010f6057227 */ /* 0x000fe200078e00ff */
[----:B------:R-:W-:-:S03]  /*6660*/  IABS R12, R9 ;  /* 0x00000009000c7213 */ /* 0x000fc60000000000 */
[----:B------:R-:W-:Y:S02]  /*6670*/  IMAD R38, R252, R3, R38 ;  /* 0x00000003fc267224 */ /* 0x000fe400078e0226 */
[----:B------:R-:W-:Y:S01]  /*6680*/  IMAD.HI.U32 R3, R246, R33, RZ ;  /* 0x00000021f6037227 */ /* 0x000fe200078e00ff */
[----:B-1----:R-:W-:-:S03]  /*6690*/  IABS R9, R6 ;  /* 0x0000000600097213 */ /* 0x002fc60000000000 */
[----:B------:R-:W-:Y:S02]  /*66a0*/  IMAD.MOV R4, RZ, RZ, -R4 ;  /* 0x000000ffff047224 */ /* 0x000fe400078e0a04 */
[----:B------:R-:W-:Y:S02]  /*66b0*/  IMAD R27, R252, R0, R27 ;  /* 0x00000000fc1b7224 */ /* 0x000fe400078e021b */
[----:B------:R-:W-:-:S04]  /*66c0*/  IMAD.HI.U32 R0, R246, R22, RZ ;  /* 0x00000016f6007227 */ /* 0x000fc800078e00ff */
[----:B------:R-:W-:Y:S02]  /*66d0*/  IMAD.MOV R5, RZ, RZ, -R5 ;  /* 0x000000ffff057224 */ /* 0x000fe400078e0a05 */
[C---:B------:R-:W-:Y:S02]  /*66e0*/  VIADD R8, R2.reuse, 0xf1 ;  /* 0x000000f102087836 */ /* 0x040fe40000000000 */
[----:B------:R-:W-:Y:S02]  /*66f0*/  VIADD R7, R2, 0xf2 ;  /* 0x000000f202077836 */ /* 0x000fe40000000000 */
[----:B------:R-:W-:Y:S01]  /*6700*/  IMAD.MOV R3, RZ, RZ, -R3 ;  /* 0x000000ffff037224 */ /* 0x000fe200078e0a03 */
[----:B------:R1:W-:Y:S01]  /*6710*/  STL [R1+0xde0], R8 ;  /* 0x000de00801007387 */ /* 0x0003e20000100800 */
[----:B------:R-:W-:Y:S01]  /*6720*/  IMAD R34, R252, R4, R34 ;  /* 0x00000004fc227224 */ /* 0x000fe200078e0222 */
[----:B------:R-:W-:Y:S01]  /*6730*/  IABS R11, R8 ;  /* 0x00000008000b7213 */ /* 0x000fe20000000000 */
[----:B------:R-:W-:Y:S01]  /*6740*/  IMAD.HI.U32 R4, R246, R29, RZ ;  /* 0x0000001df6047227 */ /* 0x000fe200078e00ff */
[----:B------:R2:W-:Y:S01]  /*6750*/  STL [R1+0xddc], R7 ;  /* 0x000ddc0701007387 */ /* 0x0005e20000100800 */
[----:B------:R-:W-:-:S02]  /*6760*/  IABS R10, R7 ;  /* 0x00000007000a7213 */ /* 0x000fc40000000000 */
[----:B------:R-:W-:Y:S01]  /*6770*/  IMAD.MOV R0, RZ, RZ, -R0 ;  /* 0x000000ffff007224 */ /* 0x000fe200078e0a00 */
[----:B------:R3:W-:Y:S01]  /*6780*/  STL [R1+0xdd8], R6 ;  /* 0x000dd80601007387 */ /* 0x0007e20000100800 */
[----:B------:R-:W-:Y:S02]  /*6790*/  IMAD R16, R252, R5, R16 ;  /* 0x00000005fc107224 */ /* 0x000fe400078e0210 */
[----:B------:R-:W-:-:S04]  /*67a0*/  IMAD.HI.U32 R5, R246, R9, RZ ;  /* 0x00000009f6057227 */ /* 0x000fc800078e00ff */
[----:B------:R-:W-:Y:S02]  /*67b0*/  IMAD R33, R252, R3, R33 ;  /* 0x00000003fc217224 */ /* 0x000fe400078e0221 */
[----:B-1----:R-:W-:Y:S02]  /*67c0*/  VIADD R8, R2, 0xf4 ;  /* 0x000000f402087836 */ /* 0x002fe40000000000 */
[----:B------:R-:W-:-:S03]  /*67d0*/  IMAD.HI.U32 R3, R246, R28, RZ ;  /* 0x0000001cf6037227 */ /* 0x000fc600078e00ff */
[----:B------:R1:W-:Y:S01]  /*67e0*/  STL [R1+0xdcc], R8 ;  /* 0x000dcc0801007387 */ /* 0x0003e20000100800 */
[----:B------:R-:W-:Y:S02]  /*67f0*/  IMAD.MOV R4, RZ, RZ, -R4 ;  /* 0x000000ffff047224 */ /* 0x000fe400078e0a04 */
[----:B--2---:R-:W-:Y:S02]  /*6800*/  VIADD R7, R2, 0xf5 ;  /* 0x000000f502077836 */ /* 0x004fe40000000000 */
[----:B------:R-:W-:Y:S02]  /*6810*/  IMAD R22, R252, R0, R22 ;  /* 0x00000000fc167224 */ /* 0x000fe400078e0216 */
[----:B---3--:R-:W-:Y:S01]  /*6820*/  VIADD R6, R2, 0xf6 ;  /* 0x000000f602067836 */ /* 0x008fe20000000000 */
[----:B------:R2:W-:Y:S01]  /*6830*/  STL [R1+0xdc8], R7 ;  /* 0x000dc80701007387 */ /* 0x0005e20000100800 */
[----:B------:R-:W-:Y:S01]  /*6840*/  IMAD.HI.U32 R0, R246, R17, RZ ;  /* 0x00000011f6007227 */ /* 0x000fe200078e00ff */
[----:B-1----:R-:W-:-:S02]  /*6850*/  IABS R8, R8 ;  /* 0x0000000800087213 */ /* 0x002fc40000000000 */
[----:B------:R1:W-:Y:S01]  /*6860*/  STL [R1+0xdc4], R6 ;  /* 0x000dc40601007387 */ /* 0x0003e20000100800 */
[----:B------:R-:W-:Y:S02]  /*6870*/  IMAD.MOV R5, RZ, RZ, -R5 ;  /* 0x000000ffff057224 */ /* 0x000fe400078e0a05 */
[----:B------:R-:W-:Y:S02]  /*6880*/  VIADD R235, R2, 0xf7 ;  /* 0x000000f702eb7836 */ /* 0x000fe40000000000 */
[----:B------:R-:W-:Y:S01]  /*6890*/  IMAD.MOV R3, RZ, RZ, -R3 ;  /* 0x000000ffff037224 */ /* 0x000fe200078e0a03 */
[----:B--2---:R-:W-:Y:S01]  /*68a0*/  IABS R7, R7 ;  /* 0x0000000700077213 */ /* 0x004fe20000000000 */
[----:B------:R-:W-:Y:S01]  /*68b0*/  IMAD R29, R252, R4, R29 ;  /* 0x00000004fc1d7224 */ /* 0x000fe200078e021d */
[----:B------:R2:W-:Y:S01]  /*68c0*/  STL [R1+0xdc0], R235 ;  /* 0x000dc0eb01007387 */ /* 0x0005e20000100800 */
[----:B------:R-:W-:Y:S01]  /*68d0*/  IMAD.HI.U32 R4, R246, R24, RZ ;  /* 0x00000018f6047227 */ /* 0x000fe200078e00ff */
[----:B-1----:R-:W-:-:S03]  /*68e0*/  IABS R6, R6 ;  /* 0x0000000600067213 */ /* 0x002fc60000000000 */
[----:B------:R-:W-:Y:S02]  /*68f0*/  IMAD.MOV R0, RZ, RZ, -R0 ;  /* 0x000000ffff007224 */ /* 0x000fe400078e0a00 */
[C---:B------:R-:W-:Y:S01]  /*6900*/  IMAD R9, R252.reuse, R5, R9 ;  /* 0x00000005fc097224 */ /* 0x040fe200078e0209 */
[----:B------:R-:W-:Y:S01]  /*6910*/  IABS R5, R235 ;  /* 0x000000eb00057213 */ /* 0x000fe20000000000 */
[----:B------:R-:W-:Y:S01]  /*6920*/  IMAD R28, R252, R3, R28 ;  /* 0x00000003fc1c7224 */ /* 0x000fe200078e021c */
[----:B--2---:R-:W1:Y:S01]  /*6930*/  S2R R235, SR_TID.X ;  /* 0x0000000000eb7919 */ /* 0x004e620000002100 */
[----:B------:R-:W-:-:S04]  /*6940*/  IMAD.HI.U32 R3, R246, R23, RZ ;  /* 0x00000017f6037227 */ /* 0x000fc800078e00ff */
[----:B------:R-:W-:Y:S02]  /*6950*/  IMAD.MOV R4, RZ, RZ, -R4 ;  /* 0x000000ffff047224 */ /* 0x000fe400078e0a04 */
[----:B------:R-:W-:Y:S02]  /*6960*/  IMAD R17, R252, R0, R17 ;  /* 0x00000000fc117224 */ /* 0x000fe400078e0211 */
[----:B------:R-:W-:-:S04]  /*6970*/  IMAD.HI.U32 R0, R246, R13, RZ ;  /* 0x0000000df6007227 */ /* 0x000fc800078e00ff */
[----:B------:R-:W-:Y:S01]  /*6980*/  IMAD.MOV R3, RZ, RZ, -R3 ;  /* 0x000000ffff037224 */ /* 0x000fe200078e0a03 */
[----:B------:R-:W-:Y:S01]  /*6990*/  IADD3 R0, PT, PT, -R0, RZ, RZ ;  /* 0x000000ff00007210 */ /* 0x000fe20007ffe1ff */
[----:B------:R-:W-:Y:S02]  /*69a0*/  IMAD R24, R252, R4, R24 ;  /* 0x00000004fc187224 */ /* 0x000fe400078e0218 */
[----:B------:R-:W-:-:S04]  /*69b0*/  IMAD.HI.U32 R4, R246, R19, RZ ;  /* 0x00000013f6047227 */ /* 0x000fc800078e00ff */
[----:B------:R-:W-:Y:S02]  /*69c0*/  IMAD R23, R252, R3, R23 ;  /* 0x00000003fc177224 */ /* 0x000fe400078e0217 */
[----:B------:R-:W-:-:S04]  /*69d0*/  IMAD.HI.U32 R3, R246, R18, RZ ;  /* 0x00000012f6037227 */ /* 0x000fc800078e00ff */
[----:B------:R-:W-:Y:S02]  /*69e0*/  IMAD.MOV R4, RZ, RZ, -R4 ;  /* 0x000000ffff047224 */ /* 0x000fe400078e0a04 */
[C---:B------:R-:W-:Y:S02]  /*69f0*/  IMAD R13, R252.reuse, R0, R13 ;  /* 0x00000000fc0d7224 */ /* 0x040fe400078e020d */
[----:B------:R-:W-:Y:S02]  /*6a00*/  IMAD.MOV R3, RZ, RZ, -R3 ;  /* 0x000000ffff037224 */ /* 0x000fe400078e0a03 */
[----:B------:R-:W-:Y:S02]  /*6a10*/  IMAD R19, R252, R4, R19 ;  /* 0x00000004fc137224 */ /* 0x000fe400078e0213 */
[----:B------:R-:W-:-:S04]  /*6a20*/  IMAD.HI.U32 R0, R246, R12, RZ ;  /* 0x0000000cf6007227 */ /* 0x000fc800078e00ff */
[----:B------:R-:W-:-:S04]  /*6a30*/  IMAD.HI.U32 R4, R246, R15, RZ ;  /* 0x0000000ff6047227 */ /* 0x000fc800078e00ff */
[----:B------:R-:W-:Y:S02]  /*6a40*/  IMAD R18, R252, R3, R18 ;  /* 0x00000003fc127224 */ /* 0x000fe400078e0212 */
[----:B------:R-:W-:Y:S02]  /*6a50*/  IMAD.MOV R0, RZ, RZ, -R0 ;  /* 0x000000ffff007224 */ /* 0x000fe400078e0a00 */
[----:B------:R-:W-:-:S04]  /*6a60*/  IMAD.HI.U32 R3, R246, R14, RZ ;  /* 0x0000000ef6037227 */ /* 0x000fc800078e00ff */
[----:B------:R-:W-:Y:S02]  /*6a70*/  IMAD.MOV R4, RZ, RZ, -R4 ;  /* 0x000000ffff047224 */ /* 0x000fe400078e0a04 */
[C---:B------:R-:W-:Y:S02]  /*6a80*/  IMAD R12, R252.reuse, R0, R12 ;  /* 0x00000000fc0c7224 */ /* 0x040fe400078e020c */
[----:B------:R-:W-:Y:S02]  /*6a90*/  IMAD.MOV R3, RZ, RZ, -R3 ;  /* 0x000000ffff037224 */ /* 0x000fe400078e0a03 */
[----:B------:R-:W-:Y:S02]  /*6aa0*/  IMAD R15, R252, R4, R15 ;  /* 0x00000004fc0f7224 */ /* 0x000fe400078e020f */
[----:B------:R-:W-:-:S04]  /*6ab0*/  IMAD.HI.U32 R0, R246, R8, RZ ;  /* 0x00000008f6007227 */ /* 0x000fc800078e00ff */
[----:B------:R-:W-:-:S04]  /*6ac0*/  IMAD.HI.U32 R4, R246, R10, RZ ;  /* 0x0000000af6047227 */ /* 0x000fc800078e00ff */
[----:B------:R-:W-:Y:S01]  /*6ad0*/  IMAD R14, R252, R3, R14 ;  /* 0x00000003fc0e7224 */ /* 0x000fe200078e020e */
[----:B------:R-:W-:Y:S01]  /*6ae0*/  IADD3 R4, PT, PT, -R4, RZ, RZ ;  /* 0x000000ff04047210 */ /* 0x000fe20007ffe1ff */
[----:B------:R-:W-:Y:S02]  /*6af0*/  IMAD.MOV R0, RZ, RZ, -R0 ;  /* 0x000000ffff007224 */ /* 0x000fe400078e0a00 */
[----:B------:R-:W-:-:S04]  /*6b00*/  IMAD.HI.U32 R3, R246, R11, RZ ;  /* 0x0000000bf6037227 */ /* 0x000fc800078e00ff */
[----:B------:R-:W-:Y:S01]  /*6b10*/  IMAD R8, R252, R0, R8 ;  /* 0x00000000fc087224 */ /* 0x000fe200078e0208 */
[----:B-1----:R-:W-:Y:S01]  /*6b20*/  LOP3.LUT R0, R235, 0x7f, RZ, 0xc0, !PT ;  /* 0x0000007feb007812 */ /* 0x002fe200078ec0ff */
[----:B------:R-:W-:Y:S02]  /*6b30*/  IMAD.MOV R3, RZ, RZ, -R3 ;  /* 0x000000ffff037224 */ /* 0x000fe400078e0a03 */
[----:B------:R-:W-:-:S04]  /*6b40*/  IMAD.HI.U32 R245, R246, R5, RZ ;  /* 0x00000005f6f57227 */ /* 0x000fc800078e00ff */
[----:B------:R-:W-:Y:S02]  /*6b50*/  IMAD R10, R252, R4, R10 ;  /* 0x00000004fc0a7224 */ /* 0x000fe400078e020a */
[----:B------:R-:W-:-:S04]  /*6b60*/  IMAD.HI.U32 R4, R246, R6, RZ ;  /* 0x00000006f6047227 */ /* 0x000fc800078e00ff */
[----:B------:R-:W-:Y:S02]  /*6b70*/  IMAD R11, R252, R3, R11 ;  /* 0x00000003fc0b7224 */ /* 0x000fe400078e020b */
[----:B------:R-:W-:-:S04]  /*6b80*/  IMAD.HI.U32 R3, R246, R7, RZ ;  /* 0x00000007f6037227 */ /* 0x000fc800078e00ff */
[----:B------:R-:W-:Y:S01]  /*6b90*/  IMAD.MOV R245, RZ, RZ, -R245 ;  /* 0x000000fffff57224 */ /* 0x000fe200078e0af5 */
[----:B------:R-:W-:Y:S01]  /*6ba0*/  IADD3 R3, PT, PT, -R3, RZ, RZ ;  /* 0x000000ff03037210 */ /* 0x000fe20007ffe1ff */
[----:B------:R-:W-:Y:S02]  /*6bb0*/  IMAD R235, R247, 0x80, R0 ;  /* 0x00000080f7eb7824 */ /* 0x000fe400078e0200 */
[----:B------:R-:W-:Y:S02]  /*6bc0*/  IMAD.MOV R4, RZ, RZ, -R4 ;  /* 0x000000ffff047224 */ /* 0x000fe400078e0a04 */
[C---:B------:R-:W-:Y:S01]  /*6bd0*/  IMAD R5, R252.reuse, R245, R5 ;  /* 0x000000f5fc057224 */ /* 0x040fe200078e0205 */
[----:B------:R-:W-:Y:S01]  /*6be0*/  IABS R245, R235 ;  /* 0x000000eb00f57213 */ /* 0x000fe20000000000 */
[----:B------:R-:W-:Y:S02]  /*6bf0*/  IMAD R6, R252, R4, R6 ;  /* 0x00000004fc067224 */ /* 0x000fe400078e0206 */
[----:B------:R-:W-:-:S02]  /*6c00*/  VIADD R4, R2, 0xf8 ;  /* 0x000000f802047836 */ /* 0x000fc40000000000 */
[----:B------:R-:W-:Y:S02]  /*6c10*/  VIADD R236, R2, 0xfa ;  /* 0x000000fa02ec7836 */ /* 0x000fe40000000000 */
[----:B------:R-:W-:Y:S01]  /*6c20*/  IMAD R7, R252, R3, R7 ;  /* 0x00000003fc077224 */ /* 0x000fe200078e0207 */
[----:B------:R1:W-:Y:S01]  /*6c30*/  STL [R1+0xdb8], R4 ;  /* 0x000db80401007387 */ /* 0x0003e20000100800 */
[----:B------:R-:W-:Y:S01]  /*6c40*/  IMAD.HI.U32 R251, R251, R245, RZ ;  /* 0x000000f5fbfb7227 */ /* 0x000fe200078e00ff */
[----:B------:R-:W-:-:S03]  /*6c50*/  IABS R247, R236 ;  /* 0x000000ec00f77213 */ /* 0x000fc60000000000 */
[----:B------:R-:W-:Y:S02]  /*6c60*/  VIADD R3, R2, 0xf9 ;  /* 0x000000f902037836 */ /* 0x000fe40000000000 */
[----:B------:R-:W-:Y:S02]  /*6c70*/  IMAD.MOV R251, RZ, RZ, -R251 ;  /* 0x000000fffffb7224 */ /* 0x000fe400078e0afb */
[----:B------:R-:W-:Y:S01]  /*6c80*/  IMAD.HI.U32 R0, R246, R247, RZ ;  /* 0x000000f7f6007227 */ /* 0x000fe200078e00ff */
[----:B-1----:R-:W-:Y:S01]  /*6c90*/  IABS R4, R4 ;  /* 0x0000000400047213 */ /* 0x002fe20000000000 */
[----:B------:R1:W-:Y:S02]  /*6ca0*/  STL [R1+0xdb4], R3 ;  /* 0x000db40301007387 */ /* 0x0003e40000100800 */
[----:B------:R-:W-:Y:S02]  /*6cb0*/  IMAD R243, R248, R251, R245 ;  /* 0x000000fbf8f37224 */ /* 0x000fe400078e02f5 */
[----:B------:R-:W-:Y:S01]  /*6cc0*/  IMAD.HI.U32 R249, R246, R4, RZ ;  /* 0x00000004f6f97227 */ /* 0x000fe200078e00ff */
[----:B------:R2:W-:Y:S03]  /*6cd0*/  STL [R1+0xdb0], R236 ;  /* 0x000db0ec01007387 */ /* 0x0005e60000100800 */
[----:B------:R-:W-:Y:S01]  /*6ce0*/  IMAD.MOV R0, RZ, RZ, -R0 ;  /* 0x000000ffff007224 */ /* 0x000fe200078e0a00 */
[----:B------:R-:W-:Y:S01]  /*6cf0*/  IADD3 R249, PT, PT, -R249, RZ, RZ ;  /* 0x000000fff9f97210 */ /* 0x000fe20007ffe1ff */
[C---:B------:R-:W-:Y:S01]  /*6d00*/  VIADD R238, R2.reuse, 0xfb ;  /* 0x000000fb02ee7836 */ /* 0x040fe20000000000 */
[----:B-1----:R-:W-:Y:S01]  /*6d10*/  IABS R3, R3 ;  /* 0x0000000300037213 */ /* 0x002fe20000000000 */
[----:B------:R-:W-:Y:S01]  /*6d20*/  VIADD R237, R2, 0xfc ;  /* 0x000000fc02ed7836 */ /* 0x000fe20000000000 */
[----:B------:R-:W-:Y:S01]  /*6d30*/  ISETP.GT.U32.AND P0, PT, R248, R243, PT ;  /* 0x000000f3f800720c */ /* 0x000fe20003f04070 */
[----:B------:R1:W-:Y:S01]  /*6d40*/  STL [R1+0xd80], R235 ;  /* 0x000d80eb01007387 */ /* 0x0003e20000100800 */
[----:B--2---:R-:W-:-:S02]  /*6d50*/  VIADD R236, R2, 0xfd ;  /* 0x000000fd02ec7836 */ /* 0x004fc40000000000 */
[----:B------:R-:W-:-:S04]  /*6d60*/  IMAD.HI.U32 R250, R246, R3, RZ ;  /* 0x00000003f6fa7227 */ /* 0x000fc800078e00ff */
[----:B------:R-:W-:Y:S02]  /*6d70*/  IMAD.MOV R250, RZ, RZ, -R250 ;  /* 0x000000fffffa7224 */ /* 0x000fe400078e0afa */
[----:B------:R-:W-:Y:S01]  /*6d80*/  IMAD R245, R252, R0, R247 ;  /* 0x00000000fcf57224 */ /* 0x000fe200078e02f7 */
[----:B-1----:R-:W-:Y:S01]  /*6d90*/  IADD3 R235, PT, PT, R2, 0xfe, RZ ;  /* 0x000000fe02eb7810 */ /* 0x002fe20007ffe0ff */
[C---:B------:R-:W-:Y:S01]  /*6da0*/  IMAD R4, R252.reuse, R249, R4 ;  /* 0x000000f9fc047224 */ /* 0x040fe200078e0204 */
[----:B------:R-:W2:Y:S01]  /*6db0*/  LDL.LU R0, [R1+0x24] ;  /* 0x0000240001007983 */ /* 0x000ea20000300800 */
[----:B------:R-:W-:Y:S01]  /*6dc0*/  IABS R247, R238 ;  /* 0x000000ee00f77213 */ /* 0x000fe20000000000 */
[----:B------:R-:W-:Y:S01]  /*6dd0*/  IMAD R3, R252, R250, R3 ;  /* 0x000000fafc037224 */ /* 0x000fe200078e0203 */
[----:B------:R-:W-:Y:S01]  /*6de0*/  IABS R249, R237 ;  /* 0x000000ed00f97213 */ /* 0x000fe20000000000 */
[----:B------:R1:W-:Y:S01]  /*6df0*/  STL [R1+0xda4], R238 ;  /* 0x000da4ee01007387 */ /* 0x0003e20000100800 */
[----:B------:R-:W-:-:S03]  /*6e00*/  IABS R250, R236 ;  /* 0x000000ec00fa7213 */ /* 0x000fc60000000000 */
[----:B------:R-:W-:Y:S01]  /*6e10*/  STL [R1+0xda0], R237 ;  /* 0x000da0ed01007387 */ /* 0x000fe20000100800 */
[----:B------:R-:W-:-:S03]  /*6e20*/  IABS R251, R235 ;  /* 0x000000eb00fb7213 */ /* 0x000fc60000000000 */
[----:B------:R-:W-:Y:S01]  /*6e30*/  STL [R1+0x1240], R2 ;  /* 0x0012400201007387 */ /* 0x000fe20000100800 */
[----:B-1----:R-:W-:-:S03]  /*6e40*/  IMAD.HI.U32 R238, R246, R249, RZ ;  /* 0x000000f9f6ee7227 */ /* 0x002fc600078e00ff */
[----:B------:R-:W-:Y:S04]  /*6e50*/  STL [R1+0xd9c], R236 ;  /* 0x000d9cec01007387 */ /* 0x000fe80000100800 */
[----:B------:R1:W-:Y:S01]  /*6e60*/  STL [R1+0xd98], R235 ;  /* 0x000d98eb01007387 */ /* 0x0003e20000100800 */
[----:B------:R-:W-:Y:S02]  /*6e70*/  @!P0 IMAD.IADD R243, R243, 0x1, -R248 ;  /* 0x00000001f3f38824 */ /* 0x000fe400078e0af8 */
[C---:B------:R-:W-:Y:S01]  /*6e80*/  IMAD.HI.U32 R242, R246.reuse, R250, RZ ;  /* 0x000000faf6f27227 */ /* 0x040fe200078e00ff */
[----:B------:R-:W3:Y:S03]  /*6e90*/  LDL.LU R239, [R1+0x20] ;  /* 0x0000200001ef7983 */ /* 0x000ee60000300800 */
[C---:B------:R-:W-:Y:S01]  /*6ea0*/  IMAD.HI.U32 R244, R246.reuse, R251, RZ ;  /* 0x000000fbf6f47227 */ /* 0x040fe200078e00ff */
[----:B------:R-:W4:Y:S03]  /*6eb0*/  LDL.LU R241, [R1+0x1c] ;  /* 0x00001c0001f17983 */ /* 0x000f260000300800 */
[----:B-1----:R-:W-:Y:S01]  /*6ec0*/  IMAD.HI.U32 R235, R246, R247, RZ ;  /* 0x000000f7f6eb7227 */ /* 0x002fe200078e00ff */
[----:B------:R-:W4:Y:S03]  /*6ed0*/  LDL.LU R240, [R1+0x18] ;  /* 0x0000180001f07983 */ /* 0x000f260000300800 */
[----:B------:R-:W-:Y:S01]  /*6ee0*/  IMAD.MOV R246, RZ, RZ, -R235 ;  /* 0x000000fffff67224 */ /* 0x000fe200078e0aeb */
[----:B------:R-:W4:Y:S01]  /*6ef0*/  LDL.LU R236, [R1+0x14] ;  /* 0x0000140001ec7983 */ /* 0x000f220000300800 */
[----:B------:R-:W-:Y:S01]  /*6f00*/  IMAD.MOV R238, RZ, RZ, -R238 ;  /* 0x000000ffffee7224 */ /* 0x000fe200078e0aee */
[----:B------:R-:W-:Y:S01]  /*6f10*/  ISETP.GT.U32.AND P0, PT, R248, R243, PT ;  /* 0x000000f3f800720c */ /* 0x000fe20003f04070 */
[----:B------:R-:W-:Y:S01]  /*6f20*/  IMAD.MOV R242, RZ, RZ, -R242 ;  /* 0x000000fffff27224 */ /* 0x000fe200078e0af2 */
[----:B------:R-:W4:Y:S01]  /*6f30*/  LDL.LU R237, [R1+0x10] ;  /* 0x0000100001ed7983 */ /* 0x000f220000300800 */
[----:B------:R-:W-:-:S02]  /*6f40*/  IMAD.MOV R244, RZ, RZ, -R244 ;  /* 0x000000fffff47224 */ /* 0x000fc400078e0af4 */
[C---:B------:R-:W-:Y:S01]  /*6f50*/  IMAD R246, R252.reuse, R246, R247 ;  /* 0x000000f6fcf67224 */ /* 0x040fe200078e02f7 */
[----:B------:R-:W4:Y:S01]  /*6f60*/  LDL.LU R2, [R1+0x4] ;  /* 0x0000040001027983 */ /* 0x000f220000300800 */
[----:B------:R-:W-:-:S03]  /*6f70*/  IMAD R247, R252, R238, R249 ;  /* 0x000000eefcf77224 */ /* 0x000fc600078e02f9 */
[----:B------:R-:W4:Y:S01]  /*6f80*/  LDL.LU R235, [R1+0x126c] ;  /* 0x00126c0001eb7983 */ /* 0x000f220000300800 */
[----:B------:R-:W-:-:S03]  /*6f90*/  IMAD R250, R252, R242, R250 ;  /* 0x000000f2fcfa7224 */ /* 0x000fc600078e02fa */
[----:B------:R-:W4:Y:S01]  /*6fa0*/  LDL.LU R238, [R1+0x1268] ;  /* 0x0012680001ee7983 */ /* 0x000f220000300800 */
[----:B------:R-:W-:-:S03]  /*6fb0*/  IMAD R251, R252, R244, R251 ;  /* 0x000000f4fcfb7224 */ /* 0x000fc600078e02fb */
[----:B------:R-:W4:Y:S04]  /*6fc0*/  LDL.LU R249, [R1+0x8] ;  /* 0x0000080001f97983 */ /* 0x000f280000300800 */
[----:B------:R-:W4:Y:S04]  /*6fd0*/  LDL.LU R242, [R1+0x1264] ;  /* 0x0012640001f27983 */ /* 0x000f280000300800 */
[----:B------:R-:W4:Y:S01]  /*6fe0*/  LDL.LU R244, [R1+0x1260] ;  /* 0x0012600001f47983 */ /* 0x000f220000300800 */
[----:B------:R-:W-:-:S05]  /*6ff0*/  @!P0 IMAD.IADD R243, R243, 0x1, -R248 ;  /* 0x00000001f3f38824 */ /* 0x000fca00078e0af8 */
[----:B------:R1:W-:Y:S04]  /*7000*/  STL [R1], R243 ;  /* 0x000000f301007387 */ /* 0x0003e80000100800 */
[----:B-1----:R-:W4:Y:S04]  /*7010*/  LDL.LU R243, [R1+0x125c] ;  /* 0x00125c0001f37983 */ /* 0x002f280000300800 */
[----:B------:R-:W4:Y:S01]  /*7020*/  LDL.LU R248, [R1+0xc] ;  /* 0x00000c0001f87983 */ /* 0x000f220000300800 */
[----:B--2---:R-:W-:-:S13]  /*7030*/  ISETP.GT.U32.AND P5, PT, R252, R0, PT ;  /* 0x00000000fc00720c */ /* 0x004fda0003fa4070 */
[----:B------:R-:W-:Y:S01]  /*7040*/  @!P5 IMAD.IADD R0, R0, 0x1, -R252 ;  /* 0x000000010000d824 */ /* 0x000fe200078e0afc */
[C---:B---3--:R-:W-:Y:S02]  /*7050*/  ISETP.GT.U32.AND P3, PT, R252.reuse, R239, PT ;  /* 0x000000effc00720c */ /* 0x048fe40003f64070 */
[C---:B----4-:R-:W-:Y:S02]  /*7060*/  ISETP.GT.U32.AND P0, PT, R252.reuse, R241, PT ;  /* 0x000000f1fc00720c */ /* 0x050fe40003f04070 */
[C---:B------:R-:W-:Y:S02]  /*7070*/  ISETP.GT.U32.AND P6, PT, R252.reuse, R240, PT ;  /* 0x000000f0fc00720c */ /* 0x040fe40003fc4070 */
[----:B------:R-:W-:-:S07]  /*7080*/  ISETP.GT.U32.AND P1, PT, R252, R236, PT ;  /* 0x000000ecfc00720c */ /* 0x000fce0003f24070 */
[----:B------:R-:W-:Y:S01]  /*7090*/  @!P3 IMAD.IADD R239, R239, 0x1, -R252 ;  /* 0x00000001efefb824 */ /* 0x000fe200078e0afc */
[C---:B------:R-:W-:Y:S02]  /*70a0*/  ISETP.GT.U32.AND P3, PT, R252.reuse, R2, PT ;  /* 0x00000002fc00720c */ /* 0x040fe40003f64070 */
[C---:B------:R-:W-:Y:S02]  /*70b0*/  ISETP.GT.U32.AND P4, PT, R252.reuse, R244, PT ;  /* 0x000000f4fc00720c */ /* 0x040fe40003f84070 */
[----:B------:R-:W-:-:S11]  /*70c0*/  ISETP.GT.U32.AND P5, PT, R252, R249, PT ;  /* 0x000000f9fc00720c */ /* 0x000fd60003fa4070 */
[----:B------:R-:W-:Y:S02]  /*70d0*/  @!P4 IADD3 R244, PT, PT, R244, -R252, RZ ;  /* 0x800000fcf4f4c210 */ /* 0x000fe40007ffe0ff */
[----:B------:R-:W-:Y:S01]  /*70e0*/  ISETP.GT.U32.AND P4, PT, R252, R248, PT ;  /* 0x000000f8fc00720c */ /* 0x000fe20003f84070 */
[--C-:B------:R-:W-:Y:S02]  /*70f0*/  @!P0 IMAD.IADD R241, R241, 0x1, -R252.reuse ;  /* 0x00000001f1f18824 */ /* 0x100fe400078e0afc */
[--C-:B------:R-:W-:Y:S01]  /*7100*/  @!P1 IMAD.IADD R236, R236, 0x1, -R252.reuse ;  /* 0x00000001ecec9824 */ /* 0x100fe200078e0afc */
[----:B------:R-:W-:Y:S01]  /*7110*/  ISETP.GT.U32.AND P1, PT, R252, R0, PT ;  /* 0x00000000fc00720c */ /* 0x000fe20003f24070 */
[--C-:B------:R-:W-:Y:S01]  /*7120*/  @!P6 IMAD.IADD R240, R240, 0x1, -R252.reuse ;  /* 0x00000001f0f0e824 */ /* 0x100fe200078e0afc */
[C---:B------:R-:W-:Y:S01]  /*7130*/  ISETP.GT.U32.AND P2, PT, R252.reuse, R237, PT ;  /* 0x000000edfc00720c */ /* 0x040fe20003f44070 */
[--C-:B------:R-:W-:Y:S01]  /*7140*/  @!P5 IMAD.IADD R249, R249, 0x1, -R252.reuse ;  /* 0x00000001f9f9d824 */ /* 0x100fe200078e0afc */
[----:B------:R-:W-:Y:S01]  /*7150*/  ISETP.GT.U32.AND P0, PT, R252, R243, PT ;  /* 0x000000f3fc00720c */ /* 0x000fe20003f04070 */
[----:B------:R-:W-:Y:S01]  /*7160*/  @!P3 IMAD.IADD R2, R2, 0x1, -R252 ;  /* 0x000000010202b824 */ /* 0x000fe200078e0afc */
[----:B------:R-:W-:-:S03]  /*7170*/  ISETP.GT.U32.AND P5, PT, R252, R241, PT ;  /* 0x000000f1fc00720c */ /* 0x000fc60003fa4070 */
[----:B------:R-:W-:Y:S02]  /*7180*/  @!P4 IADD3 R248, PT, PT, R248, -R252, RZ ;  /* 0x800000fcf8f8c210 */ /* 0x000fe40007ffe0ff */
[C---:B------:R-:W-:Y:S02]  /*7190*/  ISETP.GT.U32.AND P4, PT, R252.reuse, R239, PT ;  /* 0x000000effc00720c */ /* 0x040fe40003f84070 */
[----:B------:R-:W-:Y:S01]  /*71a0*/  ISETP.GT.U32.AND P3, PT, R252, R240, PT ;  /* 0x000000f0fc00720c */ /* 0x000fe20003f64070 */
[--C-:B------:R-:W-:Y:S02]  /*71b0*/  @!P1 IMAD.IADD R0, R0, 0x1, -R252.reuse ;  /* 0x0000000100009824 */ /* 0x100fe400078e0afc */
[--C-:B------:R-:W-:Y:S02]  /*71c0*/  @!P2 IMAD.IADD R237, R237, 0x1, -R252.reuse ;  /* 0x00000001ededa824 */ /* 0x100fe400078e0afc */
[--C-:B------:R-:W-:Y:S01]  /*71d0*/  @!P0 IMAD.IADD R243, R243, 0x1, -R252.reuse ;  /* 0x00000001f3f38824 */ /* 0x100fe200078e0afc */
[----:B------:R-:W-:Y:S01]  /*71e0*/  ISETP.GT.U32.AND P0, PT, R252, R236, PT ;  /* 0x000000ecfc00720c */ /* 0x000fe20003f04070 */
[----:B------:R-:W-:-:S04]  /*71f0*/  @!P5 IMAD.IADD R241, R241, 0x1, -R252 ;  /* 0x00000001f1f1d824 */ /* 0x000fc800078e0afc */
[----:B------:R-:W-:Y:S01]  /*7200*/  @!P4 IADD3 R239, PT, PT, R239, -R252, RZ ;  /* 0x800000fcefefc210 */ /* 0x000fe20007ffe0ff */
[----:B------:R-:W-:Y:S01]  /*7210*/  STL [R1+0x1244], R0 ;  /* 0x0012440001007387 */ /* 0x000fe20000100800 */
[--C-:B------:R-:W-:Y:S01]  /*7220*/  @!P3 IMAD.IADD R240, R240, 0x1, -R252.reuse ;  /* 0x00000001f0f0b824 */ /* 0x100fe200078e0afc */
[----:B------:R-:W-:Y:S02]  /*7230*/  ISETP.GT.U32.AND P1, PT, R252, R237, PT ;  /* 0x000000edfc00720c */ /* 0x000fe40003f24070 */
[----:B------:R1:W-:Y:S04]  /*7240*/  STL [R1+0x20], R239 ;  /* 0x000020ef01007387 */ /* 0x0003e80000100800 */
[----:B-1----:R-:W2:Y:S04]  /*7250*/  LDL.LU R239, [R1+0x1258] ;  /* 0x0012580001ef7983 */ /* 0x002ea80000300800 */
[----:B------:R1:W-:Y:S01]  /*7260*/  STL [R1+0x1c], R241 ;  /* 0x00001cf101007387 */ /* 0x0003e20000100800 */
[----:B------:R-:W-:-:S03]  /*7270*/  @!P0 IMAD.IADD R236, R236, 0x1, -R252 ;  /* 0x00000001ecec8824 */ /* 0x000fc600078e0afc */
[----:B-1----:R-:W3:Y:S04]  /*7280*/  LDL.LU R241, [R1+0x1254] ;  /* 0x0012540001f17983 */ /* 0x002ee80000300800 */
[----:B------:R1:W-:Y:S01]  /*7290*/  STL [R1+0x18], R240 ;  /* 0x000018f001007387 */ /* 0x0003e20000100800 */
[----:B------:R-:W-:-:S03]  /*72a0*/  @!P1 IMAD.IADD R237, R237, 0x1, -R252 ;  /* 0x00000001eded9824 */ /* 0x000fc600078e0afc */
[----:B-1----:R-:W4:Y:S04]  /*72b0*/  LDL.LU R240, [R1+0x1250] ;  /* 0x0012500001f07983 */ /* 0x002f280000300800 */
[----:B------:R1:W-:Y:S04]  /*72c0*/  STL [R1+0x14], R236 ;  /* 0x000014ec01007387 */ /* 0x0003e80000100800 */
[----:B-1----:R-:W4:Y:S04]  /*72d0*/  LDL.LU R236, [R1+0x124c] ;  /* 0x00124c0001ec7983 */ /* 0x002f280000300800 */
[----:B------:R1:W-:Y:S04]  /*72e0*/  STL [R1+0x10], R237 ;  /* 0x000010ed01007387 */ /* 0x0003e80000100800 */
[----:B-1----:R-:W4:Y:S01]  /*72f0*/  LDL.LU R237, [R1+0x1248] ;  /* 0x0012480001ed7983 */ /* 0x002f220000300800 */
[----:B------:R-:W-:-:S02]  /*7300*/  ISETP.GT.U32.AND P2, PT, R252, R244, PT ;  /* 0x000000f4fc00720c */ /* 0x000fc40003f44070 */
[C---:B------:R-:W-:Y:S02]  /*7310*/  ISETP.GT.U32.AND P4, PT, R252.reuse, R249, PT ;  /* 0x000000f9fc00720c */ /* 0x040fe40003f84070 */
[C---:B------:R-:W-:Y:S02]  /*7320*/  ISETP.GT.U32.AND P5, PT, R252.reuse, R2, PT ;  /* 0x00000002fc00720c */ /* 0x040fe40003fa4070 */
[----:B------:R-:W-:-:S07]  /*7330*/  ISETP.GT.U32.AND P6, PT, R252, R242, PT ;  /* 0x000000f2fc00720c */ /* 0x000fce0003fc4070 */
[--C-:B------:R-:W-:Y:S01]  /*7340*/  @!P2 IMAD.IADD R244, R244, 0x1, -R252.reuse ;  /* 0x00000001f4f4a824 */ /* 0x100fe200078e0afc */
[C---:B------:R-:W-:Y:S01]  /*7350*/  ISETP.GT.U32.AND P2, PT, R252.reuse, R248, PT ;  /* 0x000000f8fc00720c */ /* 0x040fe20003f44070 */
[--C-:B------:R-:W-:Y:S01]  /*7360*/  @!P4 IMAD.IADD R249, R249, 0x1, -R252.reuse ;  /* 0x00000001f9f9c824 */ /* 0x100fe200078e0afc */
[C---:B------:R-:W-:Y:S02]  /*7370*/  ISETP.GT.U32.AND P4, PT, R252.reuse, R238, PT ;  /* 0x000000eefc00720c */ /* 0x040fe40003f84070 */
[----:B------:R-:W-:Y:S02]  /*7380*/  ISETP.GT.U32.AND P3, PT, R252, R243, PT ;  /* 0x000000f3fc00720c */ /* 0x000fe40003f64070 */
[----:B------:R-:W-:Y:S01]  /*7390*/  @!P5 IADD3 R2, PT, PT, R2, -R252, RZ ;  /* 0x800000fc0202d210 */ /* 0x000fe20007ffe0ff */
[----:B------:R-:W-:-:S06]  /*73a0*/  @!P6 IMAD.IADD R242, R242, 0x1, -R252 ;  /* 0x00000001f2f2e824 */ /* 0x000fcc00078e0afc */
[--C-:B------:R-:W-:Y:S02]  /*73b0*/  @!P2 IMAD.IADD R248, R248, 0x1, -R252.reuse ;  /* 0x00000001f8f8a824 */ /* 0x100fe400078e0afc */
[--C-:B------:R-:W-:Y:S01]  /*73c0*/  @!P4 IMAD.IADD R238, R238, 0x1, -R252.reuse ;  /* 0x00000001eeeec824 */ /* 0x100fe200078e0afc */
[C---:B------:R-:W-:Y:S02]  /*73d0*/  ISETP.GT.U32.AND P4, PT, R252.reuse, R231, PT ;  /* 0x000000e7fc00720c */ /* 0x040fe40003f84070 */
[----:B------:R-:W-:Y:S01]  /*73e0*/  ISETP.GT.U32.AND P6, PT, R252, R242, PT ;  /* 0x000000f2fc00720c */ /* 0x000fe20003fc4070 */
[----:B------:R-:W-:-:S10]  /*73f0*/  @!P3 IMAD.IADD R243, R243, 0x1, -R252 ;  /* 0x00000001f3f3b824 */ /* 0x000fd400078e0afc */
[--C-:B------:R-:W-:Y:S02]  /*7400*/  @!P4 IMAD.IADD R231, R231, 0x1, -R252.reuse ;  /* 0x00000001e7e7c824 */ /* 0x100fe400078e0afc */
[----:B------:R-:W-:Y:S01]  /*7410*/  @!P6 IMAD.IADD R242, R242, 0x1, -R252 ;  /* 0x00000001f2f2e824 */ /* 0x000fe200078e0afc */
[----:B------:R-:W-:-:S13]  /*7420*/  ISETP.GT.U32.AND P6, PT, R252, R235, PT ;  /* 0x000000ebfc00720c */ /* 0x000fda0003fc4070 */
[----:B------:R-:W-:Y:S01]  /*7430*/  @!P6 IMAD.IADD R235, R235, 0x1, -R252 ;  /* 0x00000001ebebe824 */ /* 0x000fe200078e0afc */
[C---:B--2---:R-:W-:Y:S02]  /*7440*/  ISETP.GT.U32.AND P2, PT, R252.reuse, R239, PT ;  /* 0x000000effc00720c */ /* 0x044fe40003f44070 */
[C---:B---3--:R-:W-:Y:S02]  /*7450*/  ISETP.GT.U32.AND P0, PT, R252.reuse, R241, PT ;  /* 0x000000f1fc00720c */ /* 0x048fe40003f04070 */
[----:B----4-:R-:W-:-:S11]  /*7460*/  ISETP.GT.U32.AND P1, PT, R252, R240, PT ;  /* 0x000000f0fc00720c */ /* 0x010fd60003f24070 */
[--C-:B------:R-:W-:Y:S01]  /*7470*/  @!P0 IMAD.IADD R241, R241, 0x1, -R252.reuse ;  /* 0x00000001f1f18824 */ /* 0x100fe200078e0afc */
[----:B------:R-:W-:Y:S01]  /*7480*/  ISETP.GT.U32.AND P0, PT, R252, R234, PT ;  /* 0x000000eafc00720c */ /* 0x000fe20003f04070 */
[--C-:B------:R-:W-:Y:S02]  /*7490*/  @!P2 IMAD.IADD R239, R239, 0x1, -R252.reuse ;  /* 0x00000001efefa824 */ /* 0x100fe400078e0afc */
[----:B------:R-:W-:Y:S01]  /*74a0*/  @!P1 IMAD.IADD R240, R240, 0x1, -R252 ;  /* 0x00000001f0f09824 */ /* 0x000fe200078e0afc */
[C---:B------:R-:W-:Y:S02]  /*74b0*/  ISETP.GT.U32.AND P1, PT, R252.reuse, R233, PT ;  /* 0x000000e9fc00720c */ /* 0x040fe40003f24070 */
[C---:B------:R-:W-:Y:S02]  /*74c0*/  ISETP.GT.U32.AND P3, PT, R252.reuse, R236, PT ;  /* 0x000000ecfc00720c */ /* 0x040fe40003f64070 */
[C---:B------:R-:W-:Y:S02]  /*74d0*/  ISETP.GT.U32.AND P2, PT, R252.reuse, R232, PT ;  /* 0x000000e8fc00720c */ /* 0x040fe40003f44070 */
[----:B------:R-:W-:-:S07]  /*74e0*/  ISETP.GT.U32.AND P5, PT, R252, R237, PT ;  /* 0x000000edfc00720c */ /* 0x000fce0003fa4070 */
[--C-:B------:R-:W-:Y:S01]  /*74f0*/  @!P1 IMAD.IADD R233, R233, 0x1, -R252.reuse ;  /* 0x00000001e9e99824 */ /* 0x100fe200078e0afc */
[----:B------:R-:W-:Y:S01]  /*7500*/  ISETP.GT.U32.AND P1, PT, R252, R239, PT ;  /* 0x000000effc00720c */ /* 0x000fe20003f24070 */
[----:B------:R-:W-:-:S04]  /*7510*/  @!P3 IMAD.IADD R236, R236, 0x1, -R252 ;  /* 0x00000001ececb824 */ /* 0x000fc800078e0afc */
[----:B------:R-:W-:Y:S02]  /*7520*/  @!P5 IADD3 R237, PT, PT, R237, -R252, RZ ;  /* 0x800000fcededd210 */ /* 0x000fe40007ffe0ff */
[C---:B------:R-:W-:Y:S02]  /*7530*/  ISETP.GT.U32.AND P5, PT, R252.reuse, R230, PT ;  /* 0x000000e6fc00720c */ /* 0x040fe40003fa4070 */
[----:B------:R-:W-:Y:S01]  /*7540*/  ISETP.GT.U32.AND P4, PT, R252, R237, PT ;  /* 0x000000edfc00720c */ /* 0x000fe20003f84070 */
[--C-:B------:R-:W-:Y:S01]  /*7550*/  @!P0 IMAD.IADD R234, R234, 0x1, -R252.reuse ;  /* 0x00000001eaea8824 */ /* 0x100fe200078e0afc */
[----:B------:R-:W-:Y:S01]  /*7560*/  ISETP.GT.U32.AND P3, PT, R252, R229, PT ;  /* 0x000000e5fc00720c */ /* 0x000fe20003f64070 */
[--C-:B------:R-:W-:Y:S01]  /*7570*/  @!P2 IMAD.IADD R232, R232, 0x1, -R252.reuse ;  /* 0x00000001e8e8a824 */ /* 0x100fe200078e0afc */
[C---:B------:R-:W-:Y:S02]  /*7580*/  ISETP.GT.U32.AND P0, PT, R252.reuse, R240, PT ;  /* 0x000000f0fc00720c */ /* 0x040fe40003f04070 */
[C---:B------:R-:W-:Y:S01]  /*7590*/  ISETP.GT.U32.AND P2, PT, R252.reuse, R238, PT ;  /* 0x000000eefc00720c */ /* 0x040fe20003f44070 */
[----:B------:R-:W-:Y:S01]  /*75a0*/  @!P1 IMAD.IADD R239, R239, 0x1, -R252 ;  /* 0x00000001efef9824 */ /* 0x000fe200078e0afc */
[----:B------:R-:W-:-:S03]  /*75b0*/  ISETP.GT.U32.AND P1, PT, R252, R233, PT ;  /* 0x000000e9fc00720c */ /* 0x000fc60003f24070 */
[----:B------:R-:W-:Y:S02]  /*75c0*/  @!P5 IADD3 R230, PT, PT, R230, -R252, RZ ;  /* 0x800000fce6e6d210 */ /* 0x000fe40007ffe0ff */
[C---:B------:R-:W-:Y:S01]  /*75d0*/  ISETP.GT.U32.AND P5, PT, R252.reuse, R236, PT ;  /* 0x000000ecfc00720c */ /* 0x040fe20003fa4070 */
[--C-:B------:R-:W-:Y:S01]  /*75e0*/  @!P4 IMAD.IADD R237, R237, 0x1, -R252.reuse ;  /* 0x00000001ededc824 */ /* 0x100fe200078e0afc */
[C---:B------:R-:W-:Y:S01]  /*75f0*/  ISETP.GT.U32.AND P4, PT, R252.reuse, R231, PT ;  /* 0x000000e7fc00720c */ /* 0x040fe20003f84070 */
[--C-:B------:R-:W-:Y:S01]  /*7600*/  @!P3 IMAD.IADD R229, R229, 0x1, -R252.reuse ;  /* 0x00000001e5e5b824 */ /* 0x100fe200078e0afc */
[----:B------:R-:W-:Y:S01]  /*7610*/  ISETP.GT.U32.AND P3, PT, R252, R235, PT ;  /* 0x000000ebfc00720c */ /* 0x000fe20003f64070 */
[--C-:B------:R-:W-:Y:S01]  /*7620*/  @!P0 IMAD.IADD R240, R240, 0x1, -R252.reuse ;  /* 0x00000001f0f08824 */ /* 0x100fe200078e0afc */
[----:B------:R-:W-:Y:S01]  /*7630*/  ISETP.GT.U32.AND P0, PT, R252, R234, PT ;  /* 0x000000eafc00720c */ /* 0x000fe20003f04070 */
[----:B------:R-:W-:Y:S01]  /*7640*/  @!P2 IMAD.IADD R238, R238, 0x1, -R252 ;  /* 0x00000001eeeea824 */ /* 0x000fe200078e0afc */
[----:B------:R-:W-:-:S02]  /*7650*/  ISETP.GT.U32.AND P2, PT, R252, R232, PT ;  /* 0x000000e8fc00720c */ /* 0x000fc40003f44070 */
[C---:B------:R-:W-:Y:S01]  /*7660*/  ISETP.GT.U32.AND P6, PT, R252.reuse, R241, PT ;  /* 0x000000f1fc00720c */ /* 0x040fe20003fc4070 */
[--C-:B------:R-:W-:Y:S01]  /*7670*/  @!P1 IMAD.IADD R233, R233, 0x1, -R252.reuse ;  /* 0x00000001e9e99824 */ /* 0x100fe200078e0afc */
[----:B------:R-:W-:Y:S02]  /*7680*/  ISETP.GT.U32.AND P1, PT, R252, R226, PT ;  /* 0x000000e2fc00720c */ /* 0x000fe40003f24070 */
        /* <DEDUP_REMOVED lines=8> */
[--C-:B------:R-:W-:Y:S01]  /*7710*/  @!P2 IMAD.IADD R232, R232, 0x1, -R252.reuse ;  /* 0x00000001e8e8a824 */ /* 0x100fe200078e0afc */
[C---:B------:R-:W-:Y:S01]  /*7720*/  ISETP.GT.U32.AND P2, PT, R252.reuse, R225, PT ;  /* 0x000000e1fc00720c */ /* 0x040fe20003f44070 */
[--C-:B------:R-:W-:Y:S01]  /*7730*/  @!P6 IMAD.IADD R241, R241, 0x1, -R252.reuse ;  /* 0x00000001f1f1e824 */ /* 0x100fe200078e0afc */
[----:B------:R-:W-:Y:S01]  /*7740*/  ISETP.GT.U32.AND P6, PT, R252, R229, PT ;  /* 0x000000e5fc00720c */ /* 0x000fe20003fc4070 */
[--C-:B------:R-:W-:Y:S01]  /*7750*/  @!P1 IMAD.IADD R226, R226, 0x1, -R252.reuse ;  /* 0x00000001e2e29824 */ /* 0x100fe200078e0afc */
[----:B------:R-:W-:Y:S01]  /*7760*/  ISETP.GT.U32.AND P1, PT, R252, R219, PT ;  /* 0x000000dbfc00720c */ /* 0x000fe20003f24070 */
[--C-:B------:R-:W-:Y:S01]  /*7770*/  @!P5 IMAD.IADD R230, R230, 0x1, -R252.reuse ;  /* 0x00000001e6e6d824 */ /* 0x100fe200078e0afc */
[----:B------:R-:W-:Y:S01]  /*7780*/  ISETP.GT.U32.AND P5, PT, R252, R223, PT ;  /* 0x000000dffc00720c */ /* 0x000fe20003fa4070 */
[--C-:B------:R-:W-:Y:S01]  /*7790*/  @!P4 IMAD.IADD R224, R224, 0x1, -R252.reuse ;  /* 0x00000001e0e0c824 */ /* 0x100fe200078e0afc */
[----:B------:R-:W-:Y:S01]  /*77a0*/  ISETP.GT.U32.AND P4, PT, R252, R217, PT ;  /* 0x000000d9fc00720c */ /* 0x000fe20003f84070 */
[--C-:B------:R-:W-:Y:S01]  /*77b0*/  @!P3 IMAD.IADD R228, R228, 0x1, -R252.reuse ;  /* 0x00000001e4e4b824 */ /* 0x100fe200078e0afc */
[C---:B------:R-:W-:Y:S01]  /*77c0*/  ISETP.GT.U32.AND P3, PT, R252.reuse, R221, PT ;  /* 0x000000ddfc00720c */ /* 0x040fe20003f64070 */
[--C-:B------:R-:W-:Y:S01]  /*77d0*/  @!P0 IMAD.IADD R227, R227, 0x1, -R252.reuse ;  /* 0x00000001e3e38824 */ /* 0x100fe200078e0afc */
[C---:B------:R-:W-:Y:S01]  /*77e0*/  ISETP.GT.U32.AND P0, PT, R252.reuse, R220, PT ;  /* 0x000000dcfc00720c */ /* 0x040fe20003f04070 */
[----:B------:R-:W-:Y:S01]  /*77f0*/  @!P2 IMAD.IADD R225, R225, 0x1, -R252 ;  /* 0x00000001e1e1a824 */ /* 0x000fe200078e0afc */
[----:B------:R-:W-:-:S02]  /*7800*/  ISETP.GT.U32.AND P2, PT, R252, R218, PT ;  /* 0x000000dafc00720c */ /* 0x000fc40003f44070 */
[----:B------:R-:W-:Y:S02]  /*7810*/  @!P6 IADD3 R229, PT, PT, R229, -R252, RZ ;  /* 0x800000fce5e5e210 */ /* 0x000fe40007ffe0ff */
[C---:B------:R-:W-:Y:S01]  /*7820*/  ISETP.GT.U32.AND P6, PT, R252.reuse, R222, PT ;  /* 0x000000defc00720c */ /* 0x040fe20003fc4070 */
[--C-:B------:R-:W-:Y:S01]  /*7830*/  @!P5 IMAD.IADD R223, R223, 0x1, -R252.reuse ;  /* 0x00000001dfdfd824 */ /* 0x100fe200078e0afc */
[C---:B------:R-:W-:Y:S01]  /*7840*/  ISETP.GT.U32.AND P5, PT, R252.reuse, R216, PT ;  /* 0x000000d8fc00720c */ /* 0x040fe20003fa4070 */
[--C-:B------:R-:W-:Y:S01]  /*7850*/  @!P1 IMAD.IADD R219, R219, 0x1, -R252.reuse ;  /* 0x00000001dbdb9824 */ /* 0x100fe200078e0afc */
        /* <DEDUP_REMOVED lines=9> */
[----:B------:R-:W-:Y:S01]  /*78f0*/  @!P6 IADD3 R222, PT, PT, R222, -R252, RZ ;  /* 0x800000fcdedee210 */ /* 0x000fe20007ffe0ff */
[--C-:B------:R-:W-:Y:S01]  /*7900*/  @!P5 IMAD.IADD R216, R216, 0x1, -R252.reuse ;  /* 0x00000001d8d8d824 */ /* 0x100fe200078e0afc */
[C---:B------:R-:W-:Y:S01]  /*7910*/  ISETP.GT.U32.AND P6, PT, R252.reuse, R228, PT ;  /* 0x000000e4fc00720c */ /* 0x040fe20003fc4070 */
[--C-:B------:R-:W-:Y:S01]  /*7920*/  @!P1 IMAD.IADD R225, R225, 0x1, -R252.reuse ;  /* 0x00000001e1e19824 */ /* 0x100fe200078e0afc */
[C---:B------:R-:W-:Y:S02]  /*7930*/  ISETP.GT.U32.AND P5, PT, R252.reuse, R222, PT ;  /* 0x000000defc00720c */ /* 0x040fe40003fa4070 */
        /* <DEDUP_REMOVED lines=16> */
[----:B------:R-:W-:Y:S01]  /*7a40*/  ISETP.GT.U32.AND P4, PT, R252, R210, PT ;  /* 0x000000d2fc00720c */ /* 0x000fe20003f84070 */
[--C-:B------:R-:W-:Y:S01]  /*7a50*/  @!P0 IMAD.IADD R220, R220, 0x1, -R252.reuse ;  /* 0x00000001dcdc8824 */ /* 0x100fe200078e0afc */
[----:B------:R-:W-:Y:S01]  /*7a60*/  @!P3 IADD3 R221, PT, PT, R221, -R252, RZ ;  /* 0x800000fcddddb210 */ /* 0x000fe20007ffe0ff */
[----:B------:R-:W-:Y:S01]  /*7a70*/  @!P2 IMAD.IADD R218, R218, 0x1, -R252 ;  /* 0x00000001dadaa824 */ /* 0x000fe200078e0afc */
[----:B------:R-:W-:-:S02]  /*7a80*/  ISETP.GT.U32.AND P3, PT, R252, R214, PT ;  /* 0x000000d6fc00720c */ /* 0x000fc40003f64070 */
[C---:B------:R-:W-:Y:S02]  /*7a90*/  ISETP.GT.U32.AND P0, PT, R252.reuse, R213, PT ;  /* 0x000000d5fc00720c */ /* 0x040fe40003f04070 */
[----:B------:R-:W-:Y:S01]  /*7aa0*/  ISETP.GT.U32.AND P2, PT, R252, R211, PT ;  /* 0x000000d3fc00720c */ /* 0x000fe20003f44070 */
        /* <DEDUP_REMOVED lines=13> */
[----:B------:R-:W-:Y:S01]  /*7b80*/  ISETP.GT.U32.AND P2, PT, R252, R204, PT ;  /* 0x000000ccfc00720c */ /* 0x000fe20003f44070 */
[--C-:B------:R-:W-:Y:S02]  /*7b90*/  @!P6 IMAD.IADD R209, R209, 0x1, -R252.reuse ;  /* 0x00000001d1d1e824 */ /* 0x100fe400078e0afc */
[--C-:B------:R-:W-:Y:S01]  /*7ba0*/  @!P5 IMAD.IADD R208, R208, 0x1, -R252.reuse ;  /* 0x00000001d0d0d824 */ /* 0x100fe200078e0afc */
[C---:B------:R-:W-:Y:S01]  /*7bb0*/  ISETP.GT.U32.AND P5, PT, R252.reuse, R214, PT ;  /* 0x000000d6fc00720c */ /* 0x040fe20003fa4070 */
[--C-:B------:R-:W-:Y:S01]  /*7bc0*/  @!P1 IMAD.IADD R205, R205, 0x1, -R252.reuse ;  /* 0x00000001cdcd9824 */ /* 0x100fe200078e0afc */
[C---:B------:R-:W-:Y:S01]  /*7bd0*/  ISETP.GT.U32.AND P1, PT, R252.reuse, R211, PT ;  /* 0x000000d3fc00720c */ /* 0x040fe20003f24070 */
[----:B------:R-:W-:Y:S01]  /*7be0*/  @!P4 IMAD.IADD R203, R203, 0x1, -R252 ;  /* 0x00000001cbcbc824 */ /* 0x000fe200078e0afc */
[----:B------:R-:W-:-:S02]  /*7bf0*/  ISETP.GT.U32.AND P4, PT, R252, R209, PT ;  /* 0x000000d1fc00720c */ /* 0x000fc40003f84070 */
[----:B------:R-:W-:Y:S01]  /*7c00*/  @!P3 IADD3 R207, PT, PT, R207, -R252, RZ ;  /* 0x800000fccfcfb210 */ /* 0x000fe20007ffe0ff */
[--C-:B------:R-:W-:Y:S01]  /*7c10*/  @!P0 IMAD.IADD R206, R206, 0x1, -R252.reuse ;  /* 0x00000001cece8824 */ /* 0x100fe200078e0afc */
[----:B------:R-:W-:Y:S01]  /*7c20*/  ISETP.GT.U32.AND P3, PT, R252, R213, PT ;  /* 0x000000d5fc00720c */ /* 0x000fe20003f64070 */
[--C-:B------:R-:W-:Y:S01]  /*7c30*/  @!P2 IMAD.IADD R204, R204, 0x1, -R252.reuse ;  /* 0x00000001cccca824 */ /* 0x100fe200078e0afc */
[C---:B------:R-:W-:Y:S02]  /*7c40*/  ISETP.GT.U32.AND P0, PT, R252.reuse, R212, PT ;  /* 0x000000d4fc00720c */ /* 0x040fe40003f04070 */
[----:B------:R-:W-:Y:S01]  /*7c50*/  ISETP.GT.U32.AND P2, PT, R252, R210, PT ;  /* 0x000000d2fc00720c */ /* 0x000fe20003f44070 */
[--C-:B------:R-:W-:Y:S01]  /*7c60*/  @!P5 IMAD.IADD R214, R214, 0x1, -R252.reuse ;  /* 0x00000001d6d6d824 */ /* 0x100fe200078e0afc */
[C---:B------:R-:W-:Y:S01]  /*7c70*/  ISETP.GT.U32.AND P5, PT, R252.reuse, R208, PT ;  /* 0x000000d0fc00720c */ /* 0x040fe20003fa4070 */
[--C-:B------:R-:W-:Y:S01]  /*7c80*/  @!P1 IMAD.IADD R211, R211, 0x1, -R252.reuse ;  /* 0x00000001d3d39824 */ /* 0x100fe200078e0afc */
[C---:B------:R-:W-:Y:S01]  /*7c90*/  ISETP.GT.U32.AND P1, PT, R252.reuse, R205, PT ;  /* 0x000000cdfc00720c */ /* 0x040fe20003f24070 */
[----:B------:R-:W-:Y:S01]  /*7ca0*/  @!P4 IMAD.IADD R209, R209, 0x1, -R252 ;  /* 0x00000001d1d1c824 */ /* 0x000fe200078e0afc */
[----:B------:R-:W-:-:S02]  /*7cb0*/  ISETP.GT.U32.AND P4, PT, R252, R202, PT ;  /* 0x000000cafc00720c */ /* 0x000fc40003f84070 */
[----:B------:R-:W-:Y:S02]  /*7cc0*/  ISETP.GT.U32.AND P6, PT, R252, R215, PT ;  /* 0x000000d7fc00720c */ /* 0x000fe40003fc4070 */
        /* <DEDUP_REMOVED lines=18> */
[C---:B------:R-:W-:Y:S02]  /*7df0*/  ISETP.GT.U32.AND P0, PT, R252.reuse, R199, PT ;  /* 0x000000c7fc00720c */ /* 0x040fe40003f04070 */
[C---:B------:R-:W-:Y:S01]  /*7e00*/  ISETP.GT.U32.AND P2, PT, R252.reuse, R197, PT ;  /* 0x000000c5fc00720c */ /* 0x040fe20003f44070 */
[--C-:B------:R-:W-:Y:S01]  /*7e10*/  @!P5 IMAD.IADD R201, R201, 0x1, -R252.reuse ;  /* 0x00000001c9c9d824 */ /* 0x100fe200078e0afc */
[----:B------:R-:W-:Y:S01]  /*7e20*/  ISETP.GT.U32.AND P5, PT, R252, R194, PT ;  /* 0x000000c2fc00720c */ /* 0x000fe20003fa4070 */
[--C-:B------:R-:W-:Y:S01]  /*7e30*/  @!P1 IMAD.IADD R198, R198, 0x1, -R252.reuse ;  /* 0x00000001c6c69824 */ /* 0x100fe200078e0afc */
[C---:B------:R-:W-:Y:S01]  /*7e40*/  ISETP.GT.U32.AND P1, PT, R252.reuse, R191, PT ;  /* 0x000000bffc00720c */ /* 0x040fe20003f24070 */
[--C-:B------:R-:W-:Y:S01]  /*7e50*/  @!P4 IMAD.IADD R195, R195, 0x1, -R252.reuse ;  /* 0x00000001c3c3c824 */ /* 0x100fe200078e0afc */
[C---:B------:R-:W-:Y:S01]  /*7e60*/  ISETP.GT.U32.AND P4, PT, R252.reuse, R201, PT ;  /* 0x000000c9fc00720c */ /* 0x040fe20003f84070 */
[--C-:B------:R-:W-:Y:S01]  /*7e70*/  @!P6 IMAD.IADD R203, R203, 0x1, -R252.reuse ;  /* 0x00000001cbcbe824 */ /* 0x100fe200078e0afc */
[----:B------:R-:W-:Y:S01]  /*7e80*/  ISETP.GT.U32.AND P6, PT, R252, R196, PT ;  /* 0x000000c4fc00720c */ /* 0x000fe20003fc4070 */
[----:B------:R-:W-:Y:S01]  /*7e90*/  @!P3 IMAD.IADD R200, R200, 0x1, -R252 ;  /* 0x00000001c8c8b824 */ /* 0x000fe200078e0afc */
[----:B------:R-:W-:-:S02]  /*7ea0*/  ISETP.GT.U32.AND P3, PT, R252, R193, PT ;  /* 0x000000c1fc00720c */ /* 0x000fc40003f64070 */
[----:B------:R-:W-:Y:S01]  /*7eb0*/  @!P0 IADD3 R199, PT, PT, R199, -R252, RZ ;  /* 0x800000fcc7c78210 */ /* 0x000fe20007ffe0ff */
[--C-:B------:R-:W-:Y:S01]  /*7ec0*/  @!P2 IMAD.IADD R197, R197, 0x1, -R252.reuse ;  /* 0x00000001c5c5a824 */ /* 0x100fe200078e0afc */
[C---:B------:R-:W-:Y:S02]  /*7ed0*/  ISETP.GT.U32.AND P0, PT, R252.reuse, R192, PT ;  /* 0x000000c0fc00720c */ /* 0x040fe40003f04070 */
[----:B------:R-:W-:Y:S01]  /*7ee0*/  ISETP.GT.U32.AND P2, PT, R252, R190, PT ;  /* 0x000000befc00720c */ /* 0x000fe20003f44070 */
[--C-:B------:R-:W-:Y:S01]  /*7ef0*/  @!P5 IMAD.IADD R194, R194, 0x1, -R252.reuse ;  /* 0x00000001c2c2d824 */ /* 0x100fe200078e0afc */
[C---:B------:R-:W-:Y:S01]  /*7f00*/  ISETP.GT.U32.AND P5, PT, R252.reuse, R200, PT ;  /* 0x000000c8fc00720c */ /* 0x040fe20003fa4070 */
[--C-:B------:R-:W-:Y:S01]  /*7f10*/  @!P1 IMAD.IADD R191, R191, 0x1, -R252.reuse ;  /* 0x00000001bfbf9824 */ /* 0x100fe200078e0afc */
[C---:B------:R-:W-:Y:S01]  /*7f20*/  ISETP.GT.U32.AND P1, PT, R252.reuse, R197, PT ;  /* 0x000000c5fc00720c */ /* 0x040fe20003f24070 */
[--C-:B------:R-:W-:Y:S01]  /*7f30*/  @!P4 IMAD.IADD R201, R201, 0x1, -R252.reuse ;  /* 0x00000001c9c9c824 */ /* 0x100fe200078e0afc */
[----:B------:R-:W-:Y:S01]  /*7f40*/  ISETP.GT.U32.AND P4, PT, R252, R195, PT ;  /* 0x000000c3fc00720c */ /* 0x000fe20003f84070 */
[--C-:B------:R-:W-:Y:S01]  /*7f50*/  @!P6 IMAD.IADD R196, R196, 0x1, -R252.reuse ;  /* 0x00000001c4c4e824 */ /* 0x100fe200078e0afc */
[C---:B------:R-:W-:Y:S01]  /*7f60*/  ISETP.GT.U32.AND P6, PT, R252.reuse, R202, PT ;  /* 0x000000cafc00720c */ /* 0x040fe20003fc4070 */
        /* <DEDUP_REMOVED lines=21> */
[----:B------:R-:W-:Y:S02]  /*80c0*/  @!P1 IADD3 R191, PT, PT, R191, -R252, RZ ;  /* 0x800000fcbfbf9210 */ /* 0x000fe40007ffe0ff */
        /* <DEDUP_REMOVED lines=17> */
[----:B------:R-:W-:Y:S01]  /*81e0*/  ISETP.GT.U32.AND P4, PT, R252, R187, PT ;  /* 0x000000bbfc00720c */ /* 0x000fe20003f84070 */
[--C-:B------:R-:W-:Y:S01]  /*81f0*/  @!P3 IMAD.IADD R186, R186, 0x1, -R252.reuse ;  /* 0x00000001babab824 */ /* 0x100fe200078e0afc */
[C---:B------:R-:W-:Y:S01]  /*8200*/  ISETP.GT.U32.AND P3, PT, R252.reuse, R179, PT ;  /* 0x000000b3fc00720c */ /* 0x040fe20003f64070 */
[--C-:B------:R-:W-:Y:S01]  /*8210*/  @!P0 IMAD.IADD R185, R185, 0x1, -R252.reuse ;  /* 0x00000001b9b98824 */ /* 0x100fe200078e0afc */
[----:B------:R-:W-:Y:S01]  /*8220*/  ISETP.GT.U32.AND P0, PT, R252, R178, PT ;  /* 0x000000b2fc00720c */ /* 0x000fe20003f04070 */
[--C-:B------:R-:W-:Y:S02]  /*8230*/  @!P6 IMAD.IADD R183, R183, 0x1, -R252.reuse ;  /* 0x00000001b7b7e824 */ /* 0x100fe400078e0afc */
[--C-:B------:R-:W-:Y:S01]  /*8240*/  @!P2 IMAD.IADD R182, R182, 0x1, -R252.reuse ;  /* 0x00000001b6b6a824 */ /* 0x100fe200078e0afc */
[----:B------:R-:W-:Y:S01]  /*8250*/  ISETP.GT.U32.AND P2, PT, R252, R188, PT ;  /* 0x000000bcfc00720c */ /* 0x000fe20003f44070 */
[----:B------:R-:W-:Y:S01]  /*8260*/  @!P5 IMAD.IADD R180, R180, 0x1, -R252 ;  /* 0x00000001b4b4d824 */ /* 0x000fe200078e0afc */
[----:B------:R-:W-:-:S02]  /*8270*/  ISETP.GT.U32.AND P5, PT, R252, R186, PT ;  /* 0x000000bafc00720c */ /* 0x000fc40003fa4070 */
        /* <DEDUP_REMOVED lines=10> */
[----:B------:R-:W-:Y:S01]  /*8320*/  @!P5 IMAD.IADD R186, R186, 0x1, -R252 ;  /* 0x00000001babad824 */ /* 0x000fe200078e0afc */
[----:B------:R-:W-:-:S03]  /*8330*/  ISETP.GT.U32.AND P5, PT, R252, R180, PT ;  /* 0x000000b4fc00720c */ /* 0x000fc60003fa4070 */
[----:B------:R-:W-:Y:S02]  /*8340*/  @!P1 IADD3 R183, PT, PT, R183, -R252, RZ ;  /* 0x800000fcb7b79210 */ /* 0x000fe40007ffe0ff */
[C---:B------:R-:W-:Y:S01]  /*8350*/  ISETP.GT.U32.AND P1, PT, R252.reuse, R176, PT ;  /* 0x000000b0fc00720c */ /* 0x040fe20003f24070 */
[--C-:B------:R-:W-:Y:S01]  /*8360*/  @!P4 IMAD.IADD R181, R181, 0x1, -R252.reuse ;  /* 0x00000001b5b5c824 */ /* 0x100fe200078e0afc */
[C---:B------:R-:W-:Y:S02]  /*8370*/  ISETP.GT.U32.AND P4, PT, R252.reuse, R174, PT ;  /* 0x000000aefc00720c */ /* 0x040fe40003f84070 */
        /* <DEDUP_REMOVED lines=8> */
[----:B------:R-:W-:-:S02]  /*8400*/  ISETP.GT.U32.AND P5, PT, R252, R173, PT ;  /* 0x000000adfc00720c */ /* 0x000fc40003fa4070 */
[----:B------:R-:W-:Y:S02]  /*8410*/  @!P1 IADD3 R176, PT, PT, R176, -R252, RZ ;  /* 0x800000fcb0b09210 */ /* 0x000fe40007ffe0ff */
        /* <DEDUP_REMOVED lines=27> */
[----:B------:R-:W-:Y:S02]  /*85d0*/  @!P1 IADD3 R175, PT, PT, R175, -R252, RZ ;  /* 0x800000fcafaf9210 */ /* 0x000fe40007ffe0ff */
[C---:B------:R-:W-:Y:S01]  /*85e0*/  ISETP.GT.U32.AND P1, PT, R252.reuse, R169, PT ;  /* 0x000000a9fc00720c */ /* 0x040fe20003f24070 */
[--C-:B------:R-:W-:Y:S01]  /*85f0*/  @!P4 IMAD.IADD R173, R173, 0x1, -R252.reuse ;  /* 0x00000001adadc824 */ /* 0x100fe200078e0afc */
[----:B------:R-:W-:Y:S01]  /*8600*/  ISETP.GT.U32.AND P4, PT, R252, R167, PT ;  /* 0x000000a7fc00720c */ /* 0x000fe20003f84070 */
[--C-:B------:R-:W-:Y:S02]  /*8610*/  @!P6 IMAD.IADD R170, R170, 0x1, -R252.reuse ;  /* 0x00000001aaaae824 */ /* 0x100fe400078e0afc */
        /* <DEDUP_REMOVED lines=12> */
[C---:B------:R-:W-:Y:S01]  /*86e0*/  ISETP.GT.U32.AND P6, PT, R252.reuse, R176, PT ;  /* 0x000000b0fc00720c */ /* 0x040fe20003fc4070 */
[--C-:B------:R-:W-:Y:S01]  /*86f0*/  @!P3 IMAD.IADD R171, R171, 0x1, -R252.reuse ;  /* 0x00000001ababb824 */ /* 0x100fe200078e0afc */
[----:B------:R-:W-:Y:S01]  /*8700*/  ISETP.GT.U32.AND P3, PT, R252, R165, PT ;  /* 0x000000a5fc00720c */ /* 0x000fe20003f64070 */
[--C-:B------:R-:W-:Y:S01]  /*8710*/  @!P0 IMAD.IADD R170, R170, 0x1, -R252.reuse ;  /* 0x00000001aaaa8824 */ /* 0x100fe200078e0afc */
[----:B------:R-:W-:Y:S02]  /*8720*/  ISETP.GT.U32.AND P0, PT, R252, R163, PT ;  /* 0x000000a3fc00720c */ /* 0x000fe40003f04070 */
[----:B------:R-:W-:Y:S02]  /*8730*/  @!P2 IADD3 R168, PT, PT, R168, -R252, RZ ;  /* 0x800000fca8a8a210 */ /* 0x000fe40007ffe0ff */
        /* <DEDUP_REMOVED lines=37> */
[----:B------:R-:W-:-:S02]  /*8990*/  @!P3 IMAD.IADD R151, R151, 0x1, -R252 ;  /* 0x000000019797b824 */ /* 0x000fc400078e0afc */
[--C-:B------:R-:W-:Y:S01]  /*89a0*/  @!P0 IMAD.IADD R162, R162, 0x1, -R252.reuse ;  /* 0x00000001a2a28824 */ /* 0x100fe200078e0afc */
[----:B------:R-:W-:Y:S02]  /*89b0*/  ISETP.GT.U32.AND P3, PT, R252, R157, PT ;  /* 0x0000009dfc00720c */ /* 0x000fe40003f64070 */
[----:B------:R-:W-:Y:S02]  /*89c0*/  @!P2 IADD3 R160, PT, PT, R160, -R252, RZ ;  /* 0x800000fca0a0a210 */ /* 0x000fe40007ffe0ff */
[C---:B------:R-:W-:Y:S02]  /*89d0*/  ISETP.GT.U32.AND P0, PT, R252.reuse, R156, PT ;  /* 0x0000009cfc00720c */ /* 0x040fe40003f04070 */
[----:B------:R-:W-:Y:S01]  /*89e0*/  ISETP.GT.U32.AND P2, PT, R252, R154, PT ;  /* 0x0000009afc00720c */ /* 0x000fe20003f44070 */
        /* <DEDUP_REMOVED lines=29> */
[C---:B------:R-:W-:Y:S01]  /*8bc0*/  ISETP.GT.U32.AND P5, PT, R252.reuse, R138, PT ;  /* 0x0000008afc00720c */ /* 0x040fe20003fa4070 */
[----:B------:R-:W-:Y:S01]  /*8bd0*/  @!P1 IMAD.IADD R141, R141, 0x1, -R252 ;  /* 0x000000018d8d9824 */ /* 0x000fe200078e0afc */
[----:B------:R-:W-:-:S02]  /*8be0*/  ISETP.GT.U32.AND P1, PT, R252, R147, PT ;  /* 0x00000093fc00720c */ /* 0x000fc40003f24070 */
[----:B------:R-:W-:Y:S02]  /*8bf0*/  @!P4 IADD3 R139, PT, PT, R139, -R252, RZ ;  /* 0x800000fc8b8bc210 */ /* 0x000fe40007ffe0ff */
        /* <DEDUP_REMOVED lines=10> */
[----:B------:R-:W-:Y:S01]  /*8ca0*/  @!P1 IMAD.IADD R147, R147, 0x1, -R252 ;  /* 0x0000000193939824 */ /* 0x000fe200078e0afc */
[----:B------:R-:W-:-:S02]  /*8cb0*/  ISETP.GT.U32.AND P1, PT, R252, R141, PT ;  /* 0x0000008dfc00720c */ /* 0x000fc40003f24070 */
[C---:B------:R-:W-:Y:S02]  /*8cc0*/  ISETP.GT.U32.AND P6, PT, R252.reuse, R150, PT ;  /* 0x00000096fc00720c */ /* 0x040fe40003fc4070 */
[----:B------:R-:W-:Y:S02]  /*8cd0*/  @!P4 IADD3 R145, PT, PT, R145, -R252, RZ ;  /* 0x800000fc9191c210 */ /* 0x000fe40007ffe0ff */
        /* <DEDUP_REMOVED lines=23> */
[----:B------:R-:W-:Y:S01]  /*8e50*/  @!P1 IMAD.IADD R134, R134, 0x1, -R252 ;  /* 0x0000000186869824 */ /* 0x000fe200078e0afc */
[----:B------:R-:W-:-:S02]  /*8e60*/  ISETP.GT.U32.AND P1, PT, R252, R127, PT ;  /* 0x0000007ffc00720c */ /* 0x000fc40003f24070 */
[----:B------:R-:W-:Y:S02]  /*8e70*/  @!P6 IADD3 R138, PT, PT, R138, -R252, RZ ;  /* 0x800000fc8a8ae210 */ /* 0x000fe40007ffe0ff */
[----:B------:R-:W-:Y:S01]  /*8e80*/  ISETP.GT.U32.AND P6, PT, R252, R131, PT ;  /* 0x00000083fc00720c */ /* 0x000fe20003fc4070 */
[--C-:B------:R-:W-:Y:S01]  /*8e90*/  @!P4 IMAD.IADD R132, R132, 0x1, -R252.reuse ;  /* 0x000000018484c824 */ /* 0x100fe200078e0afc */
[----:B------:R-:W-:Y:S01]  /*8ea0*/  ISETP.GT.U32.AND P4, PT, R252, R125, PT ;  /* 0x0000007dfc00720c */ /* 0x000fe20003f84070 */
[--C-:B------:R-:W-:Y:S02]  /*8eb0*/  @!P3 IMAD.IADD R136, R136, 0x1, -R252.reuse ;  /* 0x000000018888b824 */ /* 0x100fe400078e0afc */
        /* <DEDUP_REMOVED lines=21> */
[----:B------:R-:W-:-:S02]  /*9010*/  @!P3 IMAD.IADD R129, R129, 0x1, -R252 ;  /* 0x000000018181b824 */ /* 0x000fc400078e0afc */
[--C-:B------:R-:W-:Y:S01]  /*9020*/  @!P4 IMAD.IADD R131, R131, 0x1, -R252.reuse ;  /* 0x000000018383c824 */ /* 0x100fe200078e0afc */
[C---:B------:R-:W-:Y:S02]  /*9030*/  ISETP.GT.U32.AND P4, PT, R252.reuse, R124, PT ;  /* 0x0000007cfc00720c */ /* 0x040fe40003f84070 */
[----:B------:R-:W-:Y:S01]  /*9040*/  ISETP.GT.U32.AND P3, PT, R252, R135, PT ;  /* 0x00000087fc00720c */ /* 0x000fe20003f64070 */
[--C-:B------:R-:W-:Y:S01]  /*9050*/  @!P0 IMAD.IADD R134, R134, 0x1, -R252.reuse ;  /* 0x0000000186868824 */ /* 0x100fe200078e0afc */
[----:B------:R-:W-:Y:S01]  /*9060*/  @!P6 IADD3 R137, PT, PT, R137, -R252, RZ ;  /* 0x800000fc8989e210 */ /* 0x000fe20007ffe0ff */
[--C-:B------:R-:W-:Y:S01]  /*9070*/  @!P2 IMAD.IADD R132, R132, 0x1, -R252.reuse ;  /* 0x000000018484a824 */ /* 0x100fe200078e0afc */
[C---:B------:R-:W-:Y:S02]  /*9080*/  ISETP.GT.U32.AND P6, PT, R252.reuse, R129, PT ;  /* 0x00000081fc00720c */ /* 0x040fe40003fc4070 */
[C---:B------:R-:W-:Y:S02]  /*9090*/  ISETP.GT.U32.AND P0, PT, R252.reuse, R128, PT ;  /* 0x00000080fc00720c */ /* 0x040fe40003f04070 */
[----:B------:R-:W-:Y:S01]  /*90a0*/  ISETP.GT.U32.AND P2, PT, R252, R126, PT ;  /* 0x0000007efc00720c */ /* 0x000fe20003f44070 */
[----:B------:R-:W-:Y:S01]  /*90b0*/  @!P1 IMAD.IADD R127, R127, 0x1, -R252 ;  /* 0x000000017f7f9824 */ /* 0x000fe200078e0afc */
[----:B------:R-:W-:-:S02]  /*90c0*/  @!P5 IADD3 R130, PT, PT, R130, -R252, RZ ;  /* 0x800000fc8282d210 */ /* 0x000fc40007ffe0ff */
        /* <DEDUP_REMOVED lines=33> */
[----:B------:R-:W-:Y:S01]  /*92e0*/  ISETP.GT.U32.AND P3, PT, R252, R124, PT ;  /* 0x0000007cfc00720c */ /* 0x000fe20003f64070 */
[--C-:B------:R-:W-:Y:S02]  /*92f0*/  @!P6 IMAD.IADD R115, R115, 0x1, -R252.reuse ;  /* 0x000000017373e824 */ /* 0x100fe400078e0afc */
        /* <DEDUP_REMOVED lines=65> */
[--C-:B------:R-:W-:Y:S02]  /*9710*/  @!P6 IMAD.IADD R99, R99, 0x1, -R252.reuse ;  /* 0x000000016363e824 */ /* 0x100fe400078e0afc */
        /* <DEDUP_REMOVED lines=53> */
[--C-:B------:R-:W-:Y:S01]  /*9a70*/  @!P4 IMAD.IADD R88, R88, 0x1, -R252.reuse ;  /* 0x000000015858c824 */ /* 0x100fe200078e0afc */
[C---:B------:R-:W-:Y:S01]  /*9a80*/  ISETP.GT.U32.AND P4, PT, R252.reuse, R81, PT ;  /* 0x00000051fc00720c */ /* 0x040fe20003f84070 */
[--C-:B------:R-:W-:Y:S01]  /*9a90*/  @!P3 IMAD.IADD R95, R95, 0x1, -R252.reuse ;  /* 0x000000015f5fb824 */ /* 0x100fe200078e0afc */
[----:B------:R-:W-:Y:S01]  /*9aa0*/  ISETP.GT.U32.AND P3, PT, R252, R89, PT ;  /* 0x00000059fc00720c */ /* 0x000fe20003f64070 */
[----:B------:R-:W-:Y:S01]  /*9ab0*/  @!P2 IMAD.IADD R90, R90, 0x1, -R252 ;  /* 0x000000015a5aa824 */ /* 0x000fe200078e0afc */
[----:B------:R-:W-:-:S02]  /*9ac0*/  @!P0 IADD3 R92, PT, PT, R92, -R252, RZ ;  /* 0x800000fc5c5c8210 */ /* 0x000fc40007ffe0ff */
[C---:B------:R-:W-:Y:S02]  /*9ad0*/  ISETP.GT.U32.AND P0, PT, R252.reuse, R85, PT ;  /* 0x00000055fc00720c */ /* 0x040fe40003f04070 */
        /* <DEDUP_REMOVED lines=43> */
[C---:B------:R-:W-:Y:S02]  /*9d90*/  ISETP.GT.U32.AND P5, PT, R252.reuse, R72, PT ;  /* 0x00000048fc00720c */ /* 0x040fe40003fa4070 */
[----:B------:R-:W-:Y:S02]  /*9da0*/  @!P1 IADD3 R77, PT, PT, R77, -R252, RZ ;  /* 0x800000fc4d4d9210 */ /* 0x000fe40007ffe0ff */
[C---:B------:R-:W-:Y:S01]  /*9db0*/  ISETP.GT.U32.AND P1, PT, R252.reuse, R70, PT ;  /* 0x00000046fc00720c */ /* 0x040fe20003f24070 */
[----:B------:R1:W-:Y:S01]  /*9dc0*/  STL [R1+0xc], R248 ;  /* 0x00000cf801007387 */ /* 0x0003e20000100800 */
[--C-:B------:R-:W-:Y:S01]  /*9dd0*/  @!P4 IMAD.IADD R73, R73, 0x1, -R252.reuse ;  /* 0x000000014949c824 */ /* 0x100fe200078e0afc */
[C---:B------:R-:W-:Y:S01]  /*9de0*/  ISETP.GT.U32.AND P4, PT, R252.reuse, R66, PT ;  /* 0x00000042fc00720c */ /* 0x040fe20003f84070 */
[--C-:B------:R-:W-:Y:S01]  /*9df0*/  @!P3 IMAD.IADD R81, R81, 0x1, -R252.reuse ;  /* 0x000000015151b824 */ /* 0x100fe200078e0afc */
[----:B------:R-:W-:Y:S01]  /*9e00*/  ISETP.GT.U32.AND P3, PT, R252, R75, PT ;  /* 0x0000004bfc00720c */ /* 0x000fe20003f64070 */
[----:B-1----:R-:W2:Y:S01]  /*9e10*/  LDL R248, [R1+0xd80] ;  /* 0x000d800001f87983 */ /* 0x002ea20000100800 */
[--C-:B------:R-:W-:Y:S01]  /*9e20*/  @!P0 IMAD.IADD R78, R78, 0x1, -R252.reuse ;  /* 0x000000014e4e8824 */ /* 0x100fe200078e0afc */
[----:B------:R-:W-:Y:S01]  /*9e30*/  ISETP.GT.U32.AND P0, PT, R252, R71, PT ;  /* 0x00000047fc00720c */ /* 0x000fe20003f04070 */
[--C-:B------:R-:W-:Y:S01]  /*9e40*/  @!P2 IMAD.IADD R76, R76, 0x1, -R252.reuse ;  /* 0x000000014c4ca824 */ /* 0x100fe200078e0afc */
[----:B------:R-:W-:Y:S01]  /*9e50*/  ISETP.GT.U32.AND P2, PT, R252, R69, PT ;  /* 0x00000045fc00720c */ /* 0x000fe20003f44070 */
[----:B------:R-:W-:-:S02]  /*9e60*/  @!P5 IMAD.IADD R72, R72, 0x1, -R252 ;  /* 0x000000014848d824 */ /* 0x000fc400078e0afc */
[----:B------:R-:W-:Y:S02]  /*9e70*/  @!P1 IADD3 R70, PT, PT, R70, -R252, RZ ;  /* 0x800000fc46469210 */ /* 0x000fe40007ffe0ff */
[C---:B------:R-:W-:Y:S02]  /*9e80*/  ISETP.GT.U32.AND P5, PT, R252.reuse, R65, PT ;  /* 0x00000041fc00720c */ /* 0x040fe40003fa4070 */
[----:B------:R-:W-:Y:S01]  /*9e90*/  ISETP.GT.U32.AND P1, PT, R252, R63, PT ;  /* 0x0000003ffc00720c */ /* 0x000fe20003f24070 */
        /* <DEDUP_REMOVED lines=29> */
[C---:B------:R-:W-:Y:S01]  /*a070*/  ISETP.GT.U32.AND P6, PT, R252.reuse, R60, PT ;  /* 0x0000003cfc00720c */ /* 0x040fe20003fc4070 */
        /* <DEDUP_REMOVED lines=13> */
[C---:B------:R-:W-:Y:S01]  /*a150*/  ISETP.GT.U32.AND P4, PT, R252.reuse, R52, PT ;  /* 0x00000034fc00720c */ /* 0x040fe20003f84070 */
        /* <DEDUP_REMOVED lines=41> */
[--C-:B------:R-:W-:Y:S02]  /*a3f0*/  @!P6 IMAD.IADD R47, R47, 0x1, -R252.reuse ;  /* 0x000000012f2fe824 */ /* 0x100fe400078e0afc */
[--C-:B------:R-:W-:Y:S01]  /*a400*/  @!P3 IMAD.IADD R59, R59, 0x1, -R252.reuse ;  /* 0x000000013b3bb824 */ /* 0x100fe200078e0afc */
[----:B------:R-:W-:Y:S01]  /*a410*/  ISETP.GT.U32.AND P3, PT, R252, R53, PT ;  /* 0x00000035fc00720c */ /* 0x000fe20003f64070 */
[----:B------:R-:W-:Y:S01]  /*a420*/  @!P0 IMAD.IADD R56, R56, 0x1, -R252 ;  /* 0x0000000138388824 */ /* 0x000fe200078e0afc */
[----:B------:R-:W-:-:S02]  /*a430*/  ISETP.GT.U32.AND P0, PT, R252, R50, PT ;  /* 0x00000032fc00720c */ /* 0x000fc40003f04070 */
[----:B------:R-:W-:Y:S02]  /*a440*/  @!P2 IADD3 R54, PT, PT, R54, -R252, RZ ;  /* 0x800000fc3636a210 */ /* 0x000fe40007ffe0ff */
[C---:B------:R-:W-:Y:S02]  /*a450*/  ISETP.GT.U32.AND P6, PT, R252.reuse, R48, PT ;  /* 0x00000030fc00720c */ /* 0x040fe40003fc4070 */
        /* <DEDUP_REMOVED lines=39> */
[----:B------:R-:W-:-:S02]  /*a6d0*/  @!P6 IMAD.IADD R34, R34, 0x1, -R252 ;  /* 0x000000012222e824 */ /* 0x000fc400078e0afc */
        /* <DEDUP_REMOVED lines=12> */
[--C-:B------:R-:W-:Y:S01]  /*a7a0*/  @!P2 IMAD.IADD R40, R40, 0x1, -R252.reuse ;  /* 0x000000012828a824 */ /* 0x100fe200078e0afc */
[C---:B------:R-:W-:Y:S01]  /*a7b0*/  ISETP.GT.U32.AND P2, PT, R252.reuse, R33, PT ;  /* 0x00000021fc00720c */ /* 0x040fe20003f44070 */
[--C-:B------:R-:W-:Y:S01]  /*a7c0*/  @!P5 IMAD.IADD R37, R37, 0x1, -R252.reuse ;  /* 0x000000012525d824 */ /* 0x100fe200078e0afc */
[----:B------:R-:W-:Y:S01]  /*a7d0*/  ISETP.GT.U32.AND P5, PT, R252, R30, PT ;  /* 0x0000001efc00720c */ /* 0x000fe20003fa4070 */
[--C-:B------:R-:W-:Y:S01]  /*a7e0*/  @!P1 IMAD.IADD R34, R34, 0x1, -R252.reuse ;  /* 0x0000000122229824 */ /* 0x100fe200078e0afc */
[C---:B------:R-:W-:Y:S01]  /*a7f0*/  ISETP.GT.U32.AND P1, PT, R252.reuse, R27, PT ;  /* 0x0000001bfc00720c */ /* 0x040fe20003f24070 */
[--C-:B------:R-:W-:Y:S01]  /*a800*/  @!P4 IMAD.IADD R31, R31, 0x1, -R252.reuse ;  /* 0x000000011f1fc824 */ /* 0x100fe200078e0afc */
[C---:B------:R-:W-:Y:S02]  /*a810*/  ISETP.GT.U32.AND P4, PT, R252.reuse, R24, PT ;  /* 0x00000018fc00720c */ /* 0x040fe40003f84070 */
[----:B------:R-:W-:Y:S02]  /*a820*/  @!P3 IADD3 R39, PT, PT, R39, -R252, RZ ;  /* 0x800000fc2727b210 */ /* 0x000fe40007ffe0ff */
[----:B------:R-:W-:Y:S01]  /*a830*/  ISETP.GT.U32.AND P3, PT, R252, R32, PT ;  /* 0x00000020fc00720c */ /* 0x000fe20003f64070 */
[--C-:B------:R-:W-:Y:S01]  /*a840*/  @!P0 IMAD.IADD R36, R36, 0x1, -R252.reuse ;  /* 0x0000000124248824 */ /* 0x100fe200078e0afc */
[C---:B------:R-:W-:Y:S01]  /*a850*/  ISETP.GT.U32.AND P0, PT, R252.reuse, R29, PT ;  /* 0x0000001dfc00720c */ /* 0x040fe20003f04070 */
[----:B------:R-:W-:Y:S01]  /*a860*/  @!P2 IMAD.IADD R33, R33, 0x1, -R252 ;  /* 0x000000012121a824 */ /* 0x000fe200078e0afc */
[----:B------:R-:W-:-:S02]  /*a870*/  ISETP.GT.U32.AND P2, PT, R252, R26, PT ;  /* 0x0000001afc00720c */ /* 0x000fc40003f44070 */
[----:B------:R-:W-:Y:S01]  /*a880*/  ISETP.GT.U32.AND P6, PT, R252, R35, PT ;  /* 0x00000023fc00720c */ /* 0x000fe20003fc4070 */
[--C-:B------:R-:W-:Y:S01]  /*a890*/  @!P5 IMAD.IADD R30, R30, 0x1, -R252.reuse ;  /* 0x000000011e1ed824 */ /* 0x100fe200078e0afc */
[C---:B------:R-:W-:Y:S01]  /*a8a0*/  ISETP.GT.U32.AND P5, PT, R252.reuse, R23, PT ;  /* 0x00000017fc00720c */ /* 0x040fe20003fa4070 */
[--C-:B------:R-:W-:Y:S01]  /*a8b0*/  @!P1 IMAD.IADD R27, R27, 0x1, -R252.reuse ;  /* 0x000000011b1b9824 */ /* 0x100fe200078e0afc */
[----:B------:R-:W-:Y:S01]  /*a8c0*/  ISETP.GT.U32.AND P1, PT, R252, R33, PT ;  /* 0x00000021fc00720c */ /* 0x000fe20003f24070 */
[--C-:B------:R-:W-:Y:S01]  /*a8d0*/  @!P4 IMAD.IADD R24, R24, 0x1, -R252.reuse ;  /* 0x000000011818c824 */ /* 0x100fe200078e0afc */
[----:B------:R-:W-:Y:S02]  /*a8e0*/  ISETP.GT.U32.AND P4, PT, R252, R30, PT ;  /* 0x0000001efc00720c */ /* 0x000fe40003f84070 */
[----:B------:R-:W-:Y:S01]  /*a8f0*/  @!P3 IADD3 R32, PT, PT, R32, -R252, RZ ;  /* 0x800000fc2020b210 */ /* 0x000fe20007ffe0ff */
[--C-:B------:R-:W-:Y:S02]  /*a900*/  @!P0 IMAD.IADD R29, R29, 0x1, -R252.reuse ;  /* 0x000000011d1d8824 */ /* 0x100fe400078e0afc */
        /* <DEDUP_REMOVED lines=22> */
[-C--:B------:R-:W-:Y:S02]  /*aa70*/  @!P4 IADD3 R24, PT, PT, R24, -R252.reuse, RZ ;  /* 0x800000fc1818c210 */ /* 0x080fe40007ffe0ff */
[C---:B------:R-:W-:Y:S02]  /*aa80*/  ISETP.GT.U32.AND P4, PT, R252.reuse, R17, PT ;  /* 0x00000011fc00720c */ /* 0x040fe40003f84070 */
[----:B------:R-:W-:Y:S02]  /*aa90*/  @!P3 IADD3 R25, PT, PT, R25, -R252, RZ ;  /* 0x800000fc1919b210 */ /* 0x000fe40007ffe0ff */
        /* <DEDUP_REMOVED lines=10> */
[----:B------:R-:W-:Y:S02]  /*ab40*/  @!P4 IADD3 R17, PT, PT, R17, -R252, RZ ;  /* 0x800000fc1111c210 */ /* 0x000fe40007ffe0ff */
[C---:B------:R-:W-:Y:S02]  /*ab50*/  ISETP.GT.U32.AND P4, PT, R252.reuse, R10, PT ;  /* 0x0000000afc00720c */ /* 0x040fe40003f84070 */
[----:B------:R-:W-:Y:S02]  /*ab60*/  @!P3 IADD3 R31, PT, PT, R31, -R252, RZ ;  /* 0x800000fc1f1fb210 */ /* 0x000fe40007ffe0ff */
[C---:B------:R-:W-:Y:S01]  /*ab70*/  ISETP.GT.U32.AND P3, PT, R252.reuse, R25, PT ;  /* 0x00000019fc00720c */ /* 0x040fe20003f64070 */
[--C-:B------:R-:W-:Y:S01]  /*ab80*/  @!P2 IMAD.IADD R19, R19, 0x1, -R252.reuse ;  /* 0x000000011313a824 */ /* 0x100fe200078e0afc */
[----:B------:R-:W-:Y:S01]  /*ab90*/  ISETP.GT.U32.AND P6, PT, R252, R22, PT ;  /* 0x00000016fc00720c */ /* 0x000fe20003fc4070 */
[--C-:B------:R-:W-:Y:S02]  /*aba0*/  @!P5 IMAD.IADD R16, R16, 0x1, -R252.reuse ;  /* 0x000000011010d824 */ /* 0x100fe400078e0afc */
[--C-:B------:R-:W-:Y:S01]  /*abb0*/  @!P1 IMAD.IADD R13, R13, 0x1, -R252.reuse ;  /* 0x000000010d0d9824 */ /* 0x100fe200078e0afc */
[C---:B------:R-:W-:Y:S01]  /*abc0*/  ISETP.GT.U32.AND P1, PT, R252.reuse, R19, PT ;  /* 0x00000013fc00720c */ /* 0x040fe20003f24070 */
[----:B------:R-:W-:Y:S01]  /*abd0*/  @!P0 IMAD.IADD R21, R21, 0x1, -R252 ;  /* 0x0000000115158824 */ /* 0x000fe200078e0afc */
[----:B------:R-:W-:-:S02]  /*abe0*/  ISETP.GT.U32.AND P0, PT, R252, R14, PT ;  /* 0x0000000efc00720c */ /* 0x000fc40003f04070 */
[----:B------:R-:W-:Y:S02]  /*abf0*/  @!P4 IADD3 R10, PT, PT, R10, -R252, RZ ;  /* 0x800000fc0a0ac210 */ /* 0x000fe40007ffe0ff */
        /* <DEDUP_REMOVED lines=11> */
[----:B------:R-:W-:Y:S01]  /*acb0*/  ISETP.GT.U32.AND P4, PT, R252, R10, PT ;  /* 0x0000000afc00720c */ /* 0x000fe20003f84070 */
[--C-:B------:R-:W-:Y:S01]  /*acc0*/  @!P3 IMAD.IADD R18, R18, 0x1, -R252.reuse ;  /* 0x000000011212b824 */ /* 0x100fe200078e0afc */
[----:B------:R-:W-:Y:S01]  /*acd0*/  ISETP.GT.U32.AND P5, PT, R252, R9, PT ;  /* 0x00000009fc00720c */ /* 0x000fe20003fa4070 */
[----:B------:R-:W-:-:S03]  /*ace0*/  @!P2 IMAD.IADD R12, R12, 0x1, -R252 ;  /* 0x000000010c0ca824 */ /* 0x000fc600078e0afc */
        /* <DEDUP_REMOVED lines=8> */
[----:B------:R1:W-:Y:S01]  /*ad70*/  STL [R1+0x8], R249 ;  /* 0x000008f901007387 */ /* 0x0003e20000100800 */
[----:B------:R-:W-:Y:S01]  /*ad80*/  ISETP.GT.U32.AND P4, PT, R252, R3, PT ;  /* 0x00000003fc00720c */ /* 0x000fe20003f84070 */
[----:B------:R-:W-:-:S03]  /*ad90*/  @!P5 IMAD.IADD R9, R9, 0x1, -R252 ;  /* 0x000000010909d824 */ /* 0x000fc600078e0afc */
[--C-:B------:R-:W-:Y:S01]  /*ada0*/  @!P2 IMAD.IADD R18, R18, 0x1, -R252.reuse ;  /* 0x000000011212a824 */ /* 0x100fe200078e0afc */
[----:B-1----:R-:W1:Y:S01]  /*adb0*/  S2R R249, SR_TID.X ;  /* 0x0000000000f97919 */ /* 0x002e620000002100 */
[----:B------:R-:W-:Y:S01]  /*adc0*/  ISETP.GT.U32.AND P2, PT, R252, R12, PT ;  /* 0x0000000cfc00720c */ /* 0x000fe20003f44070 */
[--C-:B------:R-:W-:Y:S01]  /*add0*/  @!P6 IMAD.IADD R8, R8, 0x1, -R252.reuse ;  /* 0x000000010808e824 */ /* 0x100fe200078e0afc */
[----:B------:R-:W-:Y:S01]  /*ade0*/  ULEA UR6, UR5, UR6, 0x18 ;  /* 0x0000000605067291 */ /* 0x000fe2000f8ec0ff */
[--C-:B------:R-:W-:Y:S01]  /*adf0*/  @!P1 IMAD.IADD R6, R6, 0x1, -R252.reuse ;  /* 0x0000000106069824 */ /* 0x100fe200078e0afc */
[----:B------:R-:W-:Y:S01]  /*ae00*/  ISETP.GT.U32.AND P6, PT, R252, R9, PT ;  /* 0x00000009fc00720c */ /* 0x000fe20003fc4070 */
[--C-:B------:R-:W-:Y:S01]  /*ae10*/  @!P0 IMAD.IADD R14, R14, 0x1, -R252.reuse ;  /* 0x000000010e0e8824 */ /* 0x100fe200078e0afc */
[C---:B------:R-:W-:Y:S01]  /*ae20*/  ISETP.GT.U32.AND P0, PT, R252.reuse, R7, PT ;  /* 0x00000007fc00720c */ /* 0x040fe20003f04070 */
[----:B------:R-:W-:Y:S01]  /*ae30*/  @!P4 IMAD.IADD R3, R3, 0x1, -R252 ;  /* 0x000000010303c824 */ /* 0x000fe200078e0afc */
[----:B------:R-:W-:-:S02]  /*ae40*/  ISETP.GT.U32.AND P4, PT, R252, R6, PT ;  /* 0x00000006fc00720c */ /* 0x000fc40003f84070 */
[----:B------:R-:W-:Y:S01]  /*ae50*/  ISETP.GT.U32.AND P1, PT, R252, R250, PT ;  /* 0x000000fafc00720c */ /* 0x000fe20003f24070 */
[----:B------:R-:W3:Y:S02]  /*ae60*/  LDS R0, [UR6] ;  /* 0x00000006ff007984 */ /* 0x000ee40008000800 */
[----:B------:R-:W-:Y:S01]  /*ae70*/  @!P2 IMAD.IADD R12, R12, 0x1, -R252 ;  /* 0x000000010c0ca824 */ /* 0x000fe200078e0afc */
[----:B------:R-:W-:-:S03]  /*ae80*/  ISETP.GT.U32.AND P2, PT, R252, R5, PT ;  /* 0x00000005fc00720c */ /* 0x000fc60003f44070 */
[-C--:B------:R-:W-:Y:S02]  /*ae90*/  @!P6 IADD3 R9, PT, PT, R9, -R252.reuse, RZ ;  /* 0x800000fc0909e210 */ /* 0x080fe40007ffe0ff */
[C---:B------:R-:W-:Y:S01]  /*aea0*/  ISETP.GT.U32.AND P6, PT, R252.reuse, R245, PT ;  /* 0x000000f5fc00720c */ /* 0x040fe20003fc4070 */
[--C-:B------:R-:W-:Y:S01]  /*aeb0*/  @!P0 IMAD.IADD R7, R7, 0x1, -R252.reuse ;  /* 0x0000000107078824 */ /* 0x100fe200078e0afc */
[----:B------:R-:W-:Y:S01]  /*aec0*/  ISETP.GT.U32.AND P0, PT, R252, R247, PT ;  /* 0x000000f7fc00720c */ /* 0x000fe20003f04070 */
[--C-:B------:R-:W-:Y:S01]  /*aed0*/  @!P4 IMAD.IADD R6, R6, 0x1, -R252.reuse ;  /* 0x000000010606c824 */ /* 0x100fe200078e0afc */
[----:B------:R4:W-:Y:S01]  /*aee0*/  STL [R1+0x4], R2 ;  /* 0x0000040201007387 */ /* 0x0009e20000100800 */
[--C-:B------:R-:W-:Y:S01]  /*aef0*/  @!P1 IMAD.IADD R250, R250, 0x1, -R252.reuse ;  /* 0x00000001fafa9824 */ /* 0x100fe200078e0afc */
[----:B--2---:R-:W-:Y:S02]  /*af00*/  ISETP.GE.AND P1, PT, R248, RZ, PT ;  /* 0x000000fff800720c */ /* 0x004fe40003f26270 */
[--C-:B------:R-:W-:Y:S01]  /*af10*/  @!P2 IMAD.IADD R5, R5, 0x1, -R252.reuse ;  /* 0x000000010505a824 */ /* 0x100fe200078e0afc */
[----:B----4-:R-:W2:Y:S04]  /*af20*/  LDL.LU R2, [R1+0x28] ;  /* 0x0000280001027983 */ /* 0x010ea80000300800 */
[----:B------:R1:W-:Y:S01]  /*af30*/  STL [R1+0x123c], R6 ;  /* 0x00123c0601007387 */ /* 0x0003e20000100800 */
[----:B------:R-:W-:Y:S01]  /*af40*/  @!P6 IADD3 R245, PT, PT, R245, -R252, RZ ;  /* 0x800000fcf5f5e210 */ /* 0x000fe20007ffe0ff */
[----:B------:R-:W-:Y:S01]  /*af50*/  @!P0 IMAD.IADD R247, R247, 0x1, -R252 ;  /* 0x00000001f7f78824 */ /* 0x000fe200078e0afc */
[----:B------:R-:W-:-:S02]  /*af60*/  ISETP.GT.U32.AND P6, PT, R252, R5, PT ;  /* 0x00000005fc00720c */ /* 0x000fc40003fc4070 */
[----:B-1----:R-:W-:Y:S02]  /*af70*/  SHF.R.U32.HI R6, RZ, 0x5, R249 ;  /* 0x00000005ff067819 */ /* 0x002fe400000116f9 */
[----:B------:R-:W1:Y:S01]  /*af80*/  LDC.64 R248, c[0x0][0x3a8] ;  /* 0x0000ea00fff87b82 */ /* 0x000e620000000a00 */
[----:B------:R-:W-:-:S08]  /*af90*/  ISETP.GT.U32.AND P0, PT, R252, R3, PT ;  /* 0x00000003fc00720c */ /* 0x000fd00003f04070 */
[----:B------:R-:W-:Y:S02]  /*afa0*/  @!P6 IADD3 R5, PT, PT, R5, -R252, RZ ;  /* 0x800000fc0505e210 */ /* 0x000fe40007ffe0ff */
[----:B------:R-:W-:-:S03]  /*afb0*/  R2UR UR4, R6 ;  /* 0x00000000060472ca */ /* 0x000fc600000e0000 */
[----:B------:R4:W-:Y:S01]  /*afc0*/  STL [R1+0x1238], R5 ;  /* 0x0012380501007387 */ /* 0x0009e20000100800 */
[----:B------:R-:W-:Y:S01]  /*afd0*/  @!P0 IMAD.IADD R3, R3, 0x1, -R252 ;  /* 0x0000000103038824 */ /* 0x000fe200078e0afc */
[----:B---3--:R-:W-:-:S04]  /*afe0*/  R2UR UR7, R0 ;  /* 0x00000000000772ca */ /* 0x008fc800000e0000 */
[----:B------:R-:W-:Y:S04]  /*aff0*/  STL [R1+0x1228], R3 ;  /* 0x0012280301007387 */ /* 0x000fe80000100800 */
[----:B-1----:R1:W-:Y:S04]  /*b000*/  STL [R1+0x1210], R248 ;  /* 0x001210f801007387 */ /* 0x0023e80000100800 */
[----:B------:R-:W3:Y:S04]  /*b010*/  LDL R6, [R1+0xd90] ;  /* 0x000d900001067983 */ /* 0x000ee80000100800 */
[----:B------:R-:W3:Y:S04]  /*b020*/  LDL.LU R0, [R1+0x1244] ;  /* 0x0012440001007983 */ /* 0x000ee80000300800 */
[----:B----4-:R-:W4:Y:S01]  /*b030*/  LDL.LU R5, [R1] ;  /* 0x0000000001057983 */ /* 0x010f220000300800 */
[----:B------:R-:W-:-:S02]  /*b040*/  ISETP.GT.U32.AND P3, PT, R252, R11, PT ;  /* 0x0000000bfc00720c */ /* 0x000fc40003f64070 */
[C---:B------:R-:W-:Y:S01]  /*b050*/  ISETP.GT.U32.AND P5, PT, R252.reuse, R15, PT ;  /* 0x0000000ffc00720c */ /* 0x040fe20003fa4070 */
[----:B-1----:R-:W3:Y:S01]  /*b060*/  LDL R248, [R1+0xd8c] ;  /* 0x000d8c0001f87983 */ /* 0x002ee20000100800 */
[C---:B------:R-:W-:Y:S02]  /*b070*/  ISETP.GT.U32.AND P2, PT, R252.reuse, R251, PT ;  /* 0x000000fbfc00720c */ /* 0x040fe40003f44070 */
[C---:B------:R-:W-:Y:S01]  /*b080*/  ISETP.GT.U32.AND P4, PT, R252.reuse, R247, PT ;  /* 0x000000f7fc00720c */ /* 0x040fe20003f84070 */
[----:B------:R-:W3:Y:S06]  /*b090*/  LDL R3, [R1+0xda8] ;  /* 0x000da80001037983 */ /* 0x000eec0000100800 */
[--C-:B------:R-:W-:Y:S01]  /*b0a0*/  @!P3 IMAD.IADD R11, R11, 0x1, -R252.reuse ;  /* 0x000000010b0bb824 */ /* 0x100fe200078e0afc */
[----:B------:R-:W-:Y:S01]  /*b0b0*/  BAR.SYNC.DEFER_BLOCKING 0x0 ;  /* 0x0000000000007b1d */ /* 0x000fe20000010000 */
[C---:B------:R-:W-:Y:S01]  /*b0c0*/  ISETP.GT.U32.AND P3, PT, R252.reuse, R17, PT ;  /* 0x00000011fc00720c */ /* 0x040fe20003f64070 */
[----:B------:R-:W-:Y:S01]  /*b0d0*/  @!P5 IMAD.IADD R15, R15, 0x1, -R252 ;  /* 0x000000010f0fd824 */ /* 0x000fe200078e0afc */
[----:B------:R-:W-:-:S11]  /*b0e0*/  ISETP.GT.U32.AND P5, PT, R252, R8, PT ;  /* 0x00000008fc00720c */ /* 0x000fd60003fa4070 */
[--C-:B------:R-:W-:Y:S01]  /*b0f0*/  @!P3 IMAD.IADD R17, R17, 0x1, -R252.reuse ;  /* 0x000000011111b824 */ /* 0x100fe200078e0afc */
[----:B------:R-:W-:Y:S01]  /*b100*/  ISETP.GT.U32.AND P3, PT, R252, R11, PT ;  /* 0x0000000bfc00720c */ /* 0x000fe20003f64070 */
[----:B------:R-:W-:Y:S01]  /*b110*/  @!P5 IMAD.IADD R8, R8, 0x1, -R252 ;  /* 0x000000010808d824 */ /* 0x000fe200078e0afc */
[----:B------:R-:W-:-:S11]  /*b120*/  ISETP.GT.U32.AND P5, PT, R252, R246, PT ;  /* 0x000000f6fc00720c */ /* 0x000fd60003fa4070 */
[--C-:B------:R-:W-:Y:S01]  /*b130*/  @!P3 IMAD.IADD R11, R11, 0x1, -R252.reuse ;  /* 0x000000010b0bb824 */ /* 0x100fe200078e0afc */
[----:B------:R-:W-:Y:S01]  /*b140*/  ISETP.GT.U32.AND P3, PT, R252, R4, PT ;  /* 0x00000004fc00720c */ /* 0x000fe20003f64070 */
[----:B------:R-:W-:-:S12]  /*b150*/  @!P5 IMAD.IADD R246, R246, 0x1, -R252 ;  /* 0x00000001f6f6d824 */ /* 0x000fd800078e0afc */
[--C-:B------:R-:W-:Y:S01]  /*b160*/  @!P3 IMAD.IADD R4, R4, 0x1, -R252.reuse ;  /* 0x000000010404b824 */ /* 0x100fe200078e0afc */
[----:B------:R-:W-:Y:S01]  /*b170*/  ISETP.GT.U32.AND P3, PT, R252, R7, PT ;  /* 0x00000007fc00720c */ /* 0x000fe20003f64070 */
[----:B------:R-:W-:-:S03]  /*b180*/  @!P2 IMAD.IADD R251, R251, 0x1, -R252 ;  /* 0x00000001fbfba824 */ /* 0x000fc600078e0afc */
[C---:B------:R-:W-:Y:S02]  /*b190*/  ISETP.GT.U32.AND P5, PT, R252.reuse, R4, PT ;  /* 0x00000004fc00720c */ /* 0x040fe40003fa4070 */
[----:B------:R-:W-:-:S07]  /*b1a0*/  ISETP.GT.U32.AND P2, PT, R252, R245, PT ;  /* 0x000000f5fc00720c */ /* 0x000fce0003f44070 */
[--C-:B------:R-:W-:Y:S01]  /*b1b0*/  @!P3 IMAD.IADD R7, R7, 0x1, -R252.reuse ;  /* 0x000000010707b824 */ /* 0x100fe200078e0afc */
[C---:B------:R-:W-:Y:S02]  /*b1c0*/  ISETP.GT.U32.AND P3, PT, R252.reuse, R246, PT ;  /* 0x000000f6fc00720c */ /* 0x040fe40003f64070 */
[----:B------:R-:W-:Y:S01]  /*b1d0*/  ISETP.GT.U32.AND P6, PT, R252, R250, PT ;  /* 0x000000fafc00720c */ /* 0x000fe20003fc4070 */
[--C-:B------:R-:W-:Y:S01]  /*b1e0*/  @!P5 IMAD.IADD R4, R4, 0x1, -R252.reuse ;  /* 0x000000010404d824 */ /* 0x100fe200078e0afc */
[----:B------:R-:W-:Y:S01]  /*b1f0*/  ISETP.GT.U32.AND P5, PT, R252, R251, PT ;  /* 0x000000fbfc00720c */ /* 0x000fe20003fa4070 */
[--C-:B------:R-:W-:Y:S02]  /*b200*/  @!P2 IMAD.IADD R245, R245, 0x1, -R252.reuse ;  /* 0x00000001f5f5a824 */ /* 0x100fe400078e0afc */
[----:B------:R-:W-:-:S03]  /*b210*/  @!P4 IMAD.IADD R247, R247, 0x1, -R252 ;  /* 0x00000001f7f7c824 */ /* 0x000fc600078e0afc */
[----:B------:R1:W-:Y:S03]  /*b220*/  STL [R1+0x122c], R245 ;  /* 0x00122cf501007387 */ /* 0x0003e60000100800 */
[--C-:B------:R-:W-:Y:S02]  /*b230*/  @!P3 IMAD.IADD R246, R246, 0x1, -R252.reuse ;  /* 0x00000001f6f6b824 */ /* 0x100fe400078e0afc */
[----:B------:R-:W-:Y:S01]  /*b240*/  @!P6 IADD3 R250, PT, PT, R250, -R252, RZ ;  /* 0x800000fcfafae210 */ /* 0x000fe20007ffe0ff */
[----:B-1----:R-:W3:Y:S01]  /*b250*/  LDL R245, [R1+0xd88] ;  /* 0x000d880001f57983 */ /* 0x002ee20000100800 */
[----:B------:R-:W-:-:S03]  /*b260*/  @!P5 IMAD.IADD R251, R251, 0x1, -R252 ;  /* 0x00000001fbfbd824 */ /* 0x000fc600078e0afc */
[----:B------:R1:W-:Y:S04]  /*b270*/  STL [R1+0x1230], R246 ;  /* 0x001230f601007387 */ /* 0x0003e80000100800 */
[----:B-1----:R-:W3:Y:S04]  /*b280*/  LDL R246, [R1+0xd84] ;  /* 0x000d840001f67983 */ /* 0x002ee80000100800 */
[----:B------:R1:W-:Y:S04]  /*b290*/  STL [R1+0x1234], R247 ;  /* 0x001234f701007387 */ /* 0x0003e80000100800 */
[----:B-1----:R-:W3:Y:S04]  /*b2a0*/  LDL R247, [R1+0xdbc] ;  /* 0x000dbc0001f77983 */ /* 0x002ee80000100800 */
[----:B------:R-:W3:Y:S01]  /*b2b0*/  LDL.LU R252, [R1+0x2c] ;  /* 0x00002c0001fc7983 */ /* 0x000ee20000300800 */
[----:B--2---:R-:W-:Y:S01]  /*b2c0*/  ISETP.NE.AND P0, PT, R2, RZ, PT ;  /* 0x000000ff0200720c */ /* 0x004fe20003f05270 */
[----:B----4-:R-:W-:-:S12]  /*b2d0*/  @!P1 IMAD.MOV R5, RZ, RZ, -R5 ;  /* 0x000000ffff059224 */ /* 0x010fd800078e0a05 */
[----:B------:R-:W-:Y:S02]  /*b2e0*/  @!P0 LOP3.LUT R5, RZ, R2, RZ, 0x33, !PT ;  /* 0x00000002ff058212 */ /* 0x000fe400078e33ff */
[----:B------:R-:W2:Y:S02]  /*b2f0*/  LDL.LU R2, [R1+0x1240] ;  /* 0x0012400001027983 */ /* 0x000ea40000300800 */
[----:B--2---:R-:W-:Y:S02]  /*b300*/  ISETP.GE.AND P4, PT, R2, RZ, PT ;  /* 0x000000ff0200720c */ /* 0x004fe40003f86270 */
[----:B------:R1:W-:Y:S04]  /*b310*/  STL [R1+0x1180], R2 ;  /* 0x0011800201007387 */ /* 0x0003e80000100800 */
[----:B-1----:R-:W2:Y:S01]  /*b320*/  LDL R2, [R1+0xd94] ;  /* 0x000d940001027983 */ /* 0x002ea20000100800 */
[----:B---3--:R-:W-:-:S03]  /*b330*/  ISETP.GE.AND P6, PT, R246, RZ, PT ;  /* 0x000000fff600720c */ /* 0x008fc60003fc6270 */
[----:B------:R-:W3:Y:S01]  /*b340*/  LDL R246, [R1+0xdd0] ;  /* 0x000dd00001f67983 */ /* 0x000ee20000100800 */
[----:B------:R-:W-:Y:S02]  /*b350*/  ISETP.GE.AND P2, PT, R6, RZ, PT ;  /* 0x000000ff0600720c */ /* 0x000fe40003f46270 */
[----:B------:R-:W-:Y:S01]  /*b360*/  ISETP.GE.AND P1, PT, R248, RZ, PT ;  /* 0x000000fff800720c */ /* 0x000fe20003f26270 */
[----:B------:R-:W-:Y:S01]  /*b370*/  IMAD.MOV.U32 R248, RZ, RZ, R244 ;  /* 0x000000fffff87224 */ /* 0x000fe200078e00f4 */
[----:B------:R-:W-:Y:S02]  /*b380*/  ISETP.GE.AND P5, PT, R245, RZ, PT ;  /* 0x000000fff500720c */ /* 0x000fe40003fa6270 */
[----:B--2---:R-:W-:Y:S01]  /*b390*/  ISETP.GE.AND P3, PT, R2, RZ, PT ;  /* 0x000000ff0200720c */ /* 0x004fe20003f66270 */
[----:B------:R-:W-:Y:S01]  /*b3a0*/  IMAD R2, R5, UR24, RZ ;  /* 0x0000001805027c24 */ /* 0x000fe2000f8e02ff */
[----:B------:R-:W-:Y:S01]  /*b3b0*/  ISETP.NE.AND P0, PT, R252, RZ, PT ;  /* 0x000000fffc00720c */ /* 0x000fe20003f05270 */
[----:B------:R-:W2:Y:S01]  /*b3c0*/  LDL R5, [R1+0xdd4] ;  /* 0x000dd40001057983 */ /* 0x000ea20000100800 */
[----:B------:R-:W-:Y:S01]  /*b3d0*/  @!P6 IMAD.MOV R248, RZ, RZ, -R248 ;  /* 0x000000fffff8e224 */ /* 0x000fe200078e0af8 */
[----:B------:R-:W1:Y:S02]  /*b3e0*/  LDCU.128 UR24, c[0x0][0x380] ;  /* 0x00007000ff1877ac */ /* 0x000e640008000c00 */
[----:B------:R4:W-:Y:S02]  /*b3f0*/  STL [R1+0x34], R2 ;  /* 0x0000340201007387 */ /* 0x0009e40000100800 */
[----:B----4-:R-:W-:-:S02]  /*b400*/  IMAD.MOV.U32 R2, RZ, RZ, R0 ;  /* 0x000000ffff027224 */ /* 0x010fc400078e0000 */
[----:B------:R-:W4:Y:S02]  /*b410*/  S2R R0, SR_TID.X ;  /* 0x0000000000007919 */ /* 0x000f240000002100 */
[----:B----4-:R-:W-:-:S05]  /*b420*/  LOP3.LUT R0, R0, 0x7f, RZ, 0xc0, !PT ;  /* 0x0000007f00007812 */ /* 0x010fca00078ec0ff */
[----:B------:R-:W-:Y:S02]  /*b430*/  IMAD R6, R0, R249, RZ ;  /* 0x000000f900067224 */ /* 0x000fe400078e02ff */
[----:B------:R-:W4:Y:S04]  /*b440*/  LDL R0, [R1+0xdac] ;  /* 0x000dac0001007983 */ /* 0x000f280000100800 */
[----:B------:R1:W-:Y:S04]  /*b450*/  STL [R1+0x30], R6 ;  /* 0x0000300601007387 */ /* 0x0003e80000100800 */
[----:B-1----:R-:W2:Y:S04]  /*b460*/  LDL R6, [R1+0xde8] ;  /* 0x000de80001067983 */ /* 0x002ea80000100800 */
[----:B------:R-:W-:Y:S04]  /*b470*/  STL [R1+0x1184], R249 ;  /* 0x001184f901007387 */ /* 0x000fe80000100800 */
[----:B------:R-:W2:Y:S04]  /*b480*/  LDL R245, [R1+0xdec] ;  /* 0x000dec0001f57983 */ /* 0x000ea80000100800 */
[----:B------:R-:W2:Y:S01]  /*b490*/  LDL.LU R244, [R1+0x20] ;  /* 0x0000200001f47983 */ /* 0x000ea20000300800 */
[----:B------:R-:W-:Y:S01]  /*b4a0*/  @!P4 IMAD.MOV R2, RZ, RZ, -R2 ;  /* 0x000000ffff02c224 */ /* 0x000fe200078e0a02 */
[----:B------:R-:W-:-:S04]  /*b4b0*/  ISETP.GE.AND P4, PT, R3, RZ, PT ;  /* 0x000000ff0300720c */ /* 0x000fc80003f86270 */
[----:B------:R1:W-:Y:S04]  /*b4c0*/  STL [R1+0x28], R2 ;  /* 0x0000280201007387 */ /* 0x0003e80000100800 */
[----:B------:R2:W-:Y:S04]  /*b4d0*/  STL [R1+0x1224], R248 ;  /* 0x001224f801007387 */ /* 0x0005e80000100800 */
[----:B------:R-:W3:Y:S04]  /*b4e0*/  LDL R3, [R1+0xe00] ;  /* 0x000e000001037983 */ /* 0x000ee80000100800 */
[----:B-1----:R-:W3:Y:S01]  /*b4f0*/  LDL.LU R2, [R1+0x1c] ;  /* 0x00001c0001027983 */ /* 0x002ee20000300800 */
[----:B--2---:R-:W-:Y:S01]  /*b500*/  @!P3 IMAD.MOV R244, RZ, RZ, -R244 ;  /* 0x000000fffff4b224 */ /* 0x004fe200078e0af4 */
[----:B----4-:R-:W-:-:S02]  /*b510*/  ISETP.GE.AND P3, PT, R0, RZ, PT ;  /* 0x000000ff0000720c */ /* 0x010fc40003f66270 */
[----:B------:R-:W2:Y:S04]  /*b520*/  LDL.LU R0, [R1+0x18] ;  /* 0x0000180001007983 */ /* 0x000ea80000300800 */
[----:B------:R-:W-:Y:S04]  /*b530*/  STL [R1+0x20], R244 ;  /* 0x000020f401007387 */ /* 0x000fe80000100800 */
[----:B------:R-:W4:Y:S01]  /*b540*/  LDL R248, [R1+0xe18] ;  /* 0x000e180001f87983 */ /* 0x000f220000100800 */
[----:B---3--:R-:W-:Y:S02]  /*b550*/  @!P2 IADD3 R2, PT, PT, -R2, RZ, RZ ;  /* 0x000000ff0202a210 */ /* 0x008fe40007ffe1ff */
[----:B------:R-:W-:-:S03]  /*b560*/  ISETP.GE.AND P2, PT, R247, RZ, PT ;  /* 0x000000fff700720c */ /* 0x000fc60003f46270 */
[----:B------:R1:W-:Y:S04]  /*b570*/  STL [R1+0x1c], R2 ;  /* 0x00001c0201007387 */ /* 0x0003e80000100800 */
[----:B-1----:R-:W3:Y:S04]  /*b580*/  LDL.LU R2, [R1+0x14] ;  /* 0x0000140001027983 */ /* 0x002ee80000300800 */
[----:B------:R-:W4:Y:S01]  /*b590*/  LDL R247, [R1+0xe1c] ;  /* 0x000e1c0001f77983 */ /* 0x000f220000100800 */
[----:B--2---:R-:W-:-:S05]  /*b5a0*/  @!P1 IMAD.MOV R0, RZ, RZ, -R0 ;  /* 0x000000ffff009224 */ /* 0x004fca00078e0a00 */
[----:B------:R1:W-:Y:S01]  /*b5b0*/  STL [R1+0x18], R0 ;  /* 0x0000180001007387 */ /* 0x0003e20000100800 */
[----:B------:R-:W-:-:S03]  /*b5c0*/  ISETP.GE.AND P1, PT, R246, RZ, PT ;  /* 0x000000fff600720c */ /* 0x000fc60003f26270 */
[----:B-1----:R-:W2:Y:S04]  /*b5d0*/  LDL.LU R0, [R1+0x10] ;  /* 0x0000100001007983 */ /* 0x002ea80000300800 */
[----:B------:R-:W4:Y:S04]  /*b5e0*/  LDL R246, [R1+0xe20] ;  /* 0x000e200001f67983 */ /* 0x000f280000100800 */
[----:B------:R-:W4:Y:S01]  /*b5f0*/  LDL.LU R249, [R1+0xc] ;  /* 0x00000c0001f97983 */ /* 0x000f220000300800 */
[----:B---3--:R-:W-:Y:S01]  /*b600*/  @!P5 IMAD.MOV R2, RZ, RZ, -R2 ;  /* 0x000000ffff02d224 */ /* 0x008fe200078e0a02 */
[----:B------:R-:W-:-:S04]  /*b610*/  ISETP.GE.AND P5, PT, R5, RZ, PT ;  /* 0x000000ff0500720c */ /* 0x000fc80003fa6270 */
[----:B------:R1:W-:Y:S04]  /*b620*/  STL [R1+0x14], R2 ;  /* 0x0000140201007387 */ /* 0x0003e80000100800 */
[----:B------:R-:W3:Y:S01]  /*b630*/  LDL R5, [R1+0xe24] ;  /* 0x000e240001057983 */ /* 0x000ee20000100800 */
[----:B--2---:R-:W-:Y:S01]  /*b640*/  @!P4 IMAD.MOV R0, RZ, RZ, -R0 ;  /* 0x000000ffff00c224 */ /* 0x004fe200078e0a00 */
[----:B------:R-:W-:-:S04]  /*b650*/  ISETP.GE.AND P4, PT, R6, RZ, PT ;  /* 0x000000ff0600720c */ /* 0x000fc80003f86270 */
[----:B------:R2:W-:Y:S04]  /*b660*/  STL [R1+0x1214], R0 ;  /* 0x0012140001007387 */ /* 0x0005e80000100800 */
[----:B------:R-:W3:Y:S01]  /*b670*/  LDL R6, [R1+0xe3c] ;  /* 0x000e3c0001067983 */ /* 0x000ee20000100800 */
[----:B----4-:R-:W-:-:S03]  /*b680*/  @!P3 IMAD.MOV R249, RZ, RZ, -R249 ;  /* 0x000000fffff9b224 */ /* 0x010fc600078e0af9 */
[----:B-1----:R-:W4:Y:S04]  /*b690*/  LDL.LU R2, [R1+0x8] ;  /* 0x0000080001027983 */ /* 0x002f280000300800 */
[----:B--2---:R-:W2:Y:S04]  /*b6a0*/  LDL R0, [R1+0xe40] ;  /* 0x000e400001007983 */ /* 0x004ea80000100800 */
[----:B------:R1:W-:Y:S04]  /*b6b0*/  STL [R1+0x1218], R249 ;  /* 0x001218f901007387 */ /* 0x0003e80000100800 */
[----:B------:R-:W2:Y:S01]  /*b6c0*/  LDL.LU R244, [R1+0x4] ;  /* 0x0000040001f47983 */ /* 0x000ea20000300800 */
[----:B------:R-:W-:-:S03]  /*b6d0*/  ISETP.GE.AND P3, PT, R245, RZ, PT ;  /* 0x000000fff500720c */ /* 0x000fc60003f66270 */
[----:B------:R-:W2:Y:S10]  /*b6e0*/  LDL R245, [R1+0xf5c] ;  /* 0x000f5c0001f57983 */ /* 0x000eb40000100800 */
[----:B------:R-:W-:Y:S01]  /*b6f0*/  @!P3 IMAD.MOV R241, RZ, RZ, -R241 ;  /* 0x000000fffff1b224 */ /* 0x000fe200078e0af1 */
[----:B---3--:R-:W-:Y:S01]  /*b700*/  ISETP.GE.AND P3, PT, R5, RZ, PT ;  /* 0x000000ff0500720c */ /* 0x008fe20003f66270 */
[----:B----4-:R-:W-:Y:S01]  /*b710*/  @!P2 IMAD.MOV R2, RZ, RZ, -R2 ;  /* 0x000000ffff02a224 */ /* 0x010fe200078e0a02 */
[----:B------:R-:W-:-:S04]  /*b720*/  ISETP.GE.AND P2, PT, R3, RZ, PT ;  /* 0x000000ff0300720c */ /* 0x000fc80003f46270 */
[----:B------:R3:W-:Y:S04]  /*b730*/  STL [R1+0x121c], R2 ;  /* 0x00121c0201007387 */ /* 0x0007e80000100800 */
[----:B------:R-:W4:Y:S01]  /*b740*/  LDL R3, [R1+0xf58] ;  /* 0x000f580001037983 */ /* 0x000f220000100800 */
[----:B--2---:R-:W-:Y:S01]  /*b750*/  @!P1 IMAD.MOV R244, RZ, RZ, -R244 ;  /* 0x000000fffff49224 */ /* 0x004fe200078e0af4 */
[----:B------:R-:W-:-:S04]  /*b760*/  ISETP.GE.AND P1, PT, R248, RZ, PT ;  /* 0x000000fff800720c */ /* 0x000fc80003f26270 */
[----:B------:R2:W-:Y:S01]  /*b770*/  STL [R1+0x1220], R244 ;  /* 0x001220f401007387 */ /* 0x0005e20000100800 */
[----:B------:R-:W-:-:S03]  /*b780*/  @!P2 IMAD.MOV R240, RZ, RZ, -R240 ;  /* 0x000000fffff0a224 */ /* 0x000fc600078e0af0 */
[----:B------:R-:W2:Y:S01]  /*b790*/  LDL R248, [R1+0xf54] ;  /* 0x000f540001f87983 */ /* 0x000ea20000100800 */
[----:B------:R-:W-:-:S03]  /*b7a0*/  ISETP.GE.AND P2, PT, R6, RZ, PT ;  /* 0x000000ff0600720c */ /* 0x000fc60003f46270 */
[----:B------:R-:W2:Y:S04]  /*b7b0*/  LDL R6, [R1+0xf38] ;  /* 0x000f380001067983 */ /* 0x000ea80000100800 */
[----:B------:R-:W2:Y:S01]  /*b7c0*/  LDL R5, [R1+0xf3c] ;  /* 0x000f3c0001057983 */ /* 0x000ea20000100800 */
[----:B------:R-:W-:Y:S01]  /*b7d0*/  @!P5 IADD3 R243, PT, PT, -R243, RZ, RZ ;  /* 0x000000fff3f3d210 */ /* 0x000fe20007ffe1ff */
[----:B------:R-:W-:Y:S01]  /*b7e0*/  @!P4 IMAD.MOV R242, RZ, RZ, -R242 ;  /* 0x000000fffff2c224 */ /* 0x000fe200078e0af2 */
[----:B------:R-:W-:Y:S01]  /*b7f0*/  ISETP.GE.AND P5, PT, R247, RZ, PT ;  /* 0x000000fff700720c */ /* 0x000fe20003fa6270 */
[----:B------:R-:W-:Y:S01]  /*b800*/  @!P1 IMAD.MOV R239, RZ, RZ, -R239 ;  /* 0x000000ffffef9224 */ /* 0x000fe200078e0aef */
[----:B------:R-:W2:Y:S01]  /*b810*/  LDL R247, [R1+0xf50] ;  /* 0x000f500001f77983 */ /* 0x000ea20000100800 */
[----:B------:R-:W-:-:S03]  /*b820*/  ISETP.GE.AND P4, PT, R246, RZ, PT ;  /* 0x000000fff600720c */ /* 0x000fc60003f86270 */
[----:B------:R-:W2:Y:S01]  /*b830*/  LDL R246, [R1+0xf4c] ;  /* 0x000f4c0001f67983 */ /* 0x000ea20000100800 */
[----:B------:R-:W-:-:S03]  /*b840*/  ISETP.GE.AND P1, PT, R0, RZ, PT ;  /* 0x000000ff0000720c */ /* 0x000fc60003f26270 */
[----:B------:R-:W2:Y:S03]  /*b850*/  LDL R0, [R1+0xf34] ;  /* 0x000f340001007983 */ /* 0x000ea60000100800 */
[----:B------:R-:W-:Y:S01]  /*b860*/  @!P5 IMAD.MOV R238, RZ, RZ, -R238 ;  /* 0x000000ffffeed224 */ /* 0x000fe200078e0aee */
[----:B------:R-:W-:Y:S01]  /*b870*/  ISETP.GE.AND P5, PT, R245, RZ, PT ;  /* 0x000000fff500720c */ /* 0x000fe20003fa6270 */
[----:B-1----:R-:W2:Y:S01]  /*b880*/  LDL R249, [R1+0xe08] ;  /* 0x000e080001f97983 */ /* 0x002ea20000100800 */
[----:B------:R-:W-:-:S03]  /*b890*/  @!P4 IMAD.MOV R237, RZ, RZ, -R237 ;  /* 0x000000ffffedc224 */ /* 0x000fc600078e0aed */
[----:B------:R-:W2:Y:S01]  /*b8a0*/  LDL R245, [R1+0xf30] ;  /* 0x000f300001f57983 */ /* 0x000ea20000100800 */
[----:B------:R-:W-:-:S03]  /*b8b0*/  @!P3 IADD3 R236, PT, PT, -R236, RZ, RZ ;  /* 0x000000ffececb210 */ /* 0x000fc60007ffe1ff */
[----:B---3--:R-:W3:Y:S04]  /*b8c0*/  LDL R2, [R1+0xdc8] ;  /* 0x000dc80001027983 */ /* 0x008ee80000100800 */
[----:B------:R-:W-:Y:S01]  /*b8d0*/  @!P5 IMAD.MOV R233, RZ, RZ, -R233 ;  /* 0x000000ffffe9d224 */ /* 0x000fe200078e0ae9 */
[----:B----4-:R-:W-:Y:S02]  /*b8e0*/  ISETP.GE.AND P4, PT, R3, RZ, PT ;  /* 0x000000ff0300720c */ /* 0x010fe40003f86270 */
[----:B------:R-:W4:Y:S01]  /*b8f0*/  LDL R3, [R1+0xf2c] ;  /* 0x000f2c0001037983 */ /* 0x000f220000100800 */
[----:B--2---:R-:W-:-:S03]  /*b900*/  ISETP.GE.AND P3, PT, R248, RZ, PT ;  /* 0x000000fff800720c */ /* 0x004fc60003f66270 */
[----:B------:R-:W2:Y:S07]  /*b910*/  LDL R248, [R1+0xf24] ;  /* 0x000f240001f87983 */ /* 0x000eae0000100800 */
[----:B------:R-:W-:Y:S01]  /*b920*/  @!P4 IMAD.MOV R232, RZ, RZ, -R232 ;  /* 0x000000ffffe8c224 */ /* 0x000fe200078e0ae8 */
[----:B------:R-:W-:Y:S02]  /*b930*/  ISETP.GE.AND P4, PT, R6, RZ, PT ;  /* 0x000000ff0600720c */ /* 0x000fe40003f86270 */
[----:B------:R-:W3:Y:S01]  /*b940*/  LDL R6, [R1+0xf14] ;  /* 0x000f140001067983 */ /* 0x000ee20000100800 */
[----:B------:R-:W-:-:S03]  /*b950*/  ISETP.GE.AND P5, PT, R5, RZ, PT ;  /* 0x000000ff0500720c */ /* 0x000fc60003fa6270 */
[----:B------:R-:W3:Y:S01]  /*b960*/  LDL R5, [R1+0xf18] ;  /* 0x000f180001057983 */ /* 0x000ee20000100800 */
[----:B------:R-:W-:Y:S01]  /*b970*/  @!P2 IMAD.MOV R235, RZ, RZ, -R235 ;  /* 0x000000ffffeba224 */ /* 0x000fe200078e0aeb */
[----:B------:R-:W-:Y:S01]  /*b980*/  ISETP.GE.AND P2, PT, R247, RZ, PT ;  /* 0x000000fff700720c */ /* 0x000fe20003f46270 */
[----:B------:R-:W-:Y:S01]  /*b990*/  @!P1 IMAD.MOV R234, RZ, RZ, -R234 ;  /* 0x000000ffffea9224 */ /* 0x000fe200078e0aea */
[----:B------:R-:W3:Y:S01]  /*b9a0*/  LDL R247, [R1+0xf20] ;  /* 0x000f200001f77983 */ /* 0x000ee20000100800 */
[----:B------:R-:W-:-:S03]  /*b9b0*/  ISETP.GE.AND P1, PT, R246, RZ, PT ;  /* 0x000000fff600720c */ /* 0x000fc60003f26270 */
[----:B------:R-:W3:Y:S01]  /*b9c0*/  LDL R246, [R1+0xf1c] ;  /* 0x000f1c0001f67983 */ /* 0x000ee20000100800 */
[----:B------:R-:W-:Y:S01]  /*b9d0*/  @!P3 IMAD.MOV R231, RZ, RZ, -R231 ;  /* 0x000000ffffe7b224 */ /* 0x000fe200078e0ae7 */
[----:B------:R-:W-:Y:S02]  /*b9e0*/  ISETP.GE.AND P3, PT, R0, RZ, PT ;  /* 0x000000ff0000720c */ /* 0x000fe40003f66270 */
[----:B------:R-:W3:Y:S03]  /*b9f0*/  LDL R0, [R1+0xf00] ;  /* 0x000f000001007983 */ /* 0x000ee60000100800 */
[----:B------:R-:W-:Y:S01]  /*ba00*/  @!P2 IMAD.MOV R230, RZ, RZ, -R230 ;  /* 0x000000ffffe6a224 */ /* 0x000fe200078e0ae6 */
[----:B------:R-:W-:Y:S02]  /*ba10*/  ISETP.GE.AND P2, PT, R245, RZ, PT ;  /* 0x000000fff500720c */ /* 0x000fe40003f46270 */
[----:B------:R-:W-:Y:S01]  /*ba20*/  @!P1 IADD3 R229, PT, PT, -R229, RZ, RZ ;  /* 0x000000ffe5e59210 */ /* 0x000fe20007ffe1ff */
[----:B------:R-:W3:Y:S01]  /*ba30*/  LDL R245, [R1+0xefc] ;  /* 0x000efc0001f57983 */ /* 0x000ee20000100800 */
[----:B------:R-:W-:-:S09]  /*ba40*/  @!P5 IMAD.MOV R228, RZ, RZ, -R228 ;  /* 0x000000ffffe4d224 */ /* 0x000fd200078e0ae4 */
[----:B------:R-:W-:Y:S01]  /*ba50*/  @!P2 IMAD.MOV R225, RZ, RZ, -R225 ;  /* 0x000000ffffe1a224 */ /* 0x000fe200078e0ae1 */
[----:B----4-:R-:W-:Y:S02]  /*ba60*/  ISETP.GE.AND P1, PT, R3, RZ, PT ;  /* 0x000000ff0300720c */ /* 0x010fe40003f26270 */
[----:B------:R-:W4:Y:S01]  /*ba70*/  LDL R3, [R1+0xef8] ;  /* 0x000ef80001037983 */ /* 0x000f220000100800 */
[----:B--2---:R-:W-:-:S03]  /*ba80*/  ISETP.GE.AND P5, PT, R248, RZ, PT ;  /* 0x000000fff800720c */ /* 0x004fc60003fa6270 */
[----:B------:R-:W2:Y:S07]  /*ba90*/  LDL R248, [R1+0xef4] ;  /* 0x000ef40001f87983 */ /* 0x000eae0000100800 */
[----:B------:R-:W-:Y:S01]  /*baa0*/  @!P1 IMAD.MOV R224, RZ, RZ, -R224 ;  /* 0x000000ffffe09224 */ /* 0x000fe200078e0ae0 */
[----:B---3--:R-:W-:Y:S02]  /*bab0*/  ISETP.GE.AND P1, PT, R6, RZ, PT ;  /* 0x000000ff0600720c */ /* 0x008fe40003f26270 */
        /* <DEDUP_REMOVED lines=12> */
[----:B------:R-:W-:-:S03]  /*bb80*/  @!P4 IADD3 R222, PT, PT, -R222, RZ, RZ ;  /* 0x000000ffdedec210 */ /* 0x000fc60007ffe1ff */
[----:B------:R-:W-:Y:S01]  /*bb90*/  @!P3 IMAD.MOV R221, RZ, RZ, -R221 ;  /* 0x000000ffffddb224 */ /* 0x000fe200078e0add */
[----:B------:R-:W-:Y:S02]  /*bba0*/  ISETP.GE.AND P4, PT, R245, RZ, PT ;  /* 0x000000fff500720c */ /* 0x000fe40003f86270 */
[----:B------:R-:W3:Y:S01]  /*bbb0*/  LDL R245, [R1+0xed8] ;  /* 0x000ed80001f57983 */ /* 0x000ee20000100800 */
[----:B------:R-:W-:-:S10]  /*bbc0*/  @!P2 IMAD.MOV R220, RZ, RZ, -R220 ;  /* 0x000000ffffdca224 */ /* 0x000fd400078e0adc */
        /* <DEDUP_REMOVED lines=16> */
[----:B------:R-:W-:Y:S02]  /*bcd0*/  @!P2 IADD3 R215, PT, PT, -R215, RZ, RZ ;  /* 0x000000ffd7d7a210 */ /* 0x000fe40007ffe1ff */
[----:B------:R-:W-:Y:S02]  /*bce0*/  ISETP.GE.AND P2, PT, R0, RZ, PT ;  /* 0x000000ff0000720c */ /* 0x000fe40003f46270 */
[----:B------:R-:W3:Y:S02]  /*bcf0*/  LDL R0, [R1+0xea8] ;  /* 0x000ea80001007983 */ /* 0x000ee40000100800 */
[----:B------:R-:W-:-:S03]  /*bd00*/  @!P1 IMAD.MOV R214, RZ, RZ, -R214 ;  /* 0x000000ffffd69224 */ /* 0x000fc600078e0ad6 */
        /* <DEDUP_REMOVED lines=9> */
[----:B------:R-:W-:Y:S02]  /*bda0*/  @!P5 IADD3 R208, PT, PT, -R208, RZ, RZ ;  /* 0x000000ffd0d0d210 */ /* 0x000fe40007ffe1ff */
        /* <DEDUP_REMOVED lines=13> */
[----:B------:R-:W-:-:S03]  /*be80*/  @!P3 IMAD.MOV R206, RZ, RZ, -R206 ;  /* 0x000000ffffceb224 */ /* 0x000fc600078e0ace */
[----:B------:R-:W-:Y:S01]  /*be90*/  @!P2 IMAD.MOV R205, RZ, RZ, -R205 ;  /* 0x000000ffffcda224 */ /* 0x000fe200078e0acd */
[----:B------:R-:W-:Y:S02]  /*bea0*/  ISETP.GE.AND P3, PT, R245, RZ, PT ;  /* 0x000000fff500720c */ /* 0x000fe40003f66270 */
[----:B------:R-:W3:Y:S01]  /*beb0*/  LDL R245, [R1+0xe70] ;  /* 0x000e700001f57983 */ /* 0x000ee20000100800 */
[----:B------:R-:W-:-:S10]  /*bec0*/  @!P1 IMAD.MOV R204, RZ, RZ, -R204 ;  /* 0x000000ffffcc9224 */ /* 0x000fd400078e0acc */
[----:B------:R-:W-:Y:S02]  /*bed0*/  @!P3 IADD3 R201, PT, PT, -R201, RZ, RZ ;  /* 0x000000ffc9c9b210 */ /* 0x000fe40007ffe1ff */
        /* <DEDUP_REMOVED lines=34> */
[----:B------:R-:W-:Y:S02]  /*c100*/  ISETP.GE.AND P2, PT, R247, RZ, PT ;  /* 0x000000fff700720c */ /* 0x000fe40003f46270 */
[----:B------:R-:W-:Y:S01]  /*c110*/  @!P1 IADD3 R194, PT, PT, -R194, RZ, RZ ;  /* 0x000000ffc2c29210 */ /* 0x000fe20007ffe1ff */
[----:B------:R-:W3:Y:S01]  /*c120*/  LDL R247, [R1+0xf78] ;  /* 0x000f780001f77983 */ /* 0x000ee20000100800 */
[----:B------:R-:W-:-:S03]  /*c130*/  ISETP.GE.AND P1, PT, R246, RZ, PT ;  /* 0x000000fff600720c */ /* 0x000fc60003f26270 */
[----:B------:R-:W3:Y:S01]  /*c140*/  LDL R246, [R1+0xf7c] ;  /* 0x000f7c0001f67983 */ /* 0x000ee20000100800 */
[----:B------:R-:W-:Y:S01]  /*c150*/  @!P3 IMAD.MOV R191, RZ, RZ, -R191 ;  /* 0x000000ffffbfb224 */ /* 0x000fe200078e0abf */
[----:B------:R-:W-:Y:S02]  /*c160*/  ISETP.GE.AND P3, PT, R0, RZ, PT ;  /* 0x000000ff0000720c */ /* 0x000fe40003f66270 */
[----:B------:R-:W3:Y:S02]  /*c170*/  LDL R0, [R1+0xf98] ;  /* 0x000f980001007983 */ /* 0x000ee40000100800 */
[----:B------:R-:W-:-:S04]  /*c180*/  @!P2 IMAD.MOV R190, RZ, RZ, -R190 ;  /* 0x000000ffffbea224 */ /* 0x000fc800078e0abe */
        /* <DEDUP_REMOVED lines=14> */
[----:B------:R-:W-:Y:S01]  /*c270*/  @!P4 IADD3 R187, PT, PT, -R187, RZ, RZ ;  /* 0x000000ffbbbbc210 */ /* 0x000fe20007ffe1ff */
[----:B------:R-:W-:Y:S01]  /*c280*/  @!P3 IMAD.MOV R186, RZ, RZ, -R186 ;  /* 0x000000ffffbab224 */ /* 0x000fe200078e0aba */
[----:B------:R-:W-:Y:S02]  /*c290*/  ISETP.GE.AND P4, PT, R247, RZ, PT ;  /* 0x000000fff700720c */ /* 0x000fe40003f86270 */
        /* <DEDUP_REMOVED lines=8> */
[----:B------:R-:W-:Y:S01]  /*c320*/  @!P3 IMAD.MOV R181, RZ, RZ, -R181 ;  /* 0x000000ffffb5b224 */ /* 0x000fe200078e0ab5 */
[----:B------:R-:W3:Y:S01]  /*c330*/  LDL R245, [R1+0xfd8] ;  /* 0x000fd80001f57983 */ /* 0x000ee20000100800 */
[----:B------:R-:W-:-:S09]  /*c340*/  @!P2 IADD3 R180, PT, PT, -R180, RZ, RZ ;  /* 0x000000ffb4b4a210 */ /* 0x000fd20007ffe1ff */
        /* <DEDUP_REMOVED lines=131> */
[----:B------:R-:W-:Y:S02]  /*cb80*/  @!P5 IADD3 R138, PT, PT, -R138, RZ, RZ ;  /* 0x000000ff8a8ad210 */ /* 0x000fe40007ffe1ff */
[----:B------:R-:W-:Y:S02]  /*cb90*/  ISETP.GE.AND P1, PT, R247, RZ, PT ;  /* 0x000000fff700720c */ /* 0x000fe40003f26270 */
        /* <DEDUP_REMOVED lines=45> */
[----:B------:R-:W-:Y:S02]  /*ce70*/  @!P5 IMAD.MOV R123, RZ, RZ, -R123 ;  /* 0x000000ffff7bd224 */ /* 0x000fe400078e0a7b */
        /* <DEDUP_REMOVED lines=156> */
[----:B------:R-:W-:-:S10]  /*d840*/  @!P5 IADD3 R68, PT, PT, -R68, RZ, RZ ;  /* 0x000000ff4444d210 */ /* 0x000fd40007ffe1ff */
        /* <DEDUP_REMOVED lines=20> */
[----:B------:R-:W-:Y:S02]  /*d990*/  @!P3 IADD3 R61, PT, PT, -R61, RZ, RZ ;  /* 0x000000ff3d3db210 */ /* 0x000fe40007ffe1ff */
        /* <DEDUP_REMOVED lines=117> */
[----:B------:R-:W-:Y:S01]  /*e0f0*/  @!P1 IADD3 R19, PT, PT, -R19, RZ, RZ ;  /* 0x000000ff13139210 */ /* 0x000fe20007ffe1ff */
[----:B------:R-:W-:Y:S02]  /*e100*/  @!P5 IMAD.MOV R23, RZ, RZ, -R23 ;  /* 0x000000ffff17d224 */ /* 0x000fe400078e0a17 */
[----:B------:R-:W-:Y:S01]  /*e110*/  @!P4 IMAD.MOV R22, RZ, RZ, -R22 ;  /* 0x000000ffff16c224 */ /* 0x000fe200078e0a16 */
[----:B------:R-:W3:Y:S02]  /*e120*/  LDL R0, [R1+0xdb8] ;  /* 0x000db80001007983 */ /* 0x000ee40000100800 */
[----:B------:R-:W-:Y:S01]  /*e130*/  @!P3 IMAD.MOV R21, RZ, RZ, -R21 ;  /* 0x000000ffff15b224 */ /* 0x000fe200078e0a15 */
[----:B------:R-:W-:-:S02]  /*e140*/  ISETP.GE.AND P4, PT, R245, RZ, PT ;  /* 0x000000fff500720c */ /* 0x000fc40003f86270 */
[----:B------:R-:W3:Y:S01]  /*e150*/  LDL R245, [R1+0xdd8] ;  /* 0x000dd80001f57983 */ /* 0x000ee20000100800 */
[----:B------:R-:W-:Y:S01]  /*e160*/  ISETP.GE.AND P5, PT, R249, RZ, PT ;  /* 0x000000fff900720c */ /* 0x000fe20003fa6270 */
[----:B------:R-:W-:Y:S02]  /*e170*/  @!P2 IMAD.MOV R15, RZ, RZ, -R15 ;  /* 0x000000ffff0fa224 */ /* 0x000fe400078e0a0f */
[----:B------:R-:W3:Y:S01]  /*e180*/  LDL R249, [R1+0xdc0] ;  /* 0x000dc00001f97983 */ /* 0x000ee20000100800 */
[----:B----4-:R-:W-:-:S03]  /*e190*/  ISETP.GE.AND P3, PT, R3, RZ, PT ;  /* 0x000000ff0300720c */ /* 0x010fc60003f66270 */
[----:B------:R-:W4:Y:S01]  /*e1a0*/  LDL R3, [R1+0xdcc] ;  /* 0x000dcc0001037983 */ /* 0x000f220000100800 */
[----:B--2---:R-:W-:-:S03]  /*e1b0*/  ISETP.GE.AND P1, PT, R248, RZ, PT ;  /* 0x000000fff800720c */ /* 0x004fc60003f26270 */
[----:B------:R-:W2:Y:S06]  /*e1c0*/  LDL R248, [R1+0xdc4] ;  /* 0x000dc40001f87983 */ /* 0x000eac0000100800 */
[----:B------:R-:W-:Y:S01]  /*e1d0*/  @!P3 IMAD.MOV R16, RZ, RZ, -R16 ;  /* 0x000000ffff10b224 */ /* 0x000fe200078e0a10 */
[----:B---3--:R-:W-:Y:S02]  /*e1e0*/  ISETP.GE.AND P2, PT, R6, RZ, PT ;  /* 0x000000ff0600720c */ /* 0x008fe40003f46270 */
[----:B------:R-:W3:Y:S01]  /*e1f0*/  LDL R6, [R1+0xdb4] ;  /* 0x000db40001067983 */ /* 0x000ee20000100800 */
[----:B------:R-:W-:-:S03]  /*e200*/  ISETP.GE.AND P3, PT, R5, RZ, PT ;  /* 0x000000ff0500720c */ /* 0x000fc60003f66270 */
[----:B------:R-:W3:Y:S01]  /*e210*/  LDL R5, [R1+0xdb0] ;  /* 0x000db00001057983 */ /* 0x000ee20000100800 */
[----:B------:R-:W-:Y:S02]  /*e220*/  @!P5 IMAD.MOV R18, RZ, RZ, -R18 ;  /* 0x000000ffff12d224 */ /* 0x000fe400078e0a12 */
[----:B------:R-:W-:Y:S01]  /*e230*/  @!P4 IMAD.MOV R17, RZ, RZ, -R17 ;  /* 0x000000ffff11c224 */ /* 0x000fe200078e0a11 */
[----:B------:R-:W-:Y:S01]  /*e240*/  ISETP.GE.AND P5, PT, R247, RZ, PT ;  /* 0x000000fff700720c */ /* 0x000fe20003fa6270 */
[----:B------:R-:W-:Y:S01]  /*e250*/  @!P1 IMAD.MOV R14, RZ, RZ, -R14 ;  /* 0x000000ffff0e9224 */ /* 0x000fe200078e0a0e */
[----:B------:R-:W3:Y:S01]  /*e260*/  LDL R247, [R1+0xda4] ;  /* 0x000da40001f77983 */ /* 0x000ee20000100800 */
[----:B------:R-:W-:-:S03]  /*e270*/  ISETP.GE.AND P4, PT, R246, RZ, PT ;  /* 0x000000fff600720c */ /* 0x000fc60003f86270 */
[----:B------:R-:W3:Y:S07]  /*e280*/  LDL R246, [R1+0xda0] ;  /* 0x000da00001f67983 */ /* 0x000eee0000100800 */
[----:B------:R-:W-:-:S03]  /*e290*/  @!P5 IMAD.MOV R13, RZ, RZ, -R13 ;  /* 0x000000ffff0dd224 */ /* 0x000fc600078e0a0d */
[----:B------:R-:W-:Y:S02]  /*e2a0*/  @!P4 IADD3 R12, PT, PT, -R12, RZ, RZ ;  /* 0x000000ff0c0cc210 */ /* 0x000fe40007ffe1ff */
[----:B------:R-:W-:Y:S02]  /*e2b0*/  ISETP.GE.AND P1, PT, R245, RZ, PT ;  /* 0x000000fff500720c */ /* 0x000fe40003f26270 */
[----:B------:R-:W-:Y:S01]  /*e2c0*/  ISETP.GE.AND P4, PT, R2, RZ, PT ;  /* 0x000000ff0200720c */ /* 0x000fe20003f86270 */
[----:B------:R-:W-:Y:S01]  /*e2d0*/  @!P3 IMAD.MOV R11, RZ, RZ, -R11 ;  /* 0x000000ffff0bb224 */ /* 0x000fe200078e0a0b */
[----:B------:R-:W3:Y:S01]  /*e2e0*/  LDL R245, [R1+0xd9c] ;  /* 0x000d9c0001f57983 */ /* 0x000ee20000100800 */
[----:B------:R-:W-:Y:S01]  /*e2f0*/  @!P2 IMAD.MOV R10, RZ, RZ, -R10 ;  /* 0x000000ffff0aa224 */ /* 0x000fe200078e0a0a */
[----:B------:R-:W-:-:S07]  /*e300*/  ISETP.GE.AND P2, PT, R249, RZ, PT ;  /* 0x000000fff900720c */ /* 0x000fce0003f46270 */
[----:B------:R-:W-:Y:S01]  /*e310*/  @!P1 IMAD.MOV R9, RZ, RZ, -R9 ;  /* 0x000000ffff099224 */ /* 0x000fe200078e0a09 */
[----:B------:R-:W-:Y:S01]  /*e320*/  ISETP.GE.AND P1, PT, R0, RZ, PT ;  /* 0x000000ff0000720c */ /* 0x000fe20003f26270 */
[----:B------:R-:W-:Y:S01]  /*e330*/  @!P4 IMAD.MOV R7, RZ, RZ, -R7 ;  /* 0x000000ffff07c224 */ /* 0x000fe200078e0a07 */
[----:B----4-:R-:W-:Y:S02]  /*e340*/  ISETP.GE.AND P5, PT, R3, RZ, PT ;  /* 0x000000ff0300720c */ /* 0x010fe40003fa6270 */
[----:B------:R-:W4:Y:S01]  /*e350*/  LDL R3, [R1+0xd98] ;  /* 0x000d980001037983 */ /* 0x000f220000100800 */
[----:B--2---:R-:W-:-:S03]  /*e360*/  ISETP.GE.AND P3, PT, R248, RZ, PT ;  /* 0x000000fff800720c */ /* 0x004fc60003f66270 */
[----:B------:R-:W2:Y:S07]  /*e370*/  LDL.LU R248, [R1+0x28] ;  /* 0x0000280001f87983 */ /* 0x000eae0000300800 */
[----:B------:R-:W-:Y:S01]  /*e380*/  @!P5 IMAD.MOV R8, RZ, RZ, -R8 ;  /* 0x000000ffff08d224 */ /* 0x000fe200078e0a08 */
[----:B------:R-:W2:Y:S01]  /*e390*/  LDL.LU R244, [R1+0x20] ;  /* 0x0000200001f47983 */ /* 0x000ea20000300800 */
[----:B---3--:R-:W-:-:S03]  /*e3a0*/  ISETP.GE.AND P5, PT, R6, RZ, PT ;  /* 0x000000ff0600720c */ /* 0x008fc60003fa6270 */
[----:B------:R-:W3:Y:S01]  /*e3b0*/  LDL.LU R2, [R1+0x1c] ;  /* 0x00001c0001027983 */ /* 0x000ee20000300800 */
[----:B------:R-:W-:-:S03]  /*e3c0*/  ISETP.GE.AND P4, PT, R5, RZ, PT ;  /* 0x000000ff0500720c */ /* 0x000fc60003f86270 */
[----:B------:R-:W3:Y:S04]  /*e3d0*/  LDL.LU R249, [R1+0x18] ;  /* 0x0000180001f97983 */ /* 0x000ee80000300800 */
[----:B------:R-:W3:Y:S04]  /*e3e0*/  LDL.LU R0, [R1+0x14] ;  /* 0x0000140001007983 */ /* 0x000ee80000300800 */
[----:B------:R-:W3:Y:S04]  /*e3f0*/  LDL.LU R6, [R1+0x123c] ;  /* 0x00123c0001067983 */ /* 0x000ee80000300800 */
[----:B------:R-:W3:Y:S01]  /*e400*/  LDL.LU R5, [R1+0x1238] ;  /* 0x0012380001057983 */ /* 0x000ee20000300800 */
[----:B------:R-:W-:Y:S01]  /*e410*/  LOP3.LUT R252, RZ, R252, RZ, 0x33, !PT ;  /* 0x000000fcfffc7212 */ /* 0x000fe200078e33ff */
[----:B------:R-:W-:Y:S01]  /*e420*/  @!P1 IMAD.MOV R4, RZ, RZ, -R4 ;  /* 0x000000ffff049224 */ /* 0x000fe200078e0a04 */
[----:B------:R-:W-:-:S02]  /*e430*/  ISETP.GE.AND P1, PT, R245, RZ, PT ;  /* 0x000000fff500720c */ /* 0x000fc40003f26270 */
[----:B----4-:R-:W-:Y:S02]  /*e440*/  ISETP.GE.AND P6, PT, R3, RZ, PT ;  /* 0x000000ff0300720c */ /* 0x010fe40003fc6270 */
[C---:B--2---:R-:W-:Y:S02]  /*e450*/  SEL R248, R252.reuse, R248, !P0 ;  /* 0x000000f8fcf87207 */ /* 0x044fe40004000000 */
[C---:B------:R-:W-:Y:S02]  /*e460*/  SEL R244, R252.reuse, R244, !P0 ;  /* 0x000000f4fcf47207 */ /* 0x040fe40004000000 */
[C---:B---3--:R-:W-:Y:S02]  /*e470*/  SEL R2, R252.reuse, R2, !P0 ;  /* 0x00000002fc027207 */ /* 0x048fe40004000000 */
[----:B------:R-:W-:Y:S01]  /*e480*/  SEL R249, R252, R249, !P0 ;  /* 0x000000f9fcf97207 */ /* 0x000fe20004000000 */
[----:B------:R-:W-:Y:S01]  /*e490*/  @!P3 IMAD.MOV R6, RZ, RZ, -R6 ;  /* 0x000000ffff06b224 */ /* 0x000fe200078e0a06 */
[----:B------:R-:W-:-:S02]  /*e4a0*/  ISETP.GE.AND P3, PT, R247, RZ, PT ;  /* 0x000000fff700720c */ /* 0x000fc40003f66270 */
[----:B------:R-:W2:Y:S01]  /*e4b0*/  LDL.LU R247, [R1+0x1234] ;  /* 0x0012340001f77983 */ /* 0x000ea20000300800 */
[----:B------:R-:W-:Y:S02]  /*e4c0*/  @!P2 IADD3 R5, PT, PT, -R5, RZ, RZ ;  /* 0x000000ff0505a210 */ /* 0x000fe40007ffe1ff */
[----:B------:R-:W-:Y:S02]  /*e4d0*/  ISETP.GE.AND P2, PT, R246, RZ, PT ;  /* 0x000000fff600720c */ /* 0x000fe40003f46270 */
[----:B------:R-:W3:Y:S04]  /*e4e0*/  LDL.LU R246, [R1+0x1230] ;  /* 0x0012300001f67983 */ /* 0x000ee80000300800 */
[----:B------:R-:W4:Y:S04]  /*e4f0*/  LDL.LU R245, [R1+0x122c] ;  /* 0x00122c0001f57983 */ /* 0x000f280000300800 */
[----:B------:R-:W2:Y:S01]  /*e500*/  LDL.LU R3, [R1+0x1228] ;  /* 0x0012280001037983 */ /* 0x000ea20000300800 */
[----:B------:R-:W-:-:S03]  /*e510*/  SEL R0, R252, R0, !P0 ;  /* 0x00000000fc007207 */ /* 0x000fc60004000000 */
[----:B------:R1:W-:Y:S04]  /*e520*/  STL [R1+0x2c], R248 ;  /* 0x00002cf801007387 */ /* 0x0003e80000100800 */
[----:B-1----:R-:W2:Y:S04]  /*e530*/  LDL.LU R248, [R1+0x1224] ;  /* 0x0012240001f87983 */ /* 0x002ea80000300800 */
[----:B------:R1:W-:Y:S04]  /*e540*/  STL [R1+0x28], R244 ;  /* 0x000028f401007387 */ /* 0x0003e80000100800 */
[----:B-1----:R-:W2:Y:S04]  /*e550*/  LDL.LU R244, [R1+0x1220] ;  /* 0x0012200001f47983 */ /* 0x002ea80000300800 */
[----:B------:R1:W-:Y:S04]  /*e560*/  STL [R1+0x20], R2 ;  /* 0x0000200201007387 */ /* 0x0003e80000100800 */
[----:B-1----:R-:W3:Y:S04]  /*e570*/  LDL.LU R2, [R1+0x121c] ;  /* 0x00121c0001027983 */ /* 0x002ee80000300800 */
[----:B------:R1:W-:Y:S04]  /*e580*/  STL [R1+0x1c], R249 ;  /* 0x00001cf901007387 */ /* 0x0003e80000100800 */
[----:B-1----:R-:W4:Y:S04]  /*e590*/  LDL.LU R249, [R1+0x1218] ;  /* 0x0012180001f97983 */ /* 0x002f280000300800 */
[----:B------:R1:W-:Y:S04]  /*e5a0*/  STL [R1+0x18], R0 ;  /* 0x0000180001007387 */ /* 0x0003e80000100800 */
[----:B-1----:R-:W4:Y:S01]  /*e5b0*/  LDL.LU R0, [R1+0x1214] ;  /* 0x0012140001007983 */ /* 0x002f220000300800 */
[----:B------:R-:W-:-:S02]  /*e5c0*/  SEL R243, R252, R243, !P0 ;  /* 0x000000f3fcf37207 */ /* 0x000fc40004000000 */
[C---:B------:R-:W-:Y:S02]  /*e5d0*/  SEL R99, R252.reuse, R99, !P0 ;  /* 0x00000063fc637207 */ /* 0x040fe40004000000 */
[C---:B------:R-:W-:Y:S02]  /*e5e0*/  SEL R98, R252.reuse, R98, !P0 ;  /* 0x00000062fc627207 */ /* 0x040fe40004000000 */
[C---:B------:R-:W-:Y:S02]  /*e5f0*/  SEL R97, R252.reuse, R97, !P0 ;  /* 0x00000061fc617207 */ /* 0x040fe40004000000 */
[C---:B------:R-:W-:Y:S02]  /*e600*/  SEL R96, R252.reuse, R96, !P0 ;  /* 0x00000060fc607207 */ /* 0x040fe40004000000 */
[C---:B------:R-:W-:Y:S02]  /*e610*/  SEL R95, R252.reuse, R95, !P0 ;  /* 0x0000005ffc5f7207 */ /* 0x040fe40004000000 */
        /* <DEDUP_REMOVED lines=37> */
[C---:B--2---:R-:W-:Y:S02]  /*e870*/  SEL R244, R252.reuse, R244, !P0 ;  /* 0x000000f4fcf47207 */ /* 0x044fe40004000000 */
[C---:B---3--:R-:W-:Y:S02]  /*e880*/  SEL R2, R252.reuse, R2, !P0 ;  /* 0x00000002fc027207 */ /* 0x048fe40004000000 */
[C---:B----4-:R-:W-:Y:S02]  /*e890*/  SEL R249, R252.reuse, R249, !P0 ;  /* 0x000000f9fcf97207 */ /* 0x050fe40004000000 */
[----:B------:R-:W-:-:S05]  /*e8a0*/  SEL R0, R252, R0, !P0 ;  /* 0x00000000fc007207 */ /* 0x000fca0004000000 */
[----:B------:R-:W-:Y:S04]  /*e8b0*/  STL [R1+0x14], R0 ;  /* 0x0000140001007387 */ /* 0x000fe80000100800 */
[----:B------:R-:W-:Y:S04]  /*e8c0*/  STL [R1+0x10], R249 ;  /* 0x000010f901007387 */ /* 0x000fe80000100800 */
[----:B------:R1:W-:Y:S04]  /*e8d0*/  STL [R1+0xc], R2 ;  /* 0x00000c0201007387 */ /* 0x0003e80000100800 */
[----:B------:R-:W-:Y:S01]  /*e8e0*/  STL [R1+0x8], R244 ;  /* 0x000008f401007387 */ /* 0x000fe20000100800 */
[----:B-1----:R-:W-:-:S03]  /*e8f0*/  SEL R2, R252, R242, !P0 ;  /* 0x000000f2fc027207 */ /* 0x002fc60004000000 */
[----:B------:R-:W-:Y:S04]  /*e900*/  STL [R1+0x4], R243 ;  /* 0x000004f301007387 */ /* 0x000fe80000100800 */
[----:B------:R1:W-:Y:S04]  /*e910*/  STL [R1], R2 ;  /* 0x0000000201007387 */ /* 0x0003e80000100800 */
[----:B------:R-:W-:Y:S04]  /*e920*/  STL.64 [R1+0x1188], R98 ;  /* 0x0011886201007387 */ /* 0x000fe80000100a00 */
[----:B------:R-:W-:Y:S04]  /*e930*/  STL.64 [R1+0x1190], R96 ;  /* 0x0011906001007387 */ /* 0x000fe80000100a00 */
[----:B------:R-:W-:Y:S04]  /*e940*/  STL.64 [R1+0x1198], R94 ;  /* 0x0011985e01007387 */ /* 0x000fe80000100a00 */
[----:B------:R-:W-:Y:S04]  /*e950*/  STL.64 [R1+0x11a0], R92 ;  /* 0x0011a05c01007387 */ /* 0x000fe80000100a00 */
[----:B------:R-:W-:Y:S04]  /*e960*/  STL.64 [R1+0x11a8], R90 ;  /* 0x0011a85a01007387 */ /* 0x000fe80000100a00 */
[----:B------:R-:W-:Y:S04]  /*e970*/  STL.64 [R1+0x11b0], R88 ;  /* 0x0011b05801007387 */ /* 0x000fe80000100a00 */
[----:B------:R-:W-:Y:S04]  /*e980*/  STL.64 [R1+0x11b8], R86 ;  /* 0x0011b85601007387 */ /* 0x000fe80000100a00 */
[----:B------:R-:W-:Y:S04]  /*e990*/  STL.64 [R1+0x11c0], R84 ;  /* 0x0011c05401007387 */ /* 0x000fe80000100a00 */
[----:B------:R-:W-:Y:S01]  /*e9a0*/  STL.64 [R1+0x11c8], R82 ;  /* 0x0011c85201007387 */ /* 0x000fe20000100a00 */
[----:B-1----:R-:W-:-:S03]  /*e9b0*/  SEL R2, R252, R61, !P0 ;  /* 0x0000003dfc027207 */ /* 0x002fc60004000000 */
[----:B------:R-:W-:Y:S04]  /*e9c0*/  STL.64 [R1+0x11d0], R80 ;  /* 0x0011d05001007387 */ /* 0x000fe80000100a00 */
[----:B------:R-:W-:Y:S04]  /*e9d0*/  STL.64 [R1+0x11d8], R78 ;  /* 0x0011d84e01007387 */ /* 0x000fe80000100a00 */
[----:B------:R-:W-:Y:S04]  /*e9e0*/  STL.64 [R1+0x11e0], R76 ;  /* 0x0011e04c01007387 */ /* 0x000fe80000100a00 */
[----:B------:R-:W-:Y:S04]  /*e9f0*/  STL.64 [R1+0x11e8], R74 ;  /* 0x0011e84a01007387 */ /* 0x000fe80000100a00 */
[----:B------:R-:W-:Y:S04]  /*ea00*/  STL.64 [R1+0x11f0], R72 ;  /* 0x0011f04801007387 */ /* 0x000fe80000100a00 */
[----:B------:R-:W-:Y:S04]  /*ea10*/  STL.64 [R1+0x11f8], R70 ;  /* 0x0011f84601007387 */ /* 0x000fe80000100a00 */
[----:B------:R1:W-:Y:S04]  /*ea20*/  STL.64 [R1+0x1200], R68 ;  /* 0x0012004401007387 */ /* 0x0003e80000100a00 */
[----:B------:R-:W-:Y:S04]  /*ea30*/  STL.64 [R1+0x1208], R66 ;  /* 0x0012084201007387 */ /* 0x000fe80000100a00 */
[----:B------:R2:W-:Y:S01]  /*ea40*/  STL [R1+0x48], R2 ;  /* 0x0000480201007387 */ /* 0x0005e20000100800 */
[----:B------:R-:W-:-:S02]  /*ea50*/  SEL R242, R252, R239, !P0 ;  /* 0x000000effcf27207 */ /* 0x000fc40004000000 */
[C---:B------:R-:W-:Y:S02]  /*ea60*/  SEL R23, R252.reuse, R23, !P0 ;  /* 0x00000017fc177207 */ /* 0x040fe40004000000 */
[C---:B------:R-:W-:Y:S01]  /*ea70*/  SEL R20, R252.reuse, R20, !P0 ;  /* 0x00000014fc147207 */ /* 0x040fe20004000000 */
[----:B------:R-:W3:Y:S01]  /*ea80*/  S2R R0, SR_TID.X ;  /* 0x0000000000007919 */ /* 0x000ee20000002100 */
[C---:B------:R-:W-:Y:S01]  /*ea90*/  SEL R14, R252.reuse, R14, !P0 ;  /* 0x0000000efc0e7207 */ /* 0x040fe20004000000 */
[----:B-1----:R-:W1:Y:S01]  /*eaa0*/  LDC R69, c[0x0][0x3a0] ;  /* 0x0000e800ff457b82 */ /* 0x002e620000000800 */
[----:B--2---:R-:W-:-:S05]  /*eab0*/  SEL R2, R252, R53, !P0 ;  /* 0x00000035fc027207 */ /* 0x004fca0004000000 */
[----:B------:R2:W-:Y:S04]  /*eac0*/  STL [R1+0x68], R2 ;  /* 0x0000680201007387 */ /* 0x0005e80000100800 */
[----:B------:R-:W-:Y:S01]  /*ead0*/  STL [R1+0x6c], R52 ;  /* 0x00006c3401007387 */ /* 0x000fe20000100800 */
[----:B--2---:R-:W-:-:S03]  /*eae0*/  SEL R2, R252, R50, !P0 ;  /* 0x00000032fc027207 */ /* 0x004fc60004000000 */
[----:B------:R-:W-:Y:S04]  /*eaf0*/  STL [R1+0x74], R51 ;  /* 0x0000743301007387 */ /* 0x000fe80000100800 */
[----:B------:R2:W-:Y:S04]  /*eb00*/  STL [R1+0x1b0], R2 ;  /* 0x0001b00201007387 */ /* 0x0005e80000100800 */
[----:B------:R-:W-:Y:S01]  /*eb10*/  STL [R1+0x1b4], R49 ;  /* 0x0001b43101007387 */ /* 0x000fe20000100800 */
[----:B--2---:R-:W-:-:S03]  /*eb20*/  SEL R2, R252, R47, !P0 ;  /* 0x0000002ffc027207 */ /* 0x004fc60004000000 */
[----:B------:R-:W-:Y:S04]  /*eb30*/  STL [R1+0x1b8], R48 ;  /* 0x0001b83001007387 */ /* 0x000fe80000100800 */
[----:B------:R2:W-:Y:S02]  /*eb40*/  STL [R1+0x1bc], R2 ;  /* 0x0001bc0201007387 */ /* 0x0005e40000100800 */
[----:B--2---:R-:W-:-:S05]  /*eb50*/  SEL R2, R252, R43, !P0 ;  /* 0x0000002bfc027207 */ /* 0x004fca0004000000 */
[----:B------:R2:W-:Y:S04]  /*eb60*/  STL [R1+0x1cc], R2 ;  /* 0x0001cc0201007387 */ /* 0x0005e80000100800 */
[----:B------:R-:W-:Y:S01]  /*eb70*/  STL [R1+0x1d4], R41 ;  /* 0x0001d42901007387 */ /* 0x000fe20000100800 */
[----:B--2---:R-:W-:-:S05]  /*eb80*/  SEL R2, R252, R39, !P0 ;  /* 0x00000027fc027207 */ /* 0x004fca0004000000 */
[----:B------:R2:W-:Y:S04]  /*eb90*/  STL [R1+0x1dc], R2 ;  /* 0x0001dc0201007387 */ /* 0x0005e80000100800 */
[----:B------:R-:W-:Y:S01]  /*eba0*/  STL [R1+0x1e0], R38 ;  /* 0x0001e02601007387 */ /* 0x000fe20000100800 */
[----:B--2---:R-:W-:-:S05]  /*ebb0*/  SEL R2, R252, R36, !P0 ;  /* 0x00000024fc027207 */ /* 0x004fca0004000000 */
[----:B------:R2:W-:Y:S02]  /*ebc0*/  STL [R1+0x1e8], R2 ;  /* 0x0001e80201007387 */ /* 0x0005e40000100800 */
[----:B--2---:R-:W-:-:S05]  /*ebd0*/  SEL R2, R252, R32, !P0 ;  /* 0x00000020fc027207 */ /* 0x004fca0004000000 */
[----:B------:R2:W-:Y:S04]  /*ebe0*/  STL [R1+0x1f8], R2 ;  /* 0x0001f80201007387 */ /* 0x0005e80000100800 */
[----:B------:R-:W-:Y:S04]  /*ebf0*/  STL [R1+0x208], R28 ;  /* 0x0002081c01007387 */ /* 0x000fe80000100800 */
[----:B------:R-:W4:Y:S04]  /*ec00*/  LDL.LU R67, [R1+0x34] ;  /* 0x0000340001437983 */ /* 0x000f280000300800 */
[----:B------:R-:W-:Y:S04]  /*ec10*/  STL [R1+0x20c], R27 ;  /* 0x00020c1b01007387 */ /* 0x000fe80000100800 */
[----:B------:R-:W3:Y:S01]  /*ec20*/  LDL.LU R68, [R1+0x30] ;  /* 0x0000300001447983 */ /* 0x000ee20000300800 */
[----:B------:R-:W-:-:S02]  /*ec30*/  SEL R239, R252, R238, !P0 ;  /* 0x000000eefcef7207 */ /* 0x000fc40004000000 */
[C---:B------:R-:W-:Y:S02]  /*ec40*/  SEL R238, R252.reuse, R237, !P0 ;  /* 0x000000edfcee7207 */ /* 0x040fe40004000000 */
[C---:B--2---:R-:W-:Y:S02]  /*ec50*/  SEL R2, R252.reuse, R26, !P0 ;  /* 0x0000001afc027207 */ /* 0x044fe40004000000 */
[C---:B------:R-:W-:Y:S02]  /*ec60*/  SEL R237, R252.reuse, R236, !P0 ;  /* 0x000000ecfced7207 */ /* 0x040fe40004000000 */
[C---:B------:R-:W-:Y:S02]  /*ec70*/  SEL R236, R252.reuse, R235, !P0 ;  /* 0x000000ebfcec7207 */ /* 0x040fe40004000000 */
[C---:B------:R-:W-:Y:S01]  /*ec80*/  SEL R235, R252.reuse, R234, !P0 ;  /* 0x000000eafceb7207 */ /* 0x040fe20004000000 */
[----:B------:R2:W-:Y:S01]  /*ec90*/  STL [R1+0x210], R2 ;  /* 0x0002100201007387 */ /* 0x0005e20000100800 */
[----:B------:R-:W-:-:S02]  /*eca0*/  SEL R234, R252, R233, !P0 ;  /* 0x000000e9fcea7207 */ /* 0x000fc40004000000 */
[C---:B------:R-:W-:Y:S02]  /*ecb0*/  SEL R233, R252.reuse, R232, !P0 ;  /* 0x000000e8fce97207 */ /* 0x040fe40004000000 */
[C---:B------:R-:W-:Y:S02]  /*ecc0*/  SEL R232, R252.reuse, R231, !P0 ;  /* 0x000000e7fce87207 */ /* 0x040fe40004000000 */
[C---:B------:R-:W-:Y:S02]  /*ecd0*/  SEL R231, R252.reuse, R230, !P0 ;  /* 0x000000e6fce77207 */ /* 0x040fe40004000000 */
[C---:B--2---:R-:W-:Y:S02]  /*ece0*/  SEL R2, R252.reuse, R21, !P0 ;  /* 0x00000015fc027207 */ /* 0x044fe40004000000 */
[C---:B------:R-:W-:Y:S01]  /*ecf0*/  SEL R230, R252.reuse, R229, !P0 ;  /* 0x000000e5fce67207 */ /* 0x040fe20004000000 */
[----:B------:R-:W-:Y:S01]  /*ed00*/  STL [R1+0x21c], R23 ;  /* 0x00021c1701007387 */ /* 0x000fe20000100800 */
[----:B------:R-:W-:-:S02]  /*ed10*/  SEL R229, R252, R228, !P0 ;  /* 0x000000e4fce57207 */ /* 0x000fc40004000000 */
[C---:B------:R-:W-:Y:S01]  /*ed20*/  SEL R228, R252.reuse, R227, !P0 ;  /* 0x000000e3fce47207 */ /* 0x040fe20004000000 */
[----:B------:R2:W-:Y:S01]  /*ed30*/  STL [R1+0x224], R2 ;  /* 0x0002240201007387 */ /* 0x0005e20000100800 */
[C---:B------:R-:W-:Y:S02]  /*ed40*/  SEL R227, R252.reuse, R226, !P0 ;  /* 0x000000e2fce37207 */ /* 0x040fe40004000000 */
[C---:B------:R-:W-:Y:S02]  /*ed50*/  SEL R226, R252.reuse, R225, !P0 ;  /* 0x000000e1fce27207 */ /* 0x040fe40004000000 */
[C---:B------:R-:W-:Y:S02]  /*ed60*/  SEL R225, R252.reuse, R224, !P0 ;  /* 0x000000e0fce17207 */ /* 0x040fe40004000000 */
[C---:B------:R-:W-:Y:S02]  /*ed70*/  SEL R224, R252.reuse, R223, !P0 ;  /* 0x000000dffce07207 */ /* 0x040fe40004000000 */
[C---:B--2---:R-:W-:Y:S01]  /*ed80*/  SEL R2, R252.reuse, R18, !P0 ;  /* 0x00000012fc027207 */ /* 0x044fe20004000000 */
        /* <DEDUP_REMOVED lines=17> */
[----:B------:R-:W-:-:S02]  /*eea0*/  SEL R213, R252, R212, !P0 ;  /* 0x000000d4fcd57207 */ /* 0x000fc40004000000 */
[C---:B--2---:R-:W-:Y:S01]  /*eeb0*/  SEL R2, R252.reuse, R10, !P0 ;  /* 0x0000000afc027207 */ /* 0x044fe20004000000 */
[----:B------:R-:W-:Y:S01]  /*eec0*/  STL [R1+0x860], R12 ;  /* 0x0008600c01007387 */ /* 0x000fe20000100800 */
[C---:B------:R-:W-:Y:S02]  /*eed0*/  SEL R212, R252.reuse, R211, !P0 ;  /* 0x000000d3fcd47207 */ /* 0x040fe40004000000 */
[C---:B------:R-:W-:Y:S01]  /*eee0*/  SEL R211, R252.reuse, R210, !P0 ;  /* 0x000000d2fcd37207 */ /* 0x040fe20004000000 */
[----:B------:R-:W-:Y:S01]  /*eef0*/  STL [R1+0x864], R11 ;  /* 0x0008640b01007387 */ /* 0x000fe20000100800 */
[C---:B------:R-:W-:Y:S02]  /*ef00*/  SEL R210, R252.reuse, R209, !P0 ;  /* 0x000000d1fcd27207 */ /* 0x040fe40004000000 */
[C---:B------:R-:W-:Y:S01]  /*ef10*/  SEL R9, R252.reuse, R9, !P0 ;  /* 0x00000009fc097207 */ /* 0x040fe20004000000 */
[----:B------:R2:W-:Y:S01]  /*ef20*/  STL [R1+0x970], R2 ;  /* 0x0009700201007387 */ /* 0x0005e20000100800 */
[----:B------:R-:W-:-:S02]  /*ef30*/  SEL R209, R252, R208, !P0 ;  /* 0x000000d0fcd17207 */ /* 0x000fc40004000000 */
[C---:B------:R-:W-:Y:S02]  /*ef40*/  SEL R8, R252.reuse, R8, !P0 ;  /* 0x00000008fc087207 */ /* 0x040fe40004000000 */
[C---:B------:R-:W-:Y:S02]  /*ef50*/  SEL R208, R252.reuse, R207, !P0 ;  /* 0x000000cffcd07207 */ /* 0x040fe40004000000 */
[C---:B------:R-:W-:Y:S02]  /*ef60*/  SEL R207, R252.reuse, R206, !P0 ;  /* 0x000000cefccf7207 */ /* 0x040fe40004000000 */
[C---:B--2---:R-:W-:Y:S01]  /*ef70*/  SEL R2, R252.reuse, R7, !P0 ;  /* 0x00000007fc027207 */ /* 0x044fe20004000000 */
[----:B------:R-:W-:Y:S01]  /*ef80*/  STL [R1+0x974], R9 ;  /* 0x0009740901007387 */ /* 0x000fe20000100800 */
[C---:B------:R-:W-:Y:S02]  /*ef90*/  SEL R206, R252.reuse, R205, !P0 ;  /* 0x000000cdfcce7207 */ /* 0x040fe40004000000 */
[C---:B------:R-:W-:Y:S01]  /*efa0*/  SEL R205, R252.reuse, R204, !P0 ;  /* 0x000000ccfccd7207 */ /* 0x040fe20004000000 */
[----:B------:R-:W-:Y:S01]  /*efb0*/  STL [R1+0xa54], R8 ;  /* 0x000a540801007387 */ /* 0x000fe20000100800 */
[C---:B------:R-:W-:Y:S01]  /*efc0*/  SEL R204, R252.reuse, R203, !P0 ;  /* 0x000000cbfccc7207 */ /* 0x040fe20004000000 */
[----:B------:R-:W-:Y:S01]  /*efd0*/  @!P5 IMAD.MOV R3, RZ, RZ, -R3 ;  /* 0x000000ffff03d224 */ /* 0x000fe200078e0a03 */
[C---:B------:R-:W-:Y:S01]  /*efe0*/  SEL R6, R252.reuse, R6, !P0 ;  /* 0x00000006fc067207 */ /* 0x040fe20004000000 */
[----:B------:R2:W-:Y:S01]  /*eff0*/  STL [R1+0xa58], R2 ;  /* 0x000a580201007387 */ /* 0x0005e20000100800 */
[C---:B------:R-:W-:Y:S01]  /*f000*/  SEL R203, R252.reuse, R202, !P0 ;  /* 0x000000cafccb7207 */ /* 0x040fe20004000000 */
[----:B------:R-:W-:Y:S01]  /*f010*/  @!P4 IMAD.MOV R245, RZ, RZ, -R245 ;  /* 0x000000fffff5c224 */ /* 0x000fe200078e0af5 */
[C---:B------:R-:W-:Y:S01]  /*f020*/  SEL R5, R252.reuse, R5, !P0 ;  /* 0x00000005fc057207 */ /* 0x040fe20004000000 */
[----:B------:R-:W-:Y:S01]  /*f030*/  @!P3 IMAD.MOV R246, RZ, RZ, -R246 ;  /* 0x000000fffff6b224 */ /* 0x000fe200078e0af6 */
[----:B------:R-:W-:-:S02]  /*f040*/  SEL R202, R252, R201, !P0 ;  /* 0x000000c9fcca7207 */ /* 0x000fc40004000000 */
        /* <DEDUP_REMOVED lines=10> */
[----:B------:R-:W-:-:S02]  /*f0f0*/  SEL R197, R252, R196, !P0 ;  /* 0x000000c4fcc57207 */ /* 0x000fc40004000000 */
[C---:B------:R-:W-:Y:S01]  /*f100*/  SEL R4, R252.reuse, R245, !P0 ;  /* 0x000000f5fc047207 */ /* 0x040fe20004000000 */
[----:B------:R-:W-:Y:S01]  /*f110*/  @!P1 IMAD.MOV R250, RZ, RZ, -R250 ;  /* 0x000000fffffa9224 */ /* 0x000fe200078e0afa */
[C---:B------:R-:W-:Y:S02]  /*f120*/  SEL R196, R252.reuse, R195, !P0 ;  /* 0x000000c3fcc47207 */ /* 0x040fe40004000000 */
[C---:B------:R-:W-:Y:S02]  /*f130*/  SEL R195, R252.reuse, R194, !P0 ;  /* 0x000000c2fcc37207 */ /* 0x040fe40004000000 */
[C---:B--2---:R-:W-:Y:S01]  /*f140*/  SEL R2, R252.reuse, R246, !P0 ;  /* 0x000000f6fc027207 */ /* 0x044fe20004000000 */
[----:B------:R2:W-:Y:S01]  /*f150*/  STL [R1+0xa68], R3 ;  /* 0x000a680301007387 */ /* 0x0005e20000100800 */
[----:B------:R-:W-:Y:S01]  /*f160*/  @!P6 IADD3 R251, PT, PT, -R251, RZ, RZ ;  /* 0x000000fffbfbe210 */ /* 0x000fe20007ffe1ff */
[----:B-1----:R-:W-:Y:S01]  /*f170*/  VIADD R5, R69, 0x7f ;  /* 0x0000007f45057836 */ /* 0x002fe20000000000 */
[C---:B------:R-:W-:Y:S01]  /*f180*/  SEL R194, R252.reuse, R193, !P0 ;  /* 0x000000c1fcc27207 */ /* 0x040fe20004000000 */
[----:B------:R1:W-:Y:S01]  /*f190*/  STL [R1+0xa6c], R4 ;  /* 0x000a6c0401007387 */ /* 0x0003e20000100800 */
[----:B------:R-:W-:-:S02]  /*f1a0*/  SEL R193, R252, R192, !P0 ;  /* 0x000000c0fcc17207 */ /* 0x000fc40004000000 */
[C---:B------:R-:W-:Y:S01]  /*f1b0*/  SEL R192, R252.reuse, R191, !P0 ;  /* 0x000000bffcc07207 */ /* 0x040fe20004000000 */
[----:B------:R3:W-:Y:S01]  /*f1c0*/  STL [R1+0xa74], R2 ;  /* 0x000a740201007387 */ /* 0x0007e20000100800 */
[C---:B------:R-:W-:Y:S02]  /*f1d0*/  SEL R191, R252.reuse, R134, !P0 ;  /* 0x00000086fcbf7207 */ /* 0x040fe40004000000 */
[C---:B--2---:R-:W-:Y:S02]  /*f1e0*/  SEL R3, R252.reuse, R247, !P0 ;  /* 0x000000f7fc037207 */ /* 0x044fe40004000000 */
[C---:B------:R-:W-:Y:S01]  /*f1f0*/  SEL R248, R252.reuse, R248, !P0 ;  /* 0x000000f8fcf87207 */ /* 0x040fe20004000000 */
[----:B-1----:R-:W-:Y:S01]  /*f200*/  VIADD R4, R69, 0xffffffff ;  /* 0xffffffff45047836 */ /* 0x002fe20000000000 */
        /* <DEDUP_REMOVED lines=123> */
[----:B---3--:R-:W-:Y:S02]  /*f9c0*/  SEL R2, R252, R251, !P0 ;  /* 0x000000fbfc027207 */ /* 0x008fe40004000000 */
[----:B------:R-:W-:Y:S01]  /*f9d0*/  LEA R134, P1, R68, UR26, 0x2 ;  /* 0x0000001a44867c11 */ /* 0x000fe2000f8210ff */
[----:B------:R1:W-:Y:S01]  /*f9e0*/  STL [R1+0xa70], R3 ;  /* 0x000a700301007387 */ /* 0x0003e20000100800 */
[----:B----4-:R-:W-:Y:S02]  /*f9f0*/  LEA R240, P0, R67, UR24, 0x2 ;  /* 0x0000001843f07c11 */ /* 0x010fe4000f8010ff */
[----:B------:R-:W-:Y:S02]  /*fa00*/  LOP3.LUT R0, R0, 0x7f, RZ, 0xc0, !PT ;  /* 0x0000007f00007812 */ /* 0x000fe400078ec0ff */
[----:B------:R-:W-:Y:S01]  /*fa10*/  ISETP.GT.AND P5, PT, R5, 0x7f, PT ;  /* 0x0000007f0500780c */ /* 0x000fe20003fa4270 */
[----:B------:R-:W-:Y:S01]  /*fa20*/  VIADD R6, R69, 0xfffffffe ;  /* 0xfffffffe45067836 */ /* 0x000fe20000000000 */
[----:B------:R-:W-:Y:S01]  /*fa30*/  LEA.HI.X.SX32 R241, R67, UR25, 0x2, P0 ;  /* 0x0000001943f17c11 */ /* 0x000fe200080f16ff */
[----:B------:R-:W-:Y:S01]  /*fa40*/  IMAD R244, R244, UR56, RZ ;  /* 0x00000038f4f47c24 */ /* 0x000fe2000f8e02ff */
[----:B------:R-:W2:Y:S01]  /*fa50*/  LDCU UR26, c[0x0][0x3b0] ;  /* 0x00007600ff1a77ac */ /* 0x000ea20008000800 */
[----:B-1----:R-:W-:-:S02]  /*fa60*/  LEA.HI.X.SX32 R3, R68, UR27, 0x2, P1 ;  /* 0x0000001b44037c11 */ /* 0x002fc400088f16ff */
[----:B------:R-:W-:Y:S01]  /*fa70*/  ISETP.GE.U32.AND P1, PT, R4, 0x7fffff80, PT ;  /* 0x7fffff800400780c */ /* 0x000fe20003f26070 */
[----:B------:R-:W-:Y:S01]  /*fa80*/  VIADD R5, R69, 0xfffffffd ;  /* 0xfffffffd45057836 */ /* 0x000fe20000000000 */
[----:B------:R-:W-:Y:S01]  /*fa90*/  ISETP.GE.AND P0, PT, R0, R69, PT ;  /* 0x000000450000720c */ /* 0x000fe20003f06270 */
[----:B------:R-:W-:Y:S01]  /*faa0*/  IMAD R243, R243, UR56, RZ ;  /* 0x00000038f3f37c24 */ /* 0x000fe2000f8e02ff */
[----:B------:R-:W-:Y:S01]  /*fab0*/  SEL R4, RZ, 0x4, !P5 ;  /* 0x00000004ff047807 */ /* 0x000fe20006800000 */
[----:B------:R-:W-:Y:S01]  /*fac0*/  IMAD R242, R242, UR56, RZ ;  /* 0x00000038f2f27c24 */ /* 0x000fe2000f8e02ff */
[----:B------:R-:W-:Y:S01]  /*fad0*/  ISETP.GE.U32.AND P2, PT, R6, 0x7fffff7f, PT ;  /* 0x7fffff7f0600780c */ /* 0x000fe20003f46070 */
[----:B------:R-:W-:Y:S01]  /*fae0*/  IMAD R239, R239, UR56, RZ ;  /* 0x00000038efef7c24 */ /* 0x000fe2000f8e02ff */
[----:B------:R-:W-:Y:S01]  /*faf0*/  SEL R4, R4, RZ, !P0 ;  /* 0x000000ff04047207 */ /* 0x000fe20004000000 */
[----:B------:R-:W-:Y:S01]  /*fb00*/  IMAD R238, R238, UR56, RZ ;  /* 0x00000038eeee7c24 */ /* 0x000fe2000f8e02ff */
[----:B------:R-:W1:Y:S02]  /*fb10*/  LDCU UR24, c[0x0][0x3b0] ;  /* 0x00007600ff1877ac */ /* 0x000e640008000800 */
[----:B------:R-:W-:Y:S01]  /*fb20*/  ISETP.NE.U32.AND P4, PT, R4, RZ, PT ;  /* 0x000000ff0400720c */ /* 0x000fe20003f85070 */
[----:B------:R-:W-:Y:S01]  /*fb30*/  IMAD R4, R248, UR76, RZ ;  /* 0x0000004cf8047c24 */ /* 0x000fe2000f8e02ff */
[----:B------:R-:W-:Y:S01]  /*fb40*/  ISETP.GE.U32.AND P3, PT, R5, 0x7fffff7e, PT ;  /* 0x7fffff7e0500780c */ /* 0x000fe20003f66070 */
[----:B------:R-:W3:Y:S01]  /*fb50*/  LDL.LU R248, [R1+0x1210] ;  /* 0x0012100001f87983 */ /* 0x000ee20000300800 */
[----:B------:R-:W-:Y:S01]  /*fb60*/  IMAD R237, R237, UR56, RZ ;  /* 0x00000038eded7c24 */ /* 0x000fe2000f8e02ff */
[----:B------:R-:W4:Y:S02]  /*fb70*/  LDCU UR27, c[0x0][0x3b0] ;  /* 0x00007600ff1b77ac */ /* 0x000f240008000800 */
[----:B------:R-:W2:Y:S01]  /*fb80*/  LDL.LU R59, [R1+0x2c] ;  /* 0x00002c00013b7983 */ /* 0x000ea20000300800 */
[----:B------:R-:W-:Y:S01]  /*fb90*/  IMAD R236, R236, UR56, RZ ;  /* 0x00000038ecec7c24 */ /* 0x000fe2000f8e02ff */
[----:B------:R-:W1:Y:S02]  /*fba0*/  LDCU UR25, c[0x0][0x3b0] ;  /* 0x00007600ff1977ac */ /* 0x000e640008000800 */
[----:B------:R-:W2:Y:S01]  /*fbb0*/  LDL.LU R60, [R1+0x28] ;  /* 0x00002800013c7983 */ /* 0x000ea20000300800 */
[----:B------:R-:W-:Y:S01]  /*fbc0*/  IMAD R235, R235, UR56, RZ ;  /* 0x00000038ebeb7c24 */ /* 0x000fe2000f8e02ff */
[----:B------:R-:W1:Y:S02]  /*fbd0*/  LDCU UR76, c[0x0][0x3b0] ;  /* 0x00007600ff4c77ac */ /* 0x000e640008000800 */
[----:B------:R-:W2:Y:S04]  /*fbe0*/  LDL.LU R61, [R1+0x20] ;  /* 0x00002000013d7983 */ /* 0x000ea80000300800 */
[----:B------:R-:W2:Y:S04]  /*fbf0*/  LDL.LU R62, [R1+0x1c] ;  /* 0x00001c00013e7983 */ /* 0x000ea80000300800 */
[----:B------:R-:W2:Y:S04]  /*fc00*/  LDL.LU R63, [R1+0x18] ;  /* 0x00001800013f7983 */ /* 0x000ea80000300800 */
[----:B------:R-:W2:Y:S04]  /*fc10*/  LDL.LU R64, [R1+0x14] ;  /* 0x0000140001407983 */ /* 0x000ea80000300800 */
[----:B------:R-:W2:Y:S04]  /*fc20*/  LDL.LU R65, [R1+0x10] ;  /* 0x0000100001417983 */ /* 0x000ea80000300800 */
[----:B------:R-:W2:Y:S04]  /*fc30*/  LDL.LU R66, [R1+0xc] ;  /* 0x00000c0001427983 */ /* 0x000ea80000300800 */
[----:B------:R-:W2:Y:S04]  /*fc40*/  LDL.LU R67, [R1+0x8] ;  /* 0x0000080001437983 */ /* 0x000ea80000300800 */
[----:B------:R-:W2:Y:S04]  /*fc50*/  LDL.LU R68, [R1+0x4] ;  /* 0x0000040001447983 */ /* 0x000ea80000300800 */
[----:B------:R-:W2:Y:S01]  /*fc60*/  LDL.LU R69, [R1] ;  /* 0x0000000001457983 */ /* 0x000ea20000300800 */
[C---:B---3--:R-:W-:Y:S01]  /*fc70*/  IMAD.SHL.U32 R39, R248.reuse, 0x2, RZ ;  /* 0x00000002f8277824 */ /* 0x048fe200078e00ff */
[C---:B------:R-:W-:Y:S01]  /*fc80*/  LEA R46, P0, R248.reuse, R240, 0x3 ;  /* 0x000000f0f82e7211 */ /* 0x040fe200078018ff */
[----:B------:R-:W-:-:S03]  /*fc90*/  IMAD R29, R248, 0xc, RZ ;  /* 0x0000000cf81d7824 */ /* 0x000fc600078e02ff */
[----:B------:R-:W-:Y:S01]  /*fca0*/  LEA.HI.X.SX32 R47, R39, R241, 0x2, P0 ;  /* 0x000000f1272f7211 */ /* 0x000fe200000f16ff */
[----:B------:R-:W-:-:S04]  /*fcb0*/  IMAD R38, R248, 0x3, RZ ;  /* 0x00000003f8267824 */ /* 0x000fc800078e02ff */
[----:B------:R3:W-:Y:S01]  /*fcc0*/  STL.64 [R1+0x598], R46 ;  /* 0x0005982e01007387 */ /* 0x0007e20000100a00 */
[C---:B------:R-:W-:Y:S02]  /*fcd0*/  IMAD R19, R248.reuse, 0x14, RZ ;  /* 0x00000014f8137824 */ /* 0x040fe400078e02ff */
[----:B------:R-:W-:Y:S01]  /*fce0*/  IMAD R37, R248, 0x5, RZ ;  /* 0x00000005f8257824 */ /* 0x000fe200078e02ff */
[----:B---3--:R-:W-:-:S04]  /*fcf0*/  IADD3 R46, P0, PT, R29, R240, RZ ;  /* 0x000000f01d2e7210 */ /* 0x008fc80007f1e0ff */
[----:B------:R-:W-:Y:S01]  /*fd00*/  LEA.HI.X.SX32 R47, R38, R241, 0x2, P0 ;  /* 0x000000f1262f7211 */ /* 0x000fe200000f16ff */
[----:B------:R-:W-:-:S04]  /*fd10*/  IMAD R16, R248, 0x18, RZ ;  /* 0x00000018f8107824 */ /* 0x000fc800078e02ff */
[----:B------:R3:W-:Y:S01]  /*fd20*/  STL.64 [R1+0x590], R46 ;  /* 0x0005902e01007387 */ /* 0x0007e20000100a00 */
[----:B------:R-:W-:Y:S01]  /*fd30*/  IMAD R36, R248, 0x6, RZ ;  /* 0x00000006f8247824 */ /* 0x000fe200078e02ff */
[----:B---3--:R-:W-:-:S04]  /*fd40*/  IADD3 R46, P0, PT, R19, R240, RZ ;  /* 0x000000f0132e7210 */ /* 0x008fc80007f1e0ff */
[----:B------:R-:W-:Y:S02]  /*fd50*/  LEA.HI.X.SX32 R47, R37, R241, 0x2, P0 ;  /* 0x000000f1252f7211 */ /* 0x000fe400000f16ff */
[----:B------:R-:W-:Y:S01]  /*fd60*/  IADD3 R38, P0, PT, R16, R240, RZ ;  /* 0x000000f010267210 */ /* 0x000fe20007f1e0ff */
[----:B------:R-:W-:-:S03]  /*fd70*/  IMAD R21, R248, 0x1c, RZ ;  /* 0x0000001cf8157824 */ /* 0x000fc600078e02ff */
[----:B------:R-:W-:Y:S01]  /*fd80*/  LEA.HI.X.SX32 R39, R36, R241, 0x2, P0 ;  /* 0x000000f124277211 */ /* 0x000fe200000f16ff */
[----:B------:R-:W-:Y:S01]  /*fd90*/  STL.64 [R1+0x580], R46 ;  /* 0x0005802e01007387 */ /* 0x000fe20000100a00 */
[----:B------:R-:W-:-:S03]  /*fda0*/  IMAD R35, R248, 0x7, RZ ;  /* 0x00000007f8237824 */ /* 0x000fc600078e02ff */
[----:B------:R3:W-:Y:S01]  /*fdb0*/  STL.64 [R1+0x578], R38 ;  /* 0x0005782601007387 */ /* 0x0007e20000100a00 */
[----:B------:R-:W-:Y:S01]  /*fdc0*/  IMAD.SHL.U32 R34, R248, 0x8, RZ ;  /* 0x00000008f8227824 */ /* 0x000fe200078e00ff */
[----:B---3--:R-:W-:-:S04]  /*fdd0*/  IADD3 R38, P0, PT, R21, R240, RZ ;  /* 0x000000f015267210 */ /* 0x008fc80007f1e0ff */
[----:B------:R-:W-:Y:S02]  /*fde0*/  LEA.HI.X.SX32 R39, R35, R241, 0x2, P0 ;  /* 0x000000f123277211 */ /* 0x000fe400000f16ff */
[C---:B------:R-:W-:Y:S01]  /*fdf0*/  LEA R36, P0, R248.reuse, R240, 0x5 ;  /* 0x000000f0f8247211 */ /* 0x040fe200078028ff */
[----:B------:R-:W-:-:S03]  /*fe00*/  IMAD R25, R248, 0x24, RZ ;  /* 0x00000024f8197824 */ /* 0x000fc600078e02ff */
[----:B------:R-:W-:Y:S01]  /*fe10*/  LEA.HI.X.SX32 R37, R34, R241, 0x2, P0 ;  /* 0x000000f122257211 */ /* 0x000fe200000f16ff */
[----:B------:R-:W-:Y:S01]  /*fe20*/  STL.64 [R1+0x570], R38 ;  /* 0x0005702601007387 */ /* 0x000fe20000100a00 */
[C---:B------:R-:W-:Y:S02]  /*fe30*/  IMAD R32, R248.reuse, 0x9, RZ ;  /* 0x00000009f8207824 */ /* 0x040fe400078e02ff */
[C---:B------:R-:W-:Y:S01]  /*fe40*/  IMAD R33, R248.reuse, 0x28, RZ ;  /* 0x00000028f8217824 */ /* 0x040fe200078e02ff */
        /* <DEDUP_REMOVED lines=28> */
[----:B------:R-:W-:-:S04]  /*10010*/  IADD3 R28, P0, PT, R48, R240, RZ ;  /* 0x000000f0301c7210 */ /* 0x000fc80007f1e0ff */
[----:B------:R-:W-:Y:S01]  /*10020*/  LEA.HI.X.SX32 R29, R26, R241, 0x2, P0 ;  /* 0x000000f11a1d7211 */ /* 0x000fe200000f16ff */
[----:B------:R-:W-:Y:S01]  /*10030*/  STL.64 [R1+0x538], R30 ;  /* 0x0005381e01007387 */ /* 0x000fe20000100a00 */
[C---:B------:R-:W-:Y:S01]  /*10040*/  SHF.L.U32 R24, R248.reuse, 0x4, RZ ;  /* 0x00000004f8187819 */ /* 0x040fe200000006ff */
[C---:B------:R-:W-:Y:S02]  /*10050*/  IMAD R50, R248.reuse, 0x44, RZ ;  /* 0x00000044f8327824 */ /* 0x040fe400078e02ff */
[----:B------:R3:W-:Y:S01]  /*10060*/  STL.64 [R1+0x530], R28 ;  /* 0x0005301c01007387 */ /* 0x0007e20000100a00 */
[C---:B------:R-:W-:Y:S01]  /*10070*/  IMAD R23, R248.reuse, 0x11, RZ ;  /* 0x00000011f8177824 */ /* 0x040fe200078e02ff */
[----:B---3--:R-:W-:-:S04]  /*10080*/  LEA R28, P0, R248, R240, 0x6 ;  /* 0x000000f0f81c7211 */ /* 0x008fc800078030ff */
[----:B------:R-:W-:Y:S02]  /*10090*/  LEA.HI.X.SX32 R29, R24, R241, 0x2, P0 ;  /* 0x000000f1181d7211 */ /* 0x000fe400000f16ff */
[----:B------:R-:W-:Y:S01]  /*100a0*/  IADD3 R26, P0, PT, R50, R240, RZ ;  /* 0x000000f0321a7210 */ /* 0x000fe20007f1e0ff */
[----:B------:R-:W-:-:S03]  /*100b0*/  IMAD R245, R248, 0x48, RZ ;  /* 0x00000048f8f57824 */ /* 0x000fc600078e02ff */
[----:B------:R-:W-:Y:S01]  /*100c0*/  LEA.HI.X.SX32 R27, R23, R241, 0x2, P0 ;  /* 0x000000f1171b7211 */ /* 0x000fe200000f16ff */
[----:B------:R-:W-:Y:S01]  /*100d0*/  STL.64 [R1+0x528], R28 ;  /* 0x0005281c01007387 */ /* 0x000fe20000100a00 */
[----:B------:R-:W-:-:S03]  /*100e0*/  IMAD R22, R248, 0x12, RZ ;  /* 0x00000012f8167824 */ /* 0x000fc600078e02ff */
        /* <DEDUP_REMOVED lines=10> */
[----:B------:R-:W-:-:S04]  /*10190*/  IADD3 R22, P0, PT, R247, R240, RZ ;  /* 0x000000f0f7167210 */ /* 0x000fc80007f1e0ff */
[----:B------:R-:W-:Y:S01]  /*101a0*/  LEA.HI.X.SX32 R23, R19, R241, 0x2, P0 ;  /* 0x000000f113177211 */ /* 0x000fe200000f16ff */
[----:B------:R-:W-:Y:S01]  /*101b0*/  STL.64 [R1+0x510], R26 ;  /* 0x0005101a01007387 */ /* 0x000fe20000100a00 */
[----:B------:R-:W-:-:S03]  /*101c0*/  IMAD R18, R248, 0x15, RZ ;  /* 0x00000015f8127824 */ /* 0x000fc600078e02ff */
[----:B------:R3:W-:Y:S01]  /*101d0*/  STL.64 [R1+0x508], R22 ;  /* 0x0005081601007387 */ /* 0x0007e20000100a00 */
[C---:B------:R-:W-:Y:S02]  /*101e0*/  IMAD R251, R248.reuse, 0x58, RZ ;  /* 0x00000058f8fb7824 */ /* 0x040fe400078e02ff */
[----:B------:R-:W-:Y:S01]  /*101f0*/  IMAD R17, R248, 0x16, RZ ;  /* 0x00000016f8117824 */ /* 0x000fe200078e02ff */
[----:B---3--:R-:W-:-:S04]  /*10200*/  IADD3 R22, P0, PT, R250, R240, RZ ;  /* 0x000000f0fa167210 */ /* 0x008fc80007f1e0ff */
[----:B------:R-:W-:-:S05]  /*10210*/  LEA.HI.X.SX32 R23, R18, R241, 0x2, P0 ;  /* 0x000000f112177211 */ /* 0x000fca00000f16ff */
[----:B------:R3:W-:Y:S01]  /*10220*/  STL.64 [R1+0x500], R22 ;  /* 0x0005001601007387 */ /* 0x0007e20000100a00 */
[C---:B------:R-:W-:Y:S02]  /*10230*/  IMAD R252, R248.reuse, 0x5c, RZ ;  /* 0x0000005cf8fc7824 */ /* 0x040fe400078e02ff */
[----:B------:R-:W-:Y:S01]  /*10240*/  IMAD R18, R248, 0x17, RZ ;  /* 0x00000017f8127824 */ /* 0x000fe200078e02ff */
[----:B---3--:R-:W-:-:S04]  /*10250*/  IADD3 R22, P0, PT, R251, R240, RZ ;  /* 0x000000f0fb167210 */ /* 0x008fc80007f1e0ff */
[----:B------:R-:W-:-:S05]  /*10260*/  LEA.HI.X.SX32 R23, R17, R241, 0x2, P0 ;  /* 0x000000f111177211 */ /* 0x000fca00000f16ff */
[----:B------:R3:W-:Y:S01]  /*10270*/  STL.64 [R1+0x4f8], R22 ;  /* 0x0004f81601007387 */ /* 0x0007e20000100a00 */
[----:B--2---:R-:W-:Y:S02]  /*10280*/  IMAD R8, R62, UR56, RZ ;  /* 0x000000383e087c24 */ /* 0x004fe4000f8e02ff */
[----:B------:R-:W-:Y:S01]  /*10290*/  IMAD R62, R248, 0x60, RZ ;  /* 0x00000060f83e7824 */ /* 0x000fe200078e02ff */
[----:B---3--:R-:W-:-:S04]  /*102a0*/  IADD3 R22, P0, PT, R252, R240, RZ ;  /* 0x000000f0fc167210 */ /* 0x008fc80007f1e0ff */
[----:B------:R-:W-:-:S05]  /*102b0*/  LEA.HI.X.SX32 R23, R18, R241, 0x2, P0 ;  /* 0x000000f112177211 */ /* 0x000fca00000f16ff */
[----:B------:R2:W-:Y:S01]  /*102c0*/  STL.64 [R1+0x4f0], R22 ;  /* 0x0004f01601007387 */ /* 0x0005e20000100a00 */
[----:B------:R-:W-:Y:S02]  /*102d0*/  IMAD R9, R63, UR56, RZ ;  /* 0x000000383f097c24 */ /* 0x000fe4000f8e02ff */
[----:B------:R-:W-:Y:S01]  /*102e0*/  IMAD R63, R248, 0x64, RZ ;  /* 0x00000064f83f7824 */ /* 0x000fe200078e02ff */
[----:B--2---:R-:W-:-:S04]  /*102f0*/  IADD3 R22, P0, PT, R62, R240, RZ ;  /* 0x000000f03e167210 */ /* 0x004fc80007f1e0ff */
[----:B------:R-:W-:Y:S01]  /*10300*/  LEA.HI.X.SX32 R23, R16, R241, 0x2, P0 ;  /* 0x000000f110177211 */ /* 0x000fe200000f16ff */
[----:B------:R-:W-:-:S04]  /*10310*/  IMAD R18, R248, 0x19, RZ ;  /* 0x00000019f8127824 */ /* 0x000fc800078e02ff */
        /* <DEDUP_REMOVED lines=13> */
[----:B------:R-:W-:Y:S01]  /*103f0*/  IMAD R19, R248, 0x70, RZ ;  /* 0x00000070f8137824 */ /* 0x000fe200078e02ff */
[----:B--2---:R-:W-:-:S04]  /*10400*/  IADD3 R22, P0, PT, R65, R240, RZ ;  /* 0x000000f041167210 */ /* 0x004fc80007f1e0ff */
[----:B------:R-:W-:-:S05]  /*10410*/  LEA.HI.X.SX32 R23, R16, R241, 0x2, P0 ;  /* 0x000000f110177211 */ /* 0x000fca00000f16ff */
[----:B------:R2:W-:Y:S01]  /*10420*/  STL.64 [R1+0x4d0], R22 ;  /* 0x0004d01601007387 */ /* 0x0005e20000100a00 */
[C---:B------:R-:W-:Y:S02]  /*10430*/  IMAD R18, R248.reuse, 0x74, RZ ;  /* 0x00000074f8127824 */ /* 0x040fe400078e02ff */
[----:B------:R-:W-:Y:S01]  /*10440*/  IMAD R17, R248, 0x1d, RZ ;  /* 0x0000001df8117824 */ /* 0x000fe200078e02ff */
[----:B--2---:R-:W-:-:S04]  /*10450*/  IADD3 R22, P0, PT, R19, R240, RZ ;  /* 0x000000f013167210 */ /* 0x004fc80007f1e0ff */
[----:B------:R-:W-:Y:S01]  /*10460*/  LEA.HI.X.SX32 R23, R21, R241, 0x2, P0 ;  /* 0x000000f115177211 */ /* 0x000fe200000f16ff */
[----:B------:R-:W-:-:S04]  /*10470*/  IMAD R19, R248, 0x78, RZ ;  /* 0x00000078f8137824 */ /* 0x000fc800078e02ff */
[----:B------:R2:W-:Y:S01]  /*10480*/  STL.64 [R1+0x4c8], R22 ;  /* 0x0004c81601007387 */ /* 0x0005e20000100a00 */
[----:B------:R-:W-:Y:S01]  /*10490*/  IMAD R16, R248, 0x1e, RZ ;  /* 0x0000001ef8107824 */ /* 0x000fe200078e02ff */
[----:B--2---:R-:W-:-:S04]  /*104a0*/  IADD3 R22, P0, PT, R18, R240, RZ ;  /* 0x000000f012167210 */ /* 0x004fc80007f1e0ff */
        /* <DEDUP_REMOVED lines=8> */
[----:B--2---:R-:W-:-:S04]  /*10530*/  IADD3 R20, P0, PT, R18, R240, RZ ;  /* 0x000000f012147210 */ /* 0x004fc80007f1e0ff */
[----:B------:R-:W-:-:S05]  /*10540*/  LEA.HI.X.SX32 R21, R17, R241, 0x2, P0 ;  /* 0x000000f111157211 */ /* 0x000fca00000f16ff */
[----:B------:R2:W-:Y:S01]  /*10550*/  STL.64 [R1+0x4b0], R20 ;  /* 0x0004b01401007387 */ /* 0x0005e20000100a00 */
[C---:B------:R-:W-:Y:S02]  /*10560*/  IMAD R19, R248.reuse, 0x84, RZ ;  /* 0x00000084f8137824 */ /* 0x040fe400078e02ff */
[C---:B------:R-:W-:Y:S01]  /*10570*/  IMAD R17, R248.reuse, 0x21, RZ ;  /* 0x00000021f8117824 */ /* 0x040fe200078e02ff */
[----:B--2---:R-:W-:-:S04]  /*10580*/  LEA R20, P0, R248, R240, 0x7 ;  /* 0x000000f0f8147211 */ /* 0x004fc800078038ff */
[----:B------:R-:W-:-:S05]  /*10590*/  LEA.HI.X.SX32 R21, R16, R241, 0x2, P0 ;  /* 0x000000f110157211 */ /* 0x000fca00000f16ff */
[----:B------:R2:W-:Y:S01]  /*105a0*/  STL.64 [R1+0x4a8], R20 ;  /* 0x0004a81401007387 */ /* 0x0005e20000100a00 */
[C---:B------:R-:W-:Y:S02]  /*105b0*/  IMAD R18, R248.reuse, 0x88, RZ ;  /* 0x00000088f8127824 */ /* 0x040fe400078e02ff */
[----:B------:R-:W-:Y:S01]  /*105c0*/  IMAD R16, R248, 0x22, RZ ;  /* 0x00000022f8107824 */ /* 0x000fe200078e02ff */
[----:B--2---:R-:W-:-:S04]  /*105d0*/  IADD3 R20, P0, PT, R19, R240, RZ ;  /* 0x000000f013147210 */ /* 0x004fc80007f1e0ff */
[----:B------:R-:W-:-:S05]  /*105e0*/  LEA.HI.X.SX32 R21, R17, R241, 0x2, P0 ;  /* 0x000000f111157211 */ /* 0x000fca00000f16ff */
[----:B------:R2:W-:Y:S01]  /*105f0*/  STL.64 [R1+0x4a0], R20 ;  /* 0x0004a01401007387 */ /* 0x0005e20000100a00 */
[C---:B------:R-:W-:Y:S02]  /*10600*/  IMAD R19, R248.reuse, 0x8c, RZ ;  /* 0x0000008cf8137824 */ /* 0x040fe400078e02ff */
[----:B------:R-:W-:Y:S01]  /*10610*/  IMAD R17, R248, 0x23, RZ ;  /* 0x00000023f8117824 */ /* 0x000fe200078e02ff */
[----:B--2---:R-:W-:-:S04]  /*10620*/  IADD3 R20, P0, PT, R18, R240, RZ ;  /* 0x000000f012147210 */ /* 0x004fc80007f1e0ff */
[----:B------:R-:W-:-:S05]  /*10630*/  LEA.HI.X.SX32 R21, R16, R241, 0x2, P0 ;  /* 0x000000f110157211 */ /* 0x000fca00000f16ff */
        /* <DEDUP_REMOVED lines=12> */
[----:B------:R-:W-:Y:S01]  /*10700*/  LEA.HI.X.SX32 R21, R17, R241, 0x2, P0 ;  /* 0x000000f111157211 */ /* 0x000fe200000f16ff */
[----:B------:R-:W-:-:S04]  /*10710*/  IMAD R16, R248, 0x26, RZ ;  /* 0x00000026f8107824 */ /* 0x000fc800078e02ff */
        /* <DEDUP_REMOVED lines=17> */
[----:B------:R2:W-:Y:S01]  /*10830*/  STL.64 [R1+0x468], R20 ;  /* 0x0004681401007387 */ /* 0x0005e20000100a00 */
[----:B------:R-:W-:-:S03]  /*10840*/  IMAD R16, R248, 0x2a, RZ ;  /* 0x0000002af8107824 */ /* 0x000fc600078e02ff */
[----:B------:R3:W-:Y:S01]  /*10850*/  STL.64 [R1+0x460], R22 ;  /* 0x0004601601007387 */ /* 0x0007e20000100a00 */
[----:B--2---:R-:W-:Y:S01]  /*10860*/  IMAD R20, R248, 0xac, RZ ;  /* 0x000000acf8147824 */ /* 0x004fe200078e02ff */
[----:B---3--:R-:W-:Y:S01]  /*10870*/  IADD3 R22, P0, PT, R18, R240, RZ ;  /* 0x000000f012167210 */ /* 0x008fe20007f1e0ff */
[----:B------:R-:W-:-:S03]  /*10880*/  IMAD R18, R248, 0x2b, RZ ;  /* 0x0000002bf8127824 */ /* 0x000fc600078e02ff */
        /* <DEDUP_REMOVED lines=37> */
[----:B--2---:R-:W-:-:S04]  /*10ae0*/  IADD3 R26, P0, PT, R22, R240, RZ ;  /* 0x000000f0161a7210 */ /* 0x004fc80007f1e0ff */
[----:B------:R-:W-:Y:S02]  /*10af0*/  LEA.HI.X.SX32 R27, R24, R241, 0x2, P0 ;  /* 0x000000f1181b7211 */ /* 0x000fe400000f16ff */
[----:B------:R-:W-:Y:S01]  /*10b00*/  IADD3 R36, P0, PT, R25, R240, RZ ;  /* 0x000000f019247210 */ /* 0x000fe20007f1e0ff */
[----:B------:R-:W-:-:S03]  /*10b10*/  IMAD R23, R248, 0xd0, RZ ;  /* 0x000000d0f8177824 */ /* 0x000fc600078e02ff */
[----:B------:R-:W-:Y:S01]  /*10b20*/  LEA.HI.X.SX32 R37, R17, R241, 0x2, P0 ;  /* 0x000000f111257211 */ /* 0x000fe200000f16ff */
[----:B------:R-:W-:Y:S04]  /*10b30*/  STL.64 [R1+0x418], R26 ;  /* 0x0004181a01007387 */ /* 0x000fe80000100a00 */
        /* <DEDUP_REMOVED lines=56> */
[----:B------:R-:W-:Y:S01]  /*10ec0*/  LEA.HI.X.SX32 R53, R20, R241, 0x2, P0 ;  /* 0x000000f114357211 */ /* 0x000fe200000f16ff */
[----:B------:R-:W-:-:S04]  /*10ed0*/  IMAD R18, R248, 0x104, RZ ;  /* 0x00000104f8127824 */ /* 0x000fc800078e02ff */
[----:B------:R2:W-:Y:S01]  /*10ee0*/  STL.64 [R1+0x3b0], R52 ;  /* 0x0003b03401007387 */ /* 0x0005e20000100a00 */
[C---:B------:R-:W-:Y:S02]  /*10ef0*/  IMAD R45, R248.reuse, 0x41, RZ ;  /* 0x00000041f82d7824 */ /* 0x040fe400078e02ff */
[C---:B------:R-:W-:Y:S01]  /*10f00*/  IMAD R46, R248.reuse, 0x108, RZ ;  /* 0x00000108f82e7824 */ /* 0x040fe200078e02ff */
[----:B--2---:R-:W-:-:S04]  /*10f10*/  LEA R52, P0, R248, R240, 0x8 ;  /* 0x000000f0f8347211 */ /* 0x004fc800078040ff */
[-C--:B------:R-:W-:Y:S02]  /*10f20*/  LEA.HI.X.SX32 R53, R16, R241.reuse, 0x2, P0 ;  /* 0x000000f110357211 */ /* 0x080fe400000f16ff */
[-C--:B------:R-:W-:Y:S01]  /*10f30*/  IADD3 R54, P0, PT, R18, R240.reuse, RZ ;  /* 0x000000f012367210 */ /* 0x080fe20007f1e0ff */
[C---:B------:R-:W-:Y:S02]  /*10f40*/  IMAD R42, R248.reuse, 0x42, RZ ;  /* 0x00000042f82a7824 */ /* 0x040fe400078e02ff */
[----:B------:R-:W-:Y:S01]  /*10f50*/  IMAD R43, R248, 0x10c, RZ ;  /* 0x0000010cf82b7824 */ /* 0x000fe200078e02ff */
[-C--:B------:R-:W-:Y:S02]  /*10f60*/  LEA.HI.X.SX32 R55, R45, R241.reuse, 0x2, P0 ;  /* 0x000000f12d377211 */ /* 0x080fe400000f16ff */
[-C--:B------:R-:W-:Y:S01]  /*10f70*/  IADD3 R58, P0, PT, R46, R240.reuse, RZ ;  /* 0x000000f02e3a7210 */ /* 0x080fe20007f1e0ff */
[----:B------:R-:W-:Y:S02]  /*10f80*/  IMAD R5, R59, UR56, RZ ;  /* 0x000000383b057c24 */ /* 0x000fe4000f8e02ff */
[----:B------:R-:W-:Y:S01]  /*10f90*/  IMAD R6, R60, UR56, RZ ;  /* 0x000000383c067c24 */ /* 0x000fe2000f8e02ff */
[----:B------:R-:W-:Y:S01]  /*10fa0*/  LEA.HI.X.SX32 R59, R42, R241, 0x2, P0 ;  /* 0x000000f12a3b7211 */ /* 0x000fe200000f16ff */
[C---:B------:R-:W-:Y:S01]  /*10fb0*/  IMAD R37, R248.reuse, 0x43, RZ ;  /* 0x00000043f8257824 */ /* 0x040fe200078e02ff */
[----:B------:R-:W-:Y:S01]  /*10fc0*/  IADD3 R60, P0, PT, R43, R240, RZ ;  /* 0x000000f02b3c7210 */ /* 0x000fe20007f1e0ff */
[----:B------:R-:W-:-:S02]  /*10fd0*/  IMAD R40, R248, 0x110, RZ ;  /* 0x00000110f8287824 */ /* 0x000fc400078e02ff */
[----:B------:R-:W-:Y:S01]  /*10fe0*/  IMAD R7, R61, UR56, RZ ;  /* 0x000000383d077c24 */ /* 0x000fe2000f8e02ff */
[-C--:B------:R-:W-:Y:S02]  /*10ff0*/  LEA.HI.X.SX32 R61, R37, R241.reuse, 0x2, P0 ;  /* 0x000000f1253d7211 */ /* 0x080fe400000f16ff */
[----:B------:R-:W-:Y:S01]  /*11000*/  IADD3 R42, P0, PT, R40, R240, RZ ;  /* 0x000000f0282a7210 */ /* 0x000fe20007f1e0ff */
[----:B------:R-:W-:Y:S01]  /*11010*/  IMAD R21, R248, 0x114, RZ ;  /* 0x00000114f8157824 */ /* 0x000fe200078e02ff */
[----:B------:R-:W-:Y:S02]  /*11020*/  STL.64 [R1+0x3a8], R52 ;  /* 0x0003a83401007387 */ /* 0x000fe40000100a00 */
[----:B------:R-:W-:Y:S02]  /*11030*/  LEA.HI.X.SX32 R43, R50, R241, 0x2, P0 ;  /* 0x000000f1322b7211 */ /* 0x000fe400000f16ff */
[----:B------:R-:W-:Y:S01]  /*11040*/  STL.64 [R1+0x3a0], R54 ;  /* 0x0003a03601007387 */ /* 0x000fe20000100a00 */
[----:B------:R-:W-:-:S03]  /*11050*/  IMAD R19, R248, 0x45, RZ ;  /* 0x00000045f8137824 */ /* 0x000fc600078e02ff */
[----:B------:R-:W-:Y:S01]  /*11060*/  STL.64 [R1+0x398], R58 ;  /* 0x0003983a01007387 */ /* 0x000fe20000100a00 */
[----:B------:R-:W-:-:S03]  /*11070*/  IMAD R36, R248, 0x118, RZ ;  /* 0x00000118f8247824 */ /* 0x000fc600078e02ff */
[----:B------:R-:W-:Y:S04]  /*11080*/  STL.64 [R1+0x390], R60 ;  /* 0x0003903c01007387 */ /* 0x000fe80000100a00 */
        /* <DEDUP_REMOVED lines=9> */
[----:B------:R-:W-:Y:S01]  /*11120*/  IMAD R31, R248, 0x120, RZ ;  /* 0x00000120f81f7824 */ /* 0x000fe200078e02ff */
[----:B------:R2:W-:Y:S01]  /*11130*/  STL.64 [R1+0x378], R36 ;  /* 0x0003782401007387 */ /* 0x0005e20000100a00 */
[----:B------:R-:W-:Y:S02]  /*11140*/  IMAD R12, R66, UR56, RZ ;  /* 0x00000038420c7c24 */ /* 0x000fe4000f8e02ff */
[----:B------:R-:W-:Y:S01]  /*11150*/  IMAD R28, R248, 0x124, RZ ;  /* 0x00000124f81c7824 */ /* 0x000fe200078e02ff */
[----:B--2---:R-:W-:-:S04]  /*11160*/  IADD3 R36, P0, PT, R35, R240, RZ ;  /* 0x000000f023247210 */ /* 0x004fc80007f1e0ff */
[-C--:B------:R-:W-:Y:S02]  /*11170*/  LEA.HI.X.SX32 R37, R29, R241.reuse, 0x2, P0 ;  /* 0x000000f11d257211 */ /* 0x080fe400000f16ff */
[-C--:B------:R-:W-:Y:S01]  /*11180*/  IADD3 R66, P0, PT, R31, R240.reuse, RZ ;  /* 0x000000f01f427210 */ /* 0x080fe20007f1e0ff */
[----:B------:R-:W-:Y:S02]  /*11190*/  IMAD R13, R67, UR56, RZ ;  /* 0x00000038430d7c24 */ /* 0x000fe4000f8e02ff */
[C---:B------:R-:W-:Y:S01]  /*111a0*/  IMAD R24, R248.reuse, 0x49, RZ ;  /* 0x00000049f8187824 */ /* 0x040fe200078e02ff */
[----:B------:R-:W-:Y:S01]  /*111b0*/  LEA.HI.X.SX32 R67, R245, R241, 0x2, P0 ;  /* 0x000000f1f5437211 */ /* 0x000fe200000f16ff */
[----:B------:R-:W-:Y:S01]  /*111c0*/  IMAD R26, R248, 0x128, RZ ;  /* 0x00000128f81a7824 */ /* 0x000fe200078e02ff */
[----:B------:R-:W-:Y:S01]  /*111d0*/  IADD3 R28, P0, PT, R28, R240, RZ ;  /* 0x000000f01c1c7210 */ /* 0x000fe20007f1e0ff */
[----:B------:R-:W-:Y:S01]  /*111e0*/  STL.64 [R1+0x370], R36 ;  /* 0x0003702401007387 */ /* 0x000fe20000100a00 */
[----:B------:R-:W-:-:S02]  /*111f0*/  IMAD R22, R248, 0x4a, RZ ;  /* 0x0000004af8167824 */ /* 0x000fc400078e02ff */
[----:B------:R-:W-:Y:S01]  /*11200*/  LEA.HI.X.SX32 R29, R24, R241, 0x2, P0 ;  /* 0x000000f1181d7211 */ /* 0x000fe200000f16ff */
[----:B------:R2:W-:Y:S01]  /*11210*/  STL.64 [R1+0x368], R66 ;  /* 0x0003684201007387 */ /* 0x0005e20000100a00 */
[----:B------:R-:W-:-:S03]  /*11220*/  IMAD R51, R248, 0x12c, RZ ;  /* 0x0000012cf8337824 */ /* 0x000fc600078e02ff */
[----:B------:R-:W-:Y:S01]  /*11230*/  STL.64 [R1+0x360], R28 ;  /* 0x0003601c01007387 */ /* 0x000fe20000100a00 */
[----:B--2---:R-:W-:-:S04]  /*11240*/  IADD3 R66, P0, PT, R26, R240, RZ ;  /* 0x000000f01a427210 */ /* 0x004fc80007f1e0ff */
[-C--:B------:R-:W-:Y:S01]  /*11250*/  LEA.HI.X.SX32 R67, R22, R241.reuse, 0x2, P0 ;  /* 0x000000f116437211 */ /* 0x080fe200000f16ff */
[----:B------:R-:W-:Y:S01]  /*11260*/  IMAD R14, R68, UR56, RZ ;  /* 0x00000038440e7c24 */ /* 0x000fe2000f8e02ff */
[----:B------:R-:W-:Y:S01]  /*11270*/  IADD3 R68, P6, PT, R51, R240, RZ ;  /* 0x000000f033447210 */ /* 0x000fe20007fde0ff */
[C---:B------:R-:W-:Y:S02]  /*11280*/  IMAD R49, R248.reuse, 0x4b, RZ ;  /* 0x0000004bf8317824 */ /* 0x040fe400078e02ff */
[----:B------:R2:W-:Y:S01]  /*11290*/  STL.64 [R1+0x358], R66 ;  /* 0x0003584201007387 */ /* 0x0005e20000100a00 */
[C---:B------:R-:W-:Y:S02]  /*112a0*/  IMAD R21, R248.reuse, 0x130, RZ ;  /* 0x00000130f8157824 */ /* 0x040fe400078e02ff */
[----:B------:R-:W-:Y:S02]  /*112b0*/  IMAD R50, R248, 0x134, RZ ;  /* 0x00000134f8327824 */ /* 0x000fe400078e02ff */
[----:B------:R-:W-:Y:S01]  /*112c0*/  IMAD R15, R69, UR56, RZ ;  /* 0x00000038450f7c24 */ /* 0x000fe2000f8e02ff */
[----:B------:R-:W-:Y:S01]  /*112d0*/  LEA.HI.X.SX32 R69, R49, R241, 0x2, P6 ;  /* 0x000000f131457211 */ /* 0x000fe200030f16ff */
[----:B------:R-:W-:Y:S01]  /*112e0*/  IMAD.MOV.U32 R51, RZ, RZ, R70 ;  /* 0x000000ffff337224 */ /* 0x000fe200078e0046 */
[----:B--2---:R-:W-:Y:S01]  /*112f0*/  LEA R66, P0, R4, R134, 0x2 ;  /* 0x0000008604427211 */ /* 0x004fe200078010ff */
[----:B------:R-:W-:-:S03]  /*11300*/  IMAD R47, R248, 0x4d, RZ ;  /* 0x0000004df82f7824 */ /* 0x000fc600078e02ff */
[----:B------:R-:W-:Y:S01]  /*11310*/  LEA.HI.X.SX32 R67, R4, R3, 0x2, P0 ;  /* 0x0000000304437211 */ /* 0x000fe200000f16ff */
[----:B------:R-:W-:Y:S01]  /*11320*/  IMAD R19, R248, 0x138, RZ ;  /* 0x00000138f8137824 */ /* 0x000fe200078e02ff */
[-C--:B------:R-:W-:Y:S01]  /*11330*/  IADD3 R70, P0, PT, R21, R240.reuse, RZ ;  /* 0x000000f015467210 */ /* 0x080fe20007f1e0ff */
[----:B------:R-:W-:Y:S01]  /*11340*/  IMAD.MOV.U32 R49, RZ, RZ, R72 ;  /* 0x000000ffff317224 */ /* 0x000fe200078e0048 */
[-C--:B------:R-:W-:Y:S01]  /*11350*/  IADD3 R72, P6, PT, R50, R240.reuse, RZ ;  /* 0x000000f032487210 */ /* 0x080fe20007fde0ff */
[----:B------:R-:W-:Y:S01]  /*11360*/  IMAD R48, R248, 0x13c, RZ ;  /* 0x0000013cf8307824 */ /* 0x000fe200078e02ff */
[----:B------:R-:W-:Y:S01]  /*11370*/  MOV R50, R77 ;  /* 0x0000004d00327202 */ /* 0x000fe20000000f00 */
[----:B------:R-:W-:Y:S01]  /*11380*/  IMAD.MOV.U32 R245, RZ, RZ, R71 ;  /* 0x000000fffff57224 */ /* 0x000fe200078e0047 */
[-C--:B------:R-:W-:Y:S01]  /*11390*/  LEA.HI.X.SX32 R71, R246, R241.reuse, 0x2, P0 ;  /* 0x000000f1f6477211 */ /* 0x080fe200000f16ff */
[----:B------:R-:W-:Y:S02]  /*113a0*/  IMAD R17, R248, 0x4e, RZ ;  /* 0x0000004ef8117824 */ /* 0x000fe400078e02ff */
[----:B------:R-:W-:Y:S01]  /*113b0*/  IMAD.MOV.U32 R4, RZ, RZ, R73 ;  /* 0x000000ffff047224 */ /* 0x000fe200078e0049 */
[-C--:B------:R-:W-:Y:S01]  /*113c0*/  LEA.HI.X.SX32 R73, R47, R241.reuse, 0x2, P6 ;  /* 0x000000f12f497211 */ /* 0x080fe200030f16ff */
[----:B------:R-:W-:Y:S01]  /*113d0*/  IMAD.MOV.U32 R246, RZ, RZ, R76 ;  /* 0x000000fffff67224 */ /* 0x000fe200078e004c */
[-C--:B------:R-:W-:Y:S01]  /*113e0*/  IADD3 R76, P0, PT, R19, R240.reuse, RZ ;  /* 0x000000f0134c7210 */ /* 0x080fe20007f1e0ff */
[----:B------:R-:W-:Y:S01]  /*113f0*/  IMAD.MOV.U32 R77, RZ, RZ, R75 ;  /* 0x000000ffff4d7224 */ /* 0x000fe200078e004b */
[----:B------:R2:W-:Y:S01]  /*11400*/  STL.64 [R1+0x968], R66 ;  /* 0x0009684201007387 */ /* 0x0005e20000100a00 */
[----:B------:R-:W-:Y:S01]  /*11410*/  IMAD.MOV.U32 R47, RZ, RZ, R74 ;  /* 0x000000ffff2f7224 */ /* 0x000fe200078e004a */
[----:B------:R-:W-:Y:S01]  /*11420*/  IADD3 R74, P6, PT, R48, R240, RZ ;  /* 0x000000f0304a7210 */ /* 0x000fe20007fde0ff */
[----:B------:R-:W-:Y:S01]  /*11430*/  IMAD.MOV.U32 R48, RZ, RZ, R77 ;  /* 0x000000ffff307224 */ /* 0x000fe200078e004d */
[----:B------:R-:W-:Y:S01]  /*11440*/  LEA.HI.X.SX32 R77, R17, R241, 0x2, P0 ;  /* 0x000000f1114d7211 */ /* 0x000fe200000f16ff */
[----:B------:R-:W-:-:S02]  /*11450*/  IMAD R44, R248, 0x4f, RZ ;  /* 0x0000004ff82c7824 */ /* 0x000fc400078e02ff */
[C---:B------:R-:W-:Y:S01]  /*11460*/  IMAD R46, R248.reuse, 0x140, RZ ;  /* 0x00000140f82e7824 */ /* 0x040fe200078e02ff */
[----:B--2---:R-:W2:Y:S04]  /*11470*/  LDL.LU.64 R66, [R1+0x1208] ;  /* 0x0012080001427983 */ /* 0x004ea80000300a00 */
[----:B------:R3:W-:Y:S01]  /*11480*/  STL.64 [R1+0x350], R68 ;  /* 0x0003504401007387 */ /* 0x0007e20000100a00 */
[----:B------:R-:W-:Y:S01]  /*11490*/  IMAD R45, R248, 0x144, RZ ;  /* 0x00000144f82d7824 */ /* 0x000fe200078e02ff */
[----:B------:R-:W-:Y:S01]  /*114a0*/  LEA.HI.X.SX32 R75, R44, R241, 0x2, P6 ;  /* 0x000000f12c4b7211 */ /* 0x000fe200030f16ff */
[C---:B------:R-:W-:Y:S02]  /*114b0*/  IMAD R41, R248.reuse, 0x51, RZ ;  /* 0x00000051f8297824 */ /* 0x040fe400078e02ff */
[----:B------:R-:W-:Y:S01]  /*114c0*/  IMAD.MOV.U32 R44, RZ, RZ, R80 ;  /* 0x000000ffff2c7224 */ /* 0x000fe200078e0050 */
[----:B---3--:R-:W3:Y:S04]  /*114d0*/  LDL.LU.64 R68, [R1+0x1200] ;  /* 0x0012000001447983 */ /* 0x008ee80000300a00 */
[----:B------:R1:W-:Y:S01]  /*114e0*/  STL.64 [R1+0x348], R70 ;  /* 0x0003484601007387 */ /* 0x0003e20000100a00 */
[----:B------:R-:W-:Y:S01]  /*114f0*/  IADD3 R80, P6, PT, R45, R240, RZ ;  /* 0x000000f02d507210 */ /* 0x000fe20007fde0ff */
[----:B------:R-:W-:-:S02]  /*11500*/  IMAD R43, R248, 0x148, RZ ;  /* 0x00000148f82b7824 */ /* 0x000fc400078e02ff */
[----:B-1----:R-:W2:Y:S04]  /*11510*/  LDL.LU.64 R70, [R1+0x11f8] ;  /* 0x0011f80001467983 */ /* 0x002ea80000300a00 */
[----:B------:R1:W-:Y:S01]  /*11520*/  STL.64 [R1+0x340], R72 ;  /* 0x0003404801007387 */ /* 0x0003e20000100a00 */
[----:B------:R-:W-:-:S03]  /*11530*/  IMAD R42, R248, 0x14c, RZ ;  /* 0x0000014cf82a7824 */ /* 0x000fc600078e02ff */
[----:B-1----:R-:W2:Y:S04]  /*11540*/  LDL.LU.64 R72, [R1+0x11f0] ;  /* 0x0011f00001487983 */ /* 0x002ea80000300a00 */
[----:B------:R1:W-:Y:S01]  /*11550*/  STL.64 [R1+0x338], R76 ;  /* 0x0003384c01007387 */ /* 0x0003e20000100a00 */
[----:B------:R-:W-:-:S03]  /*11560*/  IMAD R39, R248, 0x52, RZ ;  /* 0x00000052f8277824 */ /* 0x000fc600078e02ff */
[----:B------:R4:W-:Y:S01]  /*11570*/  STL.64 [R1+0x330], R74 ;  /* 0x0003304a01007387 */ /* 0x0009e20000100a00 */
[-C--:B-1----:R-:W-:Y:S01]  /*11580*/  IADD3 R76, P0, PT, R46, R240.reuse, RZ ;  /* 0x000000f02e4c7210 */ /* 0x082fe20007f1e0ff */
[----:B------:R-:W-:Y:S01]  /*11590*/  IMAD.MOV.U32 R46, RZ, RZ, R81 ;  /* 0x000000ffff2e7224 */ /* 0x000fe200078e0051 */
[-C--:B------:R-:W-:Y:S02]  /*115a0*/  LEA.HI.X.SX32 R81, R41, R241.reuse, 0x2, P6 ;  /* 0x000000f129517211 */ /* 0x080fe400030f16ff */
[----:B------:R-:W-:Y:S01]  /*115b0*/  LEA.HI.X.SX32 R77, R247, R241, 0x2, P0 ;  /* 0x000000f1f74d7211 */ /* 0x000fe200000f16ff */
[----:B------:R-:W-:Y:S01]  /*115c0*/  IMAD.MOV.U32 R247, RZ, RZ, R78 ;  /* 0x000000fffff77224 */ /* 0x000fe200078e004e */
[----:B----4-:R-:W4:Y:S01]  /*115d0*/  LDL.LU.64 R74, [R1+0x11e8] ;  /* 0x0011e800014a7983 */ /* 0x010f220000300a00 */
[C---:B------:R-:W-:Y:S01]  /*115e0*/  IMAD R38, R248.reuse, 0x53, RZ ;  /* 0x00000053f8267824 */ /* 0x040fe200078e02ff */
[----:B------:R-:W-:Y:S02]  /*115f0*/  IADD3 R78, P0, PT, R43, R240, RZ ;  /* 0x000000f02b4e7210 */ /* 0x000fe40007f1e0ff */
[----:B------:R1:W-:Y:S01]  /*11600*/  STL.64 [R1+0x328], R76 ;  /* 0x0003284c01007387 */ /* 0x0003e20000100a00 */
[----:B------:R-:W-:Y:S01]  /*11610*/  IMAD R40, R248, 0x150, RZ ;  /* 0x00000150f8287824 */ /* 0x000fe200078e02ff */
[----:B------:R-:W-:Y:S01]  /*11620*/  MOV R45, R79 ;  /* 0x0000004f002d7202 */ /* 0x000fe20000000f00 */
[----:B------:R-:W-:-:S02]  /*11630*/  IMAD.MOV.U32 R41, RZ, RZ, R247 ;  /* 0x000000ffff297224 */ /* 0x000fc400078e00f7 */
[----:B------:R-:W-:Y:S02]  /*11640*/  IMAD.MOV.U32 R43, RZ, RZ, R4 ;  /* 0x000000ffff2b7224 */ /* 0x000fe400078e0004 */
[----:B------:R-:W-:Y:S01]  /*11650*/  IMAD.MOV.U32 R247, RZ, RZ, R46 ;  /* 0x000000fffff77224 */ /* 0x000fe200078e002e */
[----:B------:R-:W-:Y:S01]  /*11660*/  MOV R46, R48 ;  /* 0x00000030002e7202 */ /* 0x000fe20000000f00 */
[----:B------:R-:W-:Y:S01]  /*11670*/  IMAD R37, R248, 0x154, RZ ;  /* 0x00000154f8257824 */ /* 0x000fe200078e02ff */
[----:B-1----:R-:W2:Y:S01]  /*11680*/  LDL.LU.64 R76, [R1+0x11e0] ;  /* 0x0011e000014c7983 */ /* 0x002ea20000300a00 */
[----:B------:R-:W-:-:S03]  /*11690*/  IMAD.MOV.U32 R48, RZ, RZ, R50 ;  /* 0x000000ffff307224 */ /* 0x000fc600078e0032 */
[----:B------:R1:W-:Y:S01]  /*116a0*/  STL.64 [R1+0x320], R80 ;  /* 0x0003205001007387 */ /* 0x0003e20000100a00 */
[-C--:B------:R-:W-:Y:S01]  /*116b0*/  LEA.HI.X.SX32 R79, R39, R241.reuse, 0x2, P0 ;  /* 0x000000f1274f7211 */ /* 0x080fe200000f16ff */
[----:B------:R-:W-:Y:S01]  /*116c0*/  IMAD.MOV.U32 R50, RZ, RZ, R82 ;  /* 0x000000ffff327224 */ /* 0x000fe200078e0052 */
[-C--:B------:R-:W-:Y:S01]  /*116d0*/  IADD3 R82, P0, PT, R40, R240.reuse, RZ ;  /* 0x000000f028527210 */ /* 0x080fe20007f1e0ff */
[C---:B------:R-:W-:Y:S02]  /*116e0*/  IMAD R34, R248.reuse, 0x55, RZ ;  /* 0x00000055f8227824 */ /* 0x040fe400078e02ff */
[----:B------:R-:W-:Y:S01]  /*116f0*/  IMAD R36, R248, 0x158, RZ ;  /* 0x00000158f8247824 */ /* 0x000fe200078e02ff */
[-C--:B-1----:R-:W-:Y:S01]  /*11700*/  IADD3 R80, P6, PT, R42, R240.reuse, RZ ;  /* 0x000000f02a507210 */ /* 0x082fe20007fde0ff */
[----:B------:R-:W-:Y:S02]  /*11710*/  IMAD.MOV.U32 R42, RZ, RZ, R43 ;  /* 0x000000ffff2a7224 */ /* 0x000fe400078e002b */
[----:B------:R-:W-:Y:S01]  /*11720*/  IMAD.MOV.U32 R43, RZ, RZ, R45 ;  /* 0x000000ffff2b7224 */ /* 0x000fe200078e002d */
[----:B------:R-:W-:Y:S01]  /*11730*/  LEA.HI.X.SX32 R81, R38, R241, 0x2, P6 ;  /* 0x000000f126517211 */ /* 0x000fe200030f16ff */
[----:B------:R-:W-:Y:S01]  /*11740*/  IMAD.MOV.U32 R38, RZ, RZ, R84 ;  /* 0x000000ffff267224 */ /* 0x000fe200078e0054 */
[----:B------:R-:W-:Y:S01]  /*11750*/  IADD3 R84, P6, PT, R37, R240, RZ ;  /* 0x000000f025547210 */ /* 0x000fe20007fde0ff */
[----:B------:R-:W-:Y:S01]  /*11760*/  IMAD.MOV.U32 R45, RZ, RZ, R47 ;  /* 0x000000ffff2d7224 */ /* 0x000fe200078e002f */
[----:B------:R-:W-:Y:S01]  /*11770*/  MOV R37, R89 ;  /* 0x0000005900257202 */ /* 0x000fe20000000f00 */
[----:B------:R-:W-:-:S02]  /*11780*/  IMAD R35, R248, 0x15c, RZ ;  /* 0x0000015cf8237824 */ /* 0x000fc400078e02ff */
        /* <DEDUP_REMOVED lines=13> */
[C---:B------:R-:W-:Y:S01]  /*11860*/  IMAD R33, R248.reuse, 0x160, RZ ;  /* 0x00000160f8217824 */ /* 0x040fe200078e02ff */
[----:B-1----:R-:W2:Y:S04]  /*11870*/  LDL.LU.64 R78, [R1+0x11d8] ;  /* 0x0011d800014e7983 */ /* 0x002ea80000300a00 */
[----:B------:R1:W-:Y:S01]  /*11880*/  STL.64 [R1+0x310], R80 ;  /* 0x0003105001007387 */ /* 0x0003e20000100a00 */
[----:B------:R-:W-:-:S03]  /*11890*/  IMAD R30, R248, 0x57, RZ ;  /* 0x00000057f81e7824 */ /* 0x000fc600078e02ff */
[----:B-1----:R-:W2:Y:S04]  /*118a0*/  LDL.LU.64 R80, [R1+0x11d0] ;  /* 0x0011d00001507983 */ /* 0x002ea80000300a00 */
[----:B------:R1:W-:Y:S01]  /*118b0*/  STL.64 [R1+0x308], R82 ;  /* 0x0003085201007387 */ /* 0x0003e20000100a00 */
[----:B------:R-:W-:Y:S01]  /*118c0*/  IMAD R31, R248, 0x164, RZ ;  /* 0x00000164f81f7824 */ /* 0x000fe200078e02ff */
[----:B------:R-:W-:Y:S01]  /*118d0*/  LEA.HI.X.SX32 R87, R30, R241, 0x2, P6 ;  /* 0x000000f11e577211 */ /* 0x000fe200030f16ff */
[----:B------:R-:W-:Y:S01]  /*118e0*/  IMAD.MOV.U32 R30, RZ, RZ, R35 ;  /* 0x000000ffff1e7224 */ /* 0x000fe200078e0023 */
[----:B-1----:R-:W2:Y:S04]  /*118f0*/  LDL.LU.64 R82, [R1+0x11c8] ;  /* 0x0011c80001527983 */ /* 0x002ea80000300a00 */
[----:B------:R1:W-:Y:S01]  /*11900*/  STL.64 [R1+0x300], R84 ;  /* 0x0003005401007387 */ /* 0x0003e20000100a00 */
[----:B------:R-:W-:Y:S01]  /*11910*/  MOV R35, R250 ;  /* 0x000000fa00237202 */ /* 0x000fe20000000f00 */
[----:B------:R-:W-:-:S02]  /*11920*/  IMAD.MOV.U32 R250, RZ, RZ, R38 ;  /* 0x000000fffffa7224 */ /* 0x000fc400078e0026 */
[----:B-1----:R-:W2:Y:S04]  /*11930*/  LDL.LU.64 R84, [R1+0x11c0] ;  /* 0x0011c00001547983 */ /* 0x002ea80000300a00 */
[----:B------:R1:W-:Y:S01]  /*11940*/  STL.64 [R1+0x2f8], R88 ;  /* 0x0002f85801007387 */ /* 0x0003e20000100a00 */
[----:B------:R-:W-:Y:S02]  /*11950*/  IMAD R27, R248, 0x59, RZ ;  /* 0x00000059f81b7824 */ /* 0x000fe400078e02ff */
[----:B------:R-:W-:Y:S01]  /*11960*/  IMAD.MOV.U32 R38, RZ, RZ, R247 ;  /* 0x000000ffff267224 */ /* 0x000fe200078e00f7 */
[----:B-1----:R-:W-:Y:S01]  /*11970*/  IADD3 R88, P0, PT, R33, R240, RZ ;  /* 0x000000f021587210 */ /* 0x002fe20007f1e0ff */
[----:B------:R-:W-:Y:S02]  /*11980*/  IMAD.MOV.U32 R33, RZ, RZ, R34 ;  /* 0x000000ffff217224 */ /* 0x000fe400078e0022 */
[----:B------:R-:W-:-:S02]  /*11990*/  IMAD.MOV.U32 R34, RZ, RZ, R37 ;  /* 0x000000ffff227224 */ /* 0x000fc400078e0025 */
[----:B------:R-:W-:Y:S02]  /*119a0*/  IMAD.MOV.U32 R37, RZ, RZ, R42 ;  /* 0x000000ffff257224 */ /* 0x000fe400078e002a */
[----:B------:R-:W-:Y:S01]  /*119b0*/  IMAD.MOV.U32 R42, RZ, RZ, R43 ;  /* 0x000000ffff2a7224 */ /* 0x000fe200078e002b */
[----:B------:R-:W-:Y:S01]  /*119c0*/  MOV R43, R48 ;  /* 0x00000030002b7202 */ /* 0x000fe20000000f00 */
[----:B------:R-:W-:Y:S02]  /*119d0*/  IMAD.MOV.U32 R48, RZ, RZ, R47 ;  /* 0x000000ffff307224 */ /* 0x000fe400078e002f */
[----:B------:R-:W-:Y:S02]  /*119e0*/  IMAD.MOV.U32 R47, RZ, RZ, R49 ;  /* 0x000000ffff2f7224 */ /* 0x000fe400078e0031 */
[----:B------:R-:W-:Y:S01]  /*119f0*/  IMAD.MOV.U32 R49, RZ, RZ, R94 ;  /* 0x000000ffff317224 */ /* 0x000fe200078e005e */
[----:B------:R-:W-:Y:S01]  /*11a00*/  IADD3 R94, P6, PT, R31, R240, RZ ;  /* 0x000000f01f5e7210 */ /* 0x000fe20007fde0ff */
[----:B------:R-:W-:Y:S01]  /*11a10*/  IMAD.MOV.U32 R247, RZ, RZ, R45 ;  /* 0x000000fffff77224 */ /* 0x000fe200078e002d */
[----:B------:R-:W-:Y:S01]  /*11a20*/  LEA.HI.X.SX32 R89, R251, R241, 0x2, P0 ;  /* 0x000000f1fb597211 */ /* 0x000fe200000f16ff */
[----:B------:R-:W-:-:S02]  /*11a30*/  IMAD.MOV.U32 R45, RZ, RZ, R50 ;  /* 0x000000ffff2d7224 */ /* 0x000fc400078e0032 */
[----:B------:R-:W-:Y:S02]  /*11a40*/  IMAD.MOV.U32 R50, RZ, RZ, R51 ;  /* 0x000000ffff327224 */ /* 0x000fe400078e0033 */
[C---:B------:R-:W-:Y:S02]  /*11a50*/  IMAD R29, R248.reuse, 0x168, RZ ;  /* 0x00000168f81d7824 */ /* 0x040fe400078e02ff */
[----:B------:R-:W-:Y:S01]  /*11a60*/  IMAD.MOV.U32 R51, RZ, RZ, R95 ;  /* 0x000000ffff337224 */ /* 0x000fe200078e005f */
[-C--:B------:R-:W-:Y:S01]  /*11a70*/  LEA.HI.X.SX32 R95, R27, R241.reuse, 0x2, P6 ;  /* 0x000000f11b5f7211 */ /* 0x080fe200030f16ff */
[C---:B------:R-:W-:Y:S01]  /*11a80*/  IMAD R28, R248.reuse, 0x16c, RZ ;  /* 0x0000016cf81c7824 */ /* 0x040fe200078e02ff */
[----:B------:R1:W-:Y:S01]  /*11a90*/  STL.64 [R1+0x2f0], R86 ;  /* 0x0002f05601007387 */ /* 0x0003e20000100a00 */
[C---:B------:R-:W-:Y:S01]  /*11aa0*/  IMAD R25, R248.reuse, 0x5a, RZ ;  /* 0x0000005af8197824 */ /* 0x040fe200078e02ff */
[----:B------:R-:W-:Y:S01]  /*11ab0*/  MOV R31, R90 ;  /* 0x0000005a001f7202 */ /* 0x000fe20000000f00 */
[----:B------:R-:W-:Y:S01]  /*11ac0*/  IMAD.MOV.U32 R251, RZ, RZ, R91 ;  /* 0x000000fffffb7224 */ /* 0x000fe200078e005b */
[----:B------:R-:W-:Y:S01]  /*11ad0*/  IADD3 R90, P0, PT, R29, R240, RZ ;  /* 0x000000f01d5a7210 */ /* 0x000fe20007f1e0ff */
[----:B------:R-:W-:Y:S01]  /*11ae0*/  IMAD R23, R248, 0x5b, RZ ;  /* 0x0000005bf8177824 */ /* 0x000fe200078e02ff */
[----:B-1----:R-:W2:Y:S04]  /*11af0*/  LDL.LU.64 R86, [R1+0x11b8] ;  /* 0x0011b80001567983 */ /* 0x002ea80000300a00 */
[----:B------:R1:W-:Y:S01]  /*11b00*/  STL.64 [R1+0x2e8], R88 ;  /* 0x0002e85801007387 */ /* 0x0003e20000100a00 */
[----:B------:R-:W-:Y:S01]  /*11b10*/  LEA.HI.X.SX32 R91, R25, R241, 0x2, P0 ;  /* 0x000000f1195b7211 */ /* 0x000fe200000f16ff */
[----:B------:R-:W-:-:S02]  /*11b20*/  IMAD.MOV.U32 R27, RZ, RZ, R251 ;  /* 0x000000ffff1b7224 */ /* 0x000fc400078e00fb */
[C---:B------:R-:W-:Y:S02]  /*11b30*/  IMAD R26, R248.reuse, 0x170, RZ ;  /* 0x00000170f81a7824 */ /* 0x040fe400078e02ff */
[----:B------:R-:W-:Y:S01]  /*11b40*/  IMAD.MOV.U32 R251, RZ, RZ, R31 ;  /* 0x000000fffffb7224 */ /* 0x000fe200078e001f */
[----:B-1----:R-:W2:Y:S04]  /*11b50*/  LDL.LU.64 R88, [R1+0x11b0] ;  /* 0x0011b00001587983 */ /* 0x002ea80000300a00 */
[----:B------:R1:W-:Y:S01]  /*11b60*/  STL.64 [R1+0x2e0], R94 ;  /* 0x0002e05e01007387 */ /* 0x0003e20000100a00 */
[----:B------:R-:W-:Y:S01]  /*11b70*/  IMAD.MOV.U32 R31, RZ, RZ, R43 ;  /* 0x000000ffff1f7224 */ /* 0x000fe200078e002b */
[----:B------:R-:W-:Y:S01]  /*11b80*/  MOV R43, R47 ;  /* 0x0000002f002b7202 */ /* 0x000fe20000000f00 */
[----:B------:R-:W-:Y:S01]  /*11b90*/  IMAD R24, R248, 0x174, RZ ;  /* 0x00000174f8187824 */ /* 0x000fe200078e02ff */
[----:B------:R1:W-:Y:S01]  /*11ba0*/  STL.64 [R1+0x2d8], R90 ;  /* 0x0002d85a01007387 */ /* 0x0003e20000100a00 */
[----:B------:R-:W-:Y:S01]  /*11bb0*/  IMAD.MOV.U32 R47, RZ, RZ, R51 ;  /* 0x000000ffff2f7224 */ /* 0x000fe200078e0033 */
[----:B-1----:R-:W-:Y:S01]  /*11bc0*/  IADD3 R94, P6, PT, R28, R240, RZ ;  /* 0x000000f01c5e7210 */ /* 0x002fe20007fde0ff */
[----:B------:R-:W-:-:S03]  /*11bd0*/  IMAD.MOV.U32 R28, RZ, RZ, R30 ;  /* 0x000000ffff1c7224 */ /* 0x000fc600078e001e */
[----:B------:R-:W-:Y:S01]  /*11be0*/  LEA.HI.X.SX32 R95, R23, R241, 0x2, P6 ;  /* 0x000000f1175f7211 */ /* 0x000fe200030f16ff */
[----:B------:R-:W-:Y:S01]  /*11bf0*/  IMAD.MOV.U32 R51, RZ, RZ, R92 ;  /* 0x000000ffff337224 */ /* 0x000fe200078e005c */
[----:B------:R-:W2:Y:S01]  /*11c00*/  LDL.LU.64 R90, [R1+0x11a8] ;  /* 0x0011a800015a7983 */ /* 0x000ea20000300a00 */
[----:B------:R-:W-:Y:S01]  /*11c10*/  IMAD R22, R248, 0x178, RZ ;  /* 0x00000178f8167824 */ /* 0x000fe200078e02ff */
[----:B------:R-:W-:Y:S01]  /*11c20*/  IADD3 R92, P0, PT, R26, R240, RZ ;  /* 0x000000f01a5c7210 */ /* 0x000fe20007f1e0ff */
[C---:B------:R-:W-:Y:S01]  /*11c30*/  IMAD R20, R248.reuse, 0x5d, RZ ;  /* 0x0000005df8147824 */ /* 0x040fe200078e02ff */
[----:B------:R1:W-:Y:S01]  /*11c40*/  STL.64 [R1+0x2d0], R94 ;  /* 0x0002d05e01007387 */ /* 0x0003e20000100a00 */
[----:B------:R-:W-:Y:S02]  /*11c50*/  IMAD.MOV.U32 R30, RZ, RZ, R45 ;  /* 0x000000ffff1e7224 */ /* 0x000fe400078e002d */
[----:B------:R-:W-:Y:S02]  /*11c60*/  IMAD R21, R248, 0x17c, RZ ;  /* 0x0000017cf8157824 */ /* 0x000fe400078e02ff */
[----:B------:R-:W-:-:S02]  /*11c70*/  IMAD.MOV.U32 R45, RZ, RZ, R50 ;  /* 0x000000ffff2d7224 */ /* 0x000fc400078e0032 */
[----:B------:R-:W-:Y:S01]  /*11c80*/  IMAD.MOV.U32 R50, RZ, RZ, R93 ;  /* 0x000000ffff327224 */ /* 0x000fe200078e005d */
[-C--:B------:R-:W-:Y:S01]  /*11c90*/  LEA.HI.X.SX32 R93, R252, R241.reuse, 0x2, P0 ;  /* 0x000000f1fc5d7211 */ /* 0x080fe200000f16ff */
[----:B------:R-:W-:Y:S01]  /*11ca0*/  IMAD.MOV.U32 R26, RZ, RZ, R28 ;  /* 0x000000ffff1a7224 */ /* 0x000fe200078e001c */
[-C--:B-1----:R-:W-:Y:S01]  /*11cb0*/  IADD3 R94, P6, PT, R24, R240.reuse, RZ ;  /* 0x000000f0185e7210 */ /* 0x082fe20007fde0ff */
[----:B------:R-:W-:Y:S02]  /*11cc0*/  IMAD R18, R248, 0x5e, RZ ;  /* 0x0000005ef8127824 */ /* 0x000fe400078e02ff */
[----:B------:R-:W-:Y:S01]  /*11cd0*/  IMAD.MOV.U32 R28, RZ, RZ, R96 ;  /* 0x000000ffff1c7224 */ /* 0x000fe200078e0060 */
[----:B------:R-:W-:Y:S01]  /*11ce0*/  IADD3 R96, P0, PT, R22, R240, RZ ;  /* 0x000000f016607210 */ /* 0x000fe20007f1e0ff */
[----:B------:R-:W-:Y:S01]  /*11cf0*/  IMAD R16, R248, 0x5f, RZ ;  /* 0x0000005ff8107824 */ /* 0x000fe200078e02ff */
[-C--:B------:R-:W-:Y:S01]  /*11d00*/  LEA.HI.X.SX32 R95, R20, R241.reuse, 0x2, P6 ;  /* 0x000000f1145f7211 */ /* 0x080fe200030f16ff */
[----:B------:R-:W-:Y:S01]  /*11d10*/  IMAD.MOV.U32 R23, RZ, RZ, R31 ;  /* 0x000000ffff177224 */ /* 0x000fe200078e001f */
[----:B------:R-:W-:Y:S01]  /*11d20*/  MOV R31, R30 ;  /* 0x0000001e001f7202 */ /* 0x000fe20000000f00 */
[----:B------:R-:W-:Y:S01]  /*11d30*/  IMAD.MOV.U32 R30, RZ, RZ, R97 ;  /* 0x000000ffff1e7224 */ /* 0x000fe200078e0061 */
[----:B------:R-:W-:Y:S01]  /*11d40*/  IADD3 R20, P6, PT, R21, R240, RZ ;  /* 0x000000f015147210 */ /* 0x000fe20007fde0ff */
[----:B------:R-:W-:Y:S01]  /*11d50*/  IMAD R19, R248, 0x180, RZ ;  /* 0x00000180f8137824 */ /* 0x000fe200078e02ff */
[-C--:B------:R-:W-:Y:S01]  /*11d60*/  LEA.HI.X.SX32 R97, R18, R241.reuse, 0x2, P0 ;  /* 0x000000f112617211 */ /* 0x080fe200000f16ff */
[----:B------:R1:W-:Y:S01]  /*11d70*/  STL.64 [R1+0x2c8], R92 ;  /* 0x0002c85c01007387 */ /* 0x0003e20000100a00 */
[----:B------:R-:W-:Y:S01]  /*11d80*/  LEA.HI.X.SX32 R21, R16, R241, 0x2, P6 ;  /* 0x000000f110157211 */ /* 0x000fe200030f16ff */
[----:B------:R-:W-:-:S02]  /*11d90*/  IMAD R17, R248, 0x184, RZ ;  /* 0x00000184f8117824 */ /* 0x000fc400078e02ff */
[----:B------:R-:W-:Y:S01]  /*11da0*/  IMAD.MOV.U32 R24, RZ, RZ, R23 ;  /* 0x000000ffff187224 */ /* 0x000fe200078e0017 */
[----:B------:R-:W-:Y:S01]  /*11db0*/  MOV R23, R98 ;  /* 0x0000006200177202 */ /* 0x000fe20000000f00 */
[----:B------:R-:W-:Y:S01]  /*11dc0*/  IMAD R52, R248, 0x61, RZ ;  /* 0x00000061f8347824 */ /* 0x000fe200078e02ff */
[----:B------:R-:W-:Y:S01]  /*11dd0*/  IADD3 R98, P0, PT, R19, R240, RZ ;  /* 0x000000f013627210 */ /* 0x000fe20007f1e0ff */
[----:B-1----:R-:W2:Y:S04]  /*11de0*/  LDL.LU.64 R92, [R1+0x11a0] ;  /* 0x0011a000015c7983 */ /* 0x002ea80000300a00 */
[----:B------:R1:W-:Y:S01]  /*11df0*/  STL.64 [R1+0x2c0], R94 ;  /* 0x0002c05e01007387 */ /* 0x0003e20000100a00 */
[----:B------:R-:W-:Y:S02]  /*11e00*/  IMAD.MOV.U32 R252, RZ, RZ, R28 ;  /* 0x000000fffffc7224 */ /* 0x000fe400078e001c */
[----:B------:R-:W-:-:S02]  /*11e10*/  IMAD.MOV.U32 R28, RZ, RZ, R27 ;  /* 0x000000ffff1c7224 */ /* 0x000fc400078e001b */
[----:B------:R-:W-:Y:S01]  /*11e20*/  IMAD.MOV.U32 R27, RZ, RZ, R99 ;  /* 0x000000ffff1b7224 */ /* 0x000fe200078e0063 */
[----:B------:R-:W-:Y:S01]  /*11e30*/  LEA.HI.X.SX32 R99, R62, R241, 0x2, P0 ;  /* 0x000000f13e637211 */ /* 0x000fe200000f16ff */
[----:B-1----:R-:W2:Y:S04]  /*11e40*/  LDL.LU.64 R94, [R1+0x1198] ;  /* 0x00119800015e7983 */ /* 0x002ea80000300a00 */
[----:B------:R1:W-:Y:S01]  /*11e50*/  STL.64 [R1+0x2b8], R96 ;  /* 0x0002b86001007387 */ /* 0x0003e20000100a00 */
[C---:B------:R-:W-:Y:S02]  /*11e60*/  IMAD R4, R248.reuse, 0x188, RZ ;  /* 0x00000188f8047824 */ /* 0x040fe400078e02ff */
[C---:B------:R-:W-:Y:S01]  /*11e70*/  IMAD R39, R248.reuse, 0x18c, RZ ;  /* 0x0000018cf8277824 */ /* 0x040fe200078e02ff */
[----:B-1----:R-:W2:Y:S04]  /*11e80*/  LDL.LU.64 R96, [R1+0x1190] ;  /* 0x0011900001607983 */ /* 0x002ea80000300a00 */
[----:B------:R1:W-:Y:S01]  /*11e90*/  STL.64 [R1+0x2b0], R20 ;  /* 0x0002b01401007387 */ /* 0x0003e20000100a00 */
[----:B------:R-:W-:Y:S01]  /*11ea0*/  IMAD R53, R248, 0x62, RZ ;  /* 0x00000062f8357824 */ /* 0x000fe200078e02ff */
[----:B------:R-:W-:-:S02]  /*11eb0*/  IADD3 R16, P0, PT, R4, R240, RZ ;  /* 0x000000f004107210 */ /* 0x000fc40007f1e0ff */
[----:B------:R3:W-:Y:S01]  /*11ec0*/  STL.64 [R1+0x2a8], R98 ;  /* 0x0002a86201007387 */ /* 0x0007e20000100a00 */
[----:B-1----:R-:W-:-:S04]  /*11ed0*/  IADD3 R20, P6, PT, R17, R240, RZ ;  /* 0x000000f011147210 */ /* 0x002fc80007fde0ff */
[----:B------:R-:W-:Y:S01]  /*11ee0*/  LEA.HI.X.SX32 R21, R52, R241, 0x2, P6 ;  /* 0x000000f134157211 */ /* 0x000fe200030f16ff */
[----:B---3--:R-:W3:Y:S01]  /*11ef0*/  LDL.LU.64 R98, [R1+0x1188] ;  /* 0x0011880001627983 */ /* 0x008ee20000300a00 */
[----:B------:R-:W-:-:S03]  /*11f00*/  IMAD R54, R248, 0x63, RZ ;  /* 0x00000063f8367824 */ /* 0x000fc600078e02ff */
[----:B------:R1:W-:Y:S01]  /*11f10*/  STL.64 [R1+0x2a0], R20 ;  /* 0x0002a01401007387 */ /* 0x0003e20000100a00 */
[C---:B------:R-:W-:Y:S01]  /*11f20*/  IMAD R36, R248.reuse, 0x190, RZ ;  /* 0x00000190f8247824 */ /* 0x040fe200078e02ff */
[----:B------:R-:W-:Y:S01]  /*11f30*/  LEA.HI.X.SX32 R17, R53, R241, 0x2, P0 ;  /* 0x000000f135117211 */ /* 0x000fe200000f16ff */
[----:B------:R-:W-:-:S03]  /*11f40*/  IMAD R32, R248, 0x194, RZ ;  /* 0x00000194f8207824 */ /* 0x000fc600078e02ff */
[-C--:B------:R-:W-:Y:S02]  /*11f50*/  IADD3 R52, P0, PT, R36, R240.reuse, RZ ;  /* 0x000000f024347210 */ /* 0x080fe40007f1e0ff */
[----:B-1----:R-:W-:-:S04]  /*11f60*/  IADD3 R20, P6, PT, R39, R240, RZ ;  /* 0x000000f027147210 */ /* 0x002fc80007fde0ff */
[-C--:B------:R-:W-:Y:S01]  /*11f70*/  LEA.HI.X.SX32 R21, R54, R241.reuse, 0x2, P6 ;  /* 0x000000f136157211 */ /* 0x080fe200030f16ff */
[----:B------:R-:W-:Y:S01]  /*11f80*/  STL.64 [R1+0x298], R16 ;  /* 0x0002981001007387 */ /* 0x000fe20000100a00 */
[C---:B------:R-:W-:Y:S01]  /*11f90*/  IMAD R56, R248.reuse, 0x65, RZ ;  /* 0x00000065f8387824 */ /* 0x040fe200078e02ff */
[----:B------:R-:W-:Y:S02]  /*11fa0*/  LEA.HI.X.SX32 R53, R63, R241, 0x2, P0 ;  /* 0x000000f13f357211 */ /* 0x000fe400000f16ff */
[----:B------:R1:W-:Y:S01]  /*11fb0*/  STL.64 [R1+0x290], R20 ;  /* 0x0002901401007387 */ /* 0x0003e20000100a00 */
[C---:B------:R-:W-:Y:S02]  /*11fc0*/  IMAD R29, R248.reuse, 0x198, RZ ;  /* 0x00000198f81d7824 */ /* 0x040fe400078e02ff */
[C---:B------:R-:W-:Y:S01]  /*11fd0*/  IMAD R55, R248.reuse, 0x66, RZ ;  /* 0x00000066f8377824 */ /* 0x040fe200078e02ff */
[----:B------:R4:W-:Y:S01]  /*11fe0*/  STL.64 [R1+0x288], R52 ;  /* 0x0002883401007387 */ /* 0x0009e20000100a00 */
[----:B------:R-:W-:Y:S01]  /*11ff0*/  IMAD R25, R248, 0x19c, RZ ;  /* 0x0000019cf8197824 */ /* 0x000fe200078e02ff */
[----:B-1----:R-:W-:-:S04]  /*12000*/  IADD3 R20, P6, PT, R32, R240, RZ ;  /* 0x000000f020147210 */ /* 0x002fc80007fde0ff */
[-C--:B------:R-:W-:Y:S02]  /*12010*/  LEA.HI.X.SX32 R21, R56, R241.reuse, 0x2, P6 ;  /* 0x000000f138157211 */ /* 0x080fe400030f16ff */
[-C--:B----4-:R-:W-:Y:S01]  /*12020*/  IADD3 R52, P0, PT, R29, R240.reuse, RZ ;  /* 0x000000f01d347210 */ /* 0x090fe20007f1e0ff */
[C---:B------:R-:W-:Y:S02]  /*12030*/  IMAD R57, R248.reuse, 0x67, RZ ;  /* 0x00000067f8397824 */ /* 0x040fe400078e02ff */
[----:B------:R1:W-:Y:S01]  /*12040*/  STL.64 [R1+0x280], R20 ;  /* 0x0002801401007387 */ /* 0x0003e20000100a00 */
[----:B------:R-:W-:Y:S01]  /*12050*/  LEA.HI.X.SX32 R53, R55, R241, 0x2, P0 ;  /* 0x000000f137357211 */ /* 0x000fe200000f16ff */
[C---:B------:R-:W-:Y:S02]  /*12060*/  IMAD R22, R248.reuse, 0x1a0, RZ ;  /* 0x000001a0f8167824 */ /* 0x040fe400078e02ff */
[----:B------:R-:W-:Y:S02]  /*12070*/  IMAD R18, R248, 0x1a4, RZ ;  /* 0x000001a4f8127824 */ /* 0x000fe400078e02ff */
[----:B------:R4:W-:Y:S01]  /*12080*/  STL.64 [R1+0x278], R52 ;  /* 0x0002783401007387 */ /* 0x0009e20000100a00 */
[----:B-1----:R-:W-:-:S04]  /*12090*/  IADD3 R20, P6, PT, R25, R240, RZ ;  /* 0x000000f019147210 */ /* 0x002fc80007fde0ff */
[-C--:B------:R-:W-:Y:S02]  /*120a0*/  LEA.HI.X.SX32 R21, R57, R241.reuse, 0x2, P6 ;  /* 0x000000f139157211 */ /* 0x080fe400030f16ff */
[-C--:B----4-:R-:W-:Y:S01]  /*120b0*/  IADD3 R52, P0, PT, R22, R240.reuse, RZ ;  /* 0x000000f016347210 */ /* 0x090fe20007f1e0ff */
[----:B------:R-:W-:Y:S02]  /*120c0*/  IMAD R59, R248, 0x69, RZ ;  /* 0x00000069f83b7824 */ /* 0x000fe400078e02ff */
[----:B------:R1:W-:Y:S01]  /*120d0*/  STL.64 [R1+0x270], R20 ;  /* 0x0002701401007387 */ /* 0x0003e20000100a00 */
[----:B------:R-:W-:Y:S01]  /*120e0*/  LEA.HI.X.SX32 R53, R64, R241, 0x2, P0 ;  /* 0x000000f140357211 */ /* 0x000fe200000f16ff */
[C---:B------:R-:W-:Y:S02]  /*120f0*/  IMAD R4, R248.reuse, 0x1a8, RZ ;  /* 0x000001a8f8047824 */ /* 0x040fe400078e02ff */
[C---:B------:R-:W-:Y:S02]  /*12100*/  IMAD R58, R248.reuse, 0x6a, RZ ;  /* 0x0000006af83a7824 */ /* 0x040fe400078e02ff */
[----:B------:R-:W-:Y:S01]  /*12110*/  IMAD R16, R248, 0x1ac, RZ ;  /* 0x000001acf8107824 */ /* 0x000fe200078e02ff */
[----:B------:R4:W-:Y:S01]  /*12120*/  STL.64 [R1+0x268], R52 ;  /* 0x0002683401007387 */ /* 0x0009e20000100a00 */
[----:B-1----:R-:W-:Y:S01]  /*12130*/  IADD3 R20, P6, PT, R18, R240, RZ ;  /* 0x000000f012147210 */ /* 0x002fe20007fde0ff */
[----:B------:R-:W-:-:S03]  /*12140*/  IMAD R19, R248, 0x1b0, RZ ;  /* 0x000001b0f8137824 */ /* 0x000fc600078e02ff */
[-C--:B------:R-:W-:Y:S02]  /*12150*/  LEA.HI.X.SX32 R21, R59, R241.reuse, 0x2, P6 ;  /* 0x000000f13b157211 */ /* 0x080fe400030f16ff */
[-C--:B----4-:R-:W-:Y:S01]  /*12160*/  IADD3 R52, P0, PT, R4, R240.reuse, RZ ;  /* 0x000000f004347210 */ /* 0x090fe20007f1e0ff */
[----:B------:R-:W-:Y:S02]  /*12170*/  IMAD R60, R248, 0x6b, RZ ;  /* 0x0000006bf83c7824 */ /* 0x000fe400078e02ff */
[----:B------:R1:W-:Y:S01]  /*12180*/  STL.64 [R1+0x260], R20 ;  /* 0x0002601401007387 */ /* 0x0003e20000100a00 */
[-C--:B------:R-:W-:Y:S02]  /*12190*/  LEA.HI.X.SX32 R53, R58, R241.reuse, 0x2, P0 ;  /* 0x000000f13a357211 */ /* 0x080fe400000f16ff */
[-C--:B------:R-:W-:Y:S01]  /*121a0*/  IADD3 R18, P0, PT, R19, R240.reuse, RZ ;  /* 0x000000f013127210 */ /* 0x080fe20007f1e0ff */
[----:B------:R-:W-:Y:S01]  /*121b0*/  IMAD R17, R248, 0x1b4, RZ ;  /* 0x000001b4f8117824 */ /* 0x000fe200078e02ff */
[----:B-1----:R-:W-:Y:S01]  /*121c0*/  IADD3 R20, P6, PT, R16, R240, RZ ;  /* 0x000000f010147210 */ /* 0x002fe20007fde0ff */
[----:B------:R-:W-:Y:S01]  /*121d0*/  IMAD R4, R248, 0x1b8, RZ ;  /* 0x000001b8f8047824 */ /* 0x000fe200078e02ff */
[----:B------:R-:W-:-:S02]  /*121e0*/  LEA.HI.X.SX32 R19, R65, R241, 0x2, P0 ;  /* 0x000000f141137211 */ /* 0x000fc400000f16ff */
[----:B------:R-:W-:Y:S01]  /*121f0*/  LEA.HI.X.SX32 R21, R60, R241, 0x2, P6 ;  /* 0x000000f13c157211 */ /* 0x000fe200030f16ff */
[----:B------:R-:W-:Y:S01]  /*12200*/  STL.64 [R1+0x258], R52 ;  /* 0x0002583401007387 */ /* 0x000fe20000100a00 */
[C---:B------:R-:W-:Y:S02]  /*12210*/  IMAD R61, R248.reuse, 0x6d, RZ ;  /* 0x0000006df83d7824 */ /* 0x040fe400078e02ff */
[----:B------:R-:W-:Y:S01]  /*12220*/  IMAD R16, R248, 0x6e, RZ ;  /* 0x0000006ef8107824 */ /* 0x000fe200078e02ff */
[----:B------:R1:W-:Y:S04]  /*12230*/  STL.64 [R1+0x250], R20 ;  /* 0x0002501401007387 */ /* 0x0003e80000100a00 */
[----:B------:R4:W-:Y:S01]  /*12240*/  STL.64 [R1+0x248], R18 ;  /* 0x0002481201007387 */ /* 0x0009e20000100a00 */
[----:B-1----:R-:W-:-:S02]  /*12250*/  IADD3 R20, P6, PT, R17, R240, RZ ;  /* 0x000000f011147210 */ /* 0x002fc40007fde0ff */
[----:B----4-:R-:W-:Y:S02]  /*12260*/  IADD3 R18, P0, PT, R4, R240, RZ ;  /* 0x000000f004127210 */ /* 0x010fe40007f1e0ff */
[-C--:B------:R-:W-:Y:S02]  /*12270*/  LEA.HI.X.SX32 R21, R61, R241.reuse, 0x2, P6 ;  /* 0x000000f13d157211 */ /* 0x080fe400030f16ff */
[----:B------:R-:W-:-:S03]  /*12280*/  LEA.HI.X.SX32 R19, R16, R241, 0x2, P0 ;  /* 0x000000f110137211 */ /* 0x000fc600000f16ff */
[----:B------:R1:W-:Y:S04]  /*12290*/  STL.64 [R1+0x240], R20 ;  /* 0x0002401401007387 */ /* 0x0003e80000100a00 */
[----:B------:R4:W-:Y:S01]  /*122a0*/  STL.64 [R1+0x238], R18 ;  /* 0x0002381201007387 */ /* 0x0009e20000100a00 */
[CC--:B-1----:R-:W-:Y:S02]  /*122b0*/  LEA R20, P6, R5.reuse, R134.reuse, 0x2 ;  /* 0x0000008605147211 */ /* 0x0c2fe400078c10ff */
[-C--:B----4-:R-:W-:Y:S02]  /*122c0*/  LEA R18, P0, R6, R134.reuse, 0x2 ;  /* 0x0000008606127211 */ /* 0x090fe400078010ff */
[----:B------:R-:W-:Y:S02]  /*122d0*/  LEA.HI.X.SX32 R21, R5, R3, 0x2, P6 ;  /* 0x0000000305157211 */ /* 0x000fe400030f16ff */
[----:B------:R-:W-:-:S02]  /*122e0*/  LEA R16, P6, R7, R134, 0x2 ;  /* 0x0000008607107211 */ /* 0x000fc400078c10ff */
[-C--:B------:R-:W-:Y:S02]  /*122f0*/  LEA.HI.X.SX32 R19, R6, R3.reuse, 0x2, P0 ;  /* 0x0000000306137211 */ /* 0x080fe400000f16ff */
[CC--:B------:R-:W-:Y:S02]  /*12300*/  LEA R4, P0, R8.reuse, R134.reuse, 0x2 ;  /* 0x0000008608047211 */ /* 0x0c0fe400078010ff */
[-C--:B------:R-:W-:Y:S02]  /*12310*/  LEA.HI.X.SX32 R17, R7, R3.reuse, 0x2, P6 ;  /* 0x0000000307117211 */ /* 0x080fe400030f16ff */
[----:B------:R-:W-:Y:S01]  /*12320*/  LEA.HI.X.SX32 R5, R8, R3, 0x2, P0 ;  /* 0x0000000308057211 */ /* 0x000fe200000f16ff */
[----:B------:R-:W-:Y:S04]  /*12330*/  STL.64 [R1+0x858], R20 ;  /* 0x0008581401007387 */ /* 0x000fe80000100a00 */
[----:B------:R-:W-:Y:S04]  /*12340*/  STL.64 [R1+0x850], R18 ;  /* 0x0008501201007387 */ /* 0x000fe80000100a00 */
[----:B------:R1:W-:Y:S04]  /*12350*/  STL.64 [R1+0x848], R16 ;  /* 0x0008481001007387 */ /* 0x0003e80000100a00 */
[----:B------:R4:W-:Y:S01]  /*12360*/  STL.64 [R1+0x840], R4 ;  /* 0x0008400401007387 */ /* 0x0009e20000100a00 */
[----:B-1----:R-:W-:-:S02]  /*12370*/  LEA R16, P6, R9, R134, 0x2 ;  /* 0x0000008609107211 */ /* 0x002fc400078c10ff */
[CC--:B----4-:R-:W-:Y:S02]  /*12380*/  LEA R4, P0, R10.reuse, R134.reuse, 0x2 ;  /* 0x000000860a047211 */ /* 0x0d0fe400078010ff */
[-C--:B------:R-:W-:Y:S02]  /*12390*/  LEA.HI.X.SX32 R17, R9, R3.reuse, 0x2, P6 ;  /* 0x0000000309117211 */ /* 0x080fe400030f16ff */
[-C--:B------:R-:W-:Y:S02]  /*123a0*/  LEA.HI.X.SX32 R5, R10, R3.reuse, 0x2, P0 ;  /* 0x000000030a057211 */ /* 0x080fe400000f16ff */
[C---:B------:R-:W-:Y:S01]  /*123b0*/  LEA R6, P6, R11.reuse, R134, 0x2 ;  /* 0x000000860b067211 */ /* 0x040fe200078c10ff */
[----:B------:R-:W-:Y:S04]  /*123c0*/  STL.64 [R1+0x838], R16 ;  /* 0x0008381001007387 */ /* 0x000fe80000100a00 */
[----:B------:R1:W-:Y:S01]  /*123d0*/  STL.64 [R1+0x830], R4 ;  /* 0x0008300401007387 */ /* 0x0003e20000100a00 */
[----:B------:R-:W-:-:S02]  /*123e0*/  LEA.HI.X.SX32 R7, R11, R3, 0x2, P6 ;  /* 0x000000030b077211 */ /* 0x000fc400030f16ff */
[----:B-1----:R-:W-:-:S04]  /*123f0*/  LEA R4, P0, R12, R134, 0x2 ;  /* 0x000000860c047211 */ /* 0x002fc800078010ff */
[-C--:B------:R-:W-:Y:S01]  /*12400*/  LEA.HI.X.SX32 R5, R12, R3.reuse, 0x2, P0 ;  /* 0x000000030c057211 */ /* 0x080fe200000f16ff */
[----:B------:R1:W-:Y:S04]  /*12410*/  STL.64 [R1+0x828], R6 ;  /* 0x0008280601007387 */ /* 0x0003e80000100a00 */
[----:B------:R4:W-:Y:S01]  /*12420*/  STL.64 [R1+0x950], R4 ;  /* 0x0009500401007387 */ /* 0x0009e20000100a00 */
[CC--:B-1----:R-:W-:Y:S02]  /*12430*/  LEA R6, P6, R13.reuse, R134.reuse, 0x2 ;  /* 0x000000860d067211 */ /* 0x0c2fe400078c10ff */
[----:B----4-:R-:W-:Y:S02]  /*12440*/  LEA R4, P0, R14, R134, 0x2 ;  /* 0x000000860e047211 */ /* 0x010fe400078010ff */
[----:B------:R-:W-:-:S02]  /*12450*/  LEA.HI.X.SX32 R7, R13, R3, 0x2, P6 ;  /* 0x000000030d077211 */ /* 0x000fc400030f16ff */
[----:B------:R-:W-:-:S03]  /*12460*/  LEA.HI.X.SX32 R5, R14, R3, 0x2, P0 ;  /* 0x000000030e057211 */ /* 0x000fc600000f16ff */
[----:B------:R1:W-:Y:S04]  /*12470*/  STL.64 [R1+0x820], R6 ;  /* 0x0008200601007387 */ /* 0x0003e80000100a00 */
[----:B------:R4:W-:Y:S01]  /*12480*/  STL.64 [R1+0x818], R4 ;  /* 0x0008180401007387 */ /* 0x0009e20000100a00 */
[CC--:B-1----:R-:W-:Y:S02]  /*12490*/  LEA R6, P6, R15.reuse, R134.reuse, 0x2 ;  /* 0x000000860f067211 */ /* 0x0c2fe400078c10ff */
[C---:B----4-:R-:W-:Y:S02]  /*124a0*/  LEA R4, P0, R244.reuse, R134, 0x2 ;  /* 0x00000086f4047211 */ /* 0x050fe400078010ff */
[-C--:B------:R-:W-:Y:S02]  /*124b0*/  LEA.HI.X.SX32 R7, R15, R3.reuse, 0x2, P6 ;  /* 0x000000030f077211 */ /* 0x080fe400030f16ff */
        /* <DEDUP_REMOVED lines=15> */
[----:B------:R-:W-:Y:S01]  /*125b0*/  IMAD R234, R234, UR56, RZ ;  /* 0x00000038eaea7c24 */ /* 0x000fe2000f8e02ff */
[CC--:B-1----:R-:W-:Y:S02]  /*125c0*/  LEA R6, P6, R237.reuse, R134.reuse, 0x2 ;  /* 0x00000086ed067211 */ /* 0x0c2fe400078c10ff */
[----:B----4-:R-:W-:Y:S02]  /*125d0*/  LEA R4, P0, R236, R134, 0x2 ;  /* 0x00000086ec047211 */ /* 0x010fe400078010ff */
[----:B------:R-:W-:-:S02]  /*125e0*/  LEA.HI.X.SX32 R7, R237, R3, 0x2, P6 ;  /* 0x00000003ed077211 */ /* 0x000fc400030f16ff */
[----:B------:R-:W-:-:S03]  /*125f0*/  LEA.HI.X.SX32 R5, R236, R3, 0x2, P0 ;  /* 0x00000003ec057211 */ /* 0x000fc600000f16ff */
[----:B------:R1:W-:Y:S04]  /*12600*/  STL.64 [R1+0x7f0], R6 ;  /* 0x0007f00601007387 */ /* 0x0003e80000100a00 */
[----:B------:R4:W-:Y:S01]  /*12610*/  STL.64 [R1+0x7e8], R4 ;  /* 0x0007e80401007387 */ /* 0x0009e20000100a00 */
[----:B------:R-:W-:Y:S01]  /*12620*/  IMAD R233, R233, UR56, RZ ;  /* 0x00000038e9e97c24 */ /* 0x000fe2000f8e02ff */
[CC--:B-1----:R-:W-:Y:S02]  /*12630*/  LEA R6, P6, R235.reuse, R134.reuse, 0x2 ;  /* 0x00000086eb067211 */ /* 0x0c2fe400078c10ff */
[----:B----4-:R-:W-:Y:S02]  /*12640*/  LEA R4, P0, R234, R134, 0x2 ;  /* 0x00000086ea047211 */ /* 0x010fe400078010ff */
[-C--:B------:R-:W-:Y:S01]  /*12650*/  LEA.HI.X.SX32 R7, R235, R3.reuse, 0x2, P6 ;  /* 0x00000003eb077211 */ /* 0x080fe200030f16ff */
[----:B------:R-:W-:Y:S01]  /*12660*/  IMAD R232, R232, UR56, RZ ;  /* 0x00000038e8e87c24 */ /* 0x000fe2000f8e02ff */
        /* <DEDUP_REMOVED lines=129> */
[----:B------:R1:W-:Y:S01]  /*12e80*/  STL.64 [R1+0x720], R6 ;  /* 0x0007200601007387 */ /* 0x0003e20000100a00 */
[----:B------:R-:W-:-:S03]  /*12e90*/  IMAD R199, R199, UR56, RZ ;  /* 0x00000038c7c77c24 */ /* 0x000fc6000f8e02ff */
[----:B------:R4:W-:Y:S01]  /*12ea0*/  STL.64 [R1+0x718], R4 ;  /* 0x0007180401007387 */ /* 0x0009e20000100a00 */
[----:B------:R-:W-:Y:S01]  /*12eb0*/  IMAD R198, R198, UR56, RZ ;  /* 0x00000038c6c67c24 */ /* 0x000fe2000f8e02ff */
[CC--:B-1----:R-:W-:Y:S02]  /*12ec0*/  LEA R6, P6, R201.reuse, R134.reuse, 0x2 ;  /* 0x00000086c9067211 */ /* 0x0c2fe400078c10ff */
[CC--:B----4-:R-:W-:Y:S02]  /*12ed0*/  LEA R4, P0, R200.reuse, R134.reuse, 0x2 ;  /* 0x00000086c8047211 */ /* 0x0d0fe400078010ff */
[-C--:B------:R-:W-:Y:S02]  /*12ee0*/  LEA.HI.X.SX32 R7, R201, R3.reuse, 0x2, P6 ;  /* 0x00000003c9077211 */ /* 0x080fe400030f16ff */
[----:B------:R-:W-:Y:S02]  /*12ef0*/  LEA.HI.X.SX32 R5, R200, R3, 0x2, P0 ;  /* 0x00000003c8057211 */ /* 0x000fe400000f16ff */
[----:B------:R-:W-:Y:S01]  /*12f00*/  LEA R10, P6, R199, R134, 0x2 ;  /* 0x00000086c70a7211 */ /* 0x000fe200078c10ff */
[----:B------:R-:W-:Y:S01]  /*12f10*/  STL.64 [R1+0x710], R6 ;  /* 0x0007100601007387 */ /* 0x000fe20000100a00 */
[----:B------:R-:W-:-:S02]  /*12f20*/  IMAD R197, R197, UR56, RZ ;  /* 0x00000038c5c57c24 */ /* 0x000fc4000f8e02ff */
[----:B------:R-:W-:Y:S01]  /*12f30*/  LEA.HI.X.SX32 R11, R199, R3, 0x2, P6 ;  /* 0x00000003c70b7211 */ /* 0x000fe200030f16ff */
[----:B------:R1:W-:Y:S01]  /*12f40*/  STL.64 [R1+0x708], R4 ;  /* 0x0007080401007387 */ /* 0x0003e20000100a00 */
[----:B------:R-:W-:Y:S02]  /*12f50*/  IMAD R196, R196, UR56, RZ ;  /* 0x00000038c4c47c24 */ /* 0x000fe4000f8e02ff */
[----:B------:R-:W-:Y:S01]  /*12f60*/  IMAD R195, R195, UR56, RZ ;  /* 0x00000038c3c37c24 */ /* 0x000fe2000f8e02ff */
[----:B------:R4:W-:Y:S01]  /*12f70*/  STL.64 [R1+0x920], R10 ;  /* 0x0009200a01007387 */ /* 0x0009e20000100a00 */
[----:B-1----:R-:W-:-:S04]  /*12f80*/  LEA R4, P0, R198, R134, 0x2 ;  /* 0x00000086c6047211 */ /* 0x002fc800078010ff */
[----:B------:R-:W-:Y:S02]  /*12f90*/  LEA.HI.X.SX32 R5, R198, R3, 0x2, P0 ;  /* 0x00000003c6057211 */ /* 0x000fe400000f16ff */
[----:B----4-:R-:W-:-:S03]  /*12fa0*/  LEA R10, P6, R197, R134, 0x2 ;  /* 0x00000086c50a7211 */ /* 0x010fc600078c10ff */
[----:B------:R1:W-:Y:S01]  /*12fb0*/  STL.64 [R1+0xa30], R4 ;  /* 0x000a300401007387 */ /* 0x0003e20000100a00 */
[-C--:B------:R-:W-:Y:S02]  /*12fc0*/  LEA.HI.X.SX32 R11, R197, R3.reuse, 0x2, P6 ;  /* 0x00000003c50b7211 */ /* 0x080fe400030f16ff */
[-C--:B------:R-:W-:Y:S01]  /*12fd0*/  LEA R18, P6, R195, R134.reuse, 0x2 ;  /* 0x00000086c3127211 */ /* 0x080fe200078c10ff */
[----:B------:R-:W-:Y:S02]  /*12fe0*/  IMAD R194, R194, UR56, RZ ;  /* 0x00000038c2c27c24 */ /* 0x000fe4000f8e02ff */
[----:B------:R-:W-:Y:S01]  /*12ff0*/  IMAD R193, R193, UR56, RZ ;  /* 0x00000038c1c17c24 */ /* 0x000fe2000f8e02ff */
[----:B------:R-:W-:Y:S02]  /*13000*/  LEA.HI.X.SX32 R19, R195, R3, 0x2, P6 ;  /* 0x00000003c3137211 */ /* 0x000fe400030f16ff */
[----:B-1----:R-:W-:-:S04]  /*13010*/  LEA R4, P0, R196, R134, 0x2 ;  /* 0x00000086c4047211 */ /* 0x002fc800078010ff */
[----:B------:R-:W-:Y:S01]  /*13020*/  LEA.HI.X.SX32 R5, R196, R3, 0x2, P0 ;  /* 0x00000003c4057211 */ /* 0x000fe200000f16ff */
[----:B------:R1:W-:Y:S04]  /*13030*/  STL.64 [R1+0x700], R10 ;  /* 0x0007000a01007387 */ /* 0x0003e80000100a00 */
[----:B------:R-:W-:Y:S04]  /*13040*/  STL.64 [R1+0x6f8], R4 ;  /* 0x0006f80401007387 */ /* 0x000fe80000100a00 */
[----:B------:R4:W-:Y:S01]  /*13050*/  STL.64 [R1+0x6f0], R18 ;  /* 0x0006f01201007387 */ /* 0x0009e20000100a00 */
[----:B-1----:R-:W-:Y:S01]  /*13060*/  LEA R10, P0, R194, R134, 0x2 ;  /* 0x00000086c20a7211 */ /* 0x002fe200078010ff */
[----:B------:R-:W-:-:S03]  /*13070*/  IMAD R192, R192, UR56, RZ ;  /* 0x00000038c0c07c24 */ /* 0x000fc6000f8e02ff */
[----:B------:R-:W-:Y:S02]  /*13080*/  LEA.HI.X.SX32 R11, R194, R3, 0x2, P0 ;  /* 0x00000003c20b7211 */ /* 0x000fe400000f16ff */
[----:B----4-:R-:W-:Y:S01]  /*13090*/  LEA R18, P6, R193, R134, 0x2 ;  /* 0x00000086c1127211 */ /* 0x010fe200078c10ff */
[----:B------:R-:W-:-:S03]  /*130a0*/  IMAD R190, R190, UR56, RZ ;  /* 0x00000038bebe7c24 */ /* 0x000fc6000f8e02ff */
[-C--:B------:R-:W-:Y:S01]  /*130b0*/  LEA.HI.X.SX32 R19, R193, R3.reuse, 0x2, P6 ;  /* 0x00000003c1137211 */ /* 0x080fe200030f16ff */
[----:B------:R1:W-:Y:S04]  /*130c0*/  STL.64 [R1+0x6e8], R10 ;  /* 0x0006e80a01007387 */ /* 0x0003e80000100a00 */
[----:B------:R4:W-:Y:S01]  /*130d0*/  STL.64 [R1+0x6e0], R18 ;  /* 0x0006e01201007387 */ /* 0x0009e20000100a00 */
[----:B------:R-:W-:Y:S01]  /*130e0*/  IMAD R189, R189, UR56, RZ ;  /* 0x00000038bdbd7c24 */ /* 0x000fe2000f8e02ff */
[-C--:B-1----:R-:W-:Y:S02]  /*130f0*/  LEA R10, P0, R192, R134.reuse, 0x2 ;  /* 0x00000086c00a7211 */ /* 0x082fe400078010ff */
        /* <DEDUP_REMOVED lines=51> */
[----:B------:R-:W-:-:S02]  /*13430*/  LEA.HI.X.SX32 R19, R178, R3, 0x2, P6 ;  /* 0x00000003b2137211 */ /* 0x000fc400030f16ff */
[CC--:B------:R-:W-:Y:S01]  /*13440*/  LEA R54, P0, R177.reuse, R134.reuse, 0x2 ;  /* 0x00000086b1367211 */ /* 0x0c0fe200078010ff */
[----:B------:R-:W-:Y:S04]  /*13450*/  STL.64 [R1+0x698], R10 ;  /* 0x0006980a01007387 */ /* 0x000fe80000100a00 */
[----:B------:R1:W-:Y:S01]  /*13460*/  STL.64 [R1+0x690], R18 ;  /* 0x0006901201007387 */ /* 0x0003e20000100a00 */
[----:B------:R-:W-:Y:S01]  /*13470*/  LEA.HI.X.SX32 R55, R177, R3, 0x2, P0 ;  /* 0x00000003b1377211 */ /* 0x000fe200000f16ff */
[----:B------:R-:W-:Y:S02]  /*13480*/  IMAD R175, R175, UR56, RZ ;  /* 0x00000038afaf7c24 */ /* 0x000fe4000f8e02ff */
[----:B------:R-:W-:Y:S01]  /*13490*/  IMAD R174, R174, UR56, RZ ;  /* 0x00000038aeae7c24 */ /* 0x000fe2000f8e02ff */
[----:B-1----:R-:W-:-:S04]  /*134a0*/  LEA R18, P6, R176, R134, 0x2 ;  /* 0x00000086b0127211 */ /* 0x002fc800078c10ff */
[-C--:B------:R-:W-:Y:S01]  /*134b0*/  LEA.HI.X.SX32 R19, R176, R3.reuse, 0x2, P6 ;  /* 0x00000003b0137211 */ /* 0x080fe200030f16ff */
[----:B------:R1:W-:Y:S04]  /*134c0*/  STL.64 [R1+0x688], R54 ;  /* 0x0006883601007387 */ /* 0x0003e80000100a00 */
[----:B------:R4:W-:Y:S01]  /*134d0*/  STL.64 [R1+0x680], R18 ;  /* 0x0006801201007387 */ /* 0x0009e20000100a00 */
[----:B------:R-:W-:Y:S01]  /*134e0*/  IMAD R173, R173, UR56, RZ ;  /* 0x00000038adad7c24 */ /* 0x000fe2000f8e02ff */
[CC--:B-1----:R-:W-:Y:S02]  /*134f0*/  LEA R54, P0, R175.reuse, R134.reuse, 0x2 ;  /* 0x00000086af367211 */ /* 0x0c2fe400078010ff */
[----:B----4-:R-:W-:Y:S02]  /*13500*/  LEA R18, P6, R174, R134, 0x2 ;  /* 0x00000086ae127211 */ /* 0x010fe400078c10ff */
[-C--:B------:R-:W-:Y:S01]  /*13510*/  LEA.HI.X.SX32 R55, R175, R3.reuse, 0x2, P0 ;  /* 0x00000003af377211 */ /* 0x080fe200000f16ff */
[----:B------:R-:W-:Y:S01]  /*13520*/  IMAD R172, R172, UR56, RZ ;  /* 0x00000038acac7c24 */ /* 0x000fe2000f8e02ff */
[----:B------:R-:W-:Y:S01]  /*13530*/  LEA.HI.X.SX32 R19, R174, R3, 0x2, P6 ;  /* 0x00000003ae137211 */ /* 0x000fe200030f16ff */
[----:B--2---:R-:W-:-:S02]  /*13540*/  IMAD R7, R82, UR23, RZ ;  /* 0x0000001752077c24 */ /* 0x004fc4000f8e02ff */
[----:B------:R-:W-:Y:S01]  /*13550*/  STL.64 [R1+0x678], R54 ;  /* 0x0006783601007387 */ /* 0x000fe20000100a00 */
[----:B------:R-:W-:Y:S01]  /*13560*/  IMAD R171, R171, UR56, RZ ;  /* 0x00000038abab7c24 */ /* 0x000fe2000f8e02ff */
[-C--:B------:R-:W-:Y:S01]  /*13570*/  LEA R82, P0, R173, R134.reuse, 0x2 ;  /* 0x00000086ad527211 */ /* 0x080fe200078010ff */
[----:B------:R-:W-:Y:S01]  /*13580*/  IMAD R5, R83, UR28, RZ ;  /* 0x0000001c53057c24 */ /* 0x000fe2000f8e02ff */
[----:B------:R1:W-:Y:S01]  /*13590*/  STL.64 [R1+0x908], R18 ;  /* 0x0009081201007387 */ /* 0x0003e20000100a00 */
[----:B------:R-:W-:Y:S01]  /*135a0*/  IMAD R170, R170, UR56, RZ ;  /* 0x00000038aaaa7c24 */ /* 0x000fe2000f8e02ff */
[----:B------:R-:W-:Y:S01]  /*135b0*/  LEA.HI.X.SX32 R83, R173, R3, 0x2, P0 ;  /* 0x00000003ad537211 */ /* 0x000fe200000f16ff */
[----:B------:R-:W-:Y:S01]  /*135c0*/  IMAD R169, R169, UR56, RZ ;  /* 0x00000038a9a97c24 */ /* 0x000fe2000f8e02ff */
[----:B------:R-:W2:Y:S01]  /*135d0*/  LDCU UR23, c[0x0][0x3b0] ;  /* 0x00007600ff1777ac */ /* 0x000ea20008000800 */
[----:B------:R-:W-:Y:S02]  /*135e0*/  IMAD R168, R168, UR56, RZ ;  /* 0x00000038a8a87c24 */ /* 0x000fe4000f8e02ff */
[----:B------:R-:W-:Y:S01]  /*135f0*/  IMAD R167, R167, UR56, RZ ;  /* 0x00000038a7a77c24 */ /* 0x000fe2000f8e02ff */
[----:B------:R-:W4:Y:S01]  /*13600*/  LDCU UR28, c[0x0][0x3b0] ;  /* 0x00007600ff1c77ac */ /* 0x000f220008000800 */
[----:B-1----:R-:W-:-:S02]  /*13610*/  LEA R18, P6, R172, R134, 0x2 ;  /* 0x00000086ac127211 */ /* 0x002fc400078c10ff */
[C---:B------:R-:W-:Y:S02]  /*13620*/  LEA R54, P0, R171.reuse, R134, 0x2 ;  /* 0x00000086ab367211 */ /* 0x040fe400078010ff */
[-C--:B------:R-:W-:Y:S02]  /*13630*/  LEA.HI.X.SX32 R19, R172, R3.reuse, 0x2, P6 ;  /* 0x00000003ac137211 */ /* 0x080fe400030f16ff */
[----:B------:R-:W-:-:S03]  /*13640*/  LEA.HI.X.SX32 R55, R171, R3, 0x2, P0 ;  /* 0x00000003ab377211 */ /* 0x000fc600000f16ff */
[----:B------:R1:W-:Y:S04]  /*13650*/  STL.64 [R1+0x670], R18 ;  /* 0x0006701201007387 */ /* 0x0003e80000100a00 */
[----:B------:R-:W-:Y:S04]  /*13660*/  STL.64 [R1+0xa18], R82 ;  /* 0x000a185201007387 */ /* 0x000fe80000100a00 */
[----:B------:R2:W-:Y:S01]  /*13670*/  STL.64 [R1+0x668], R54 ;  /* 0x0006683601007387 */ /* 0x0005e20000100a00 */
[----:B-1----:R-:W-:-:S04]  /*13680*/  LEA R18, P6, R170, R134, 0x2 ;  /* 0x00000086aa127211 */ /* 0x002fc800078c10ff */
[----:B------:R-:W-:Y:S02]  /*13690*/  LEA.HI.X.SX32 R19, R170, R3, 0x2, P6 ;  /* 0x00000003aa137211 */ /* 0x000fe400030f16ff */
[----:B--2---:R-:W-:-:S03]  /*136a0*/  LEA R54, P0, R169, R134, 0x2 ;  /* 0x00000086a9367211 */ /* 0x004fc600078010ff */
[----:B------:R1:W-:Y:S01]  /*136b0*/  STL.64 [R1+0x660], R18 ;  /* 0x0006601201007387 */ /* 0x0003e20000100a00 */
[----:B------:R-:W-:Y:S01]  /*136c0*/  LEA.HI.X.SX32 R55, R169, R3, 0x2, P0 ;  /* 0x00000003a9377211 */ /* 0x000fe200000f16ff */
[----:B------:R-:W-:-:S04]  /*136d0*/  IMAD R166, R166, UR56, RZ ;  /* 0x00000038a6a67c24 */ /* 0x000fc8000f8e02ff */
[----:B------:R2:W-:Y:S01]  /*136e0*/  STL.64 [R1+0x658], R54 ;  /* 0x0006583601007387 */ /* 0x0005e20000100a00 */
[----:B-1----:R-:W-:-:S04]  /*136f0*/  LEA R18, P6, R168, R134, 0x2 ;  /* 0x00000086a8127211 */ /* 0x002fc800078c10ff */
[----:B------:R-:W-:Y:S02]  /*13700*/  LEA.HI.X.SX32 R19, R168, R3, 0x2, P6 ;  /* 0x00000003a8137211 */ /* 0x000fe400030f16ff */
[----:B--2---:R-:W-:-:S03]  /*13710*/  LEA R54, P0, R167, R134, 0x2 ;  /* 0x00000086a7367211 */ /* 0x004fc600078010ff */
[----:B------:R1:W-:Y:S01]  /*13720*/  STL.64 [R1+0x650], R18 ;  /* 0x0006501201007387 */ /* 0x0003e20000100a00 */
[----:B------:R-:W-:Y:S01]  /*13730*/  IMAD R164, R164, UR56, RZ ;  /* 0x00000038a4a47c24 */ /* 0x000fe2000f8e02ff */
[----:B------:R-:W-:Y:S01]  /*13740*/  LEA.HI.X.SX32 R55, R167, R3, 0x2, P0 ;  /* 0x00000003a7377211 */ /* 0x000fe200000f16ff */
[----:B------:R-:W-:-:S04]  /*13750*/  IMAD R165, R165, UR56, RZ ;  /* 0x00000038a5a57c24 */ /* 0x000fc8000f8e02ff */
[----:B------:R2:W-:Y:S01]  /*13760*/  STL.64 [R1+0x648], R54 ;  /* 0x0006483601007387 */ /* 0x0005e20000100a00 */
[----:B-1----:R-:W-:-:S04]  /*13770*/  LEA R18, P6, R166, R134, 0x2 ;  /* 0x00000086a6127211 */ /* 0x002fc800078c10ff */
[-C--:B------:R-:W-:Y:S01]  /*13780*/  LEA.HI.X.SX32 R19, R166, R3.reuse, 0x2, P6 ;  /* 0x00000003a6137211 */ /* 0x080fe200030f16ff */
[----:B------:R-:W-:Y:S01]  /*13790*/  IMAD R4, R84, UR29, RZ ;  /* 0x0000001d54047c24 */ /* 0x000fe2000f8e02ff */
[-C--:B--2---:R-:W-:Y:S01]  /*137a0*/  LEA R54, P6, R164, R134.reuse, 0x2 ;  /* 0x00000086a4367211 */ /* 0x084fe200078c10ff */
[----:B------:R-:W-:Y:S01]  /*137b0*/  IMAD R163, R163, UR56, RZ ;  /* 0x00000038a3a37c24 */ /* 0x000fe2000f8e02ff */
[----:B------:R-:W-:Y:S01]  /*137c0*/  LEA R84, P0, R165, R134, 0x2 ;  /* 0x00000086a5547211 */ /* 0x000fe200078010ff */
[----:B------:R-:W-:Y:S01]  /*137d0*/  IMAD R162, R162, UR56, RZ ;  /* 0x00000038a2a27c24 */ /* 0x000fe2000f8e02ff */
[-C--:B------:R-:W-:Y:S01]  /*137e0*/  LEA.HI.X.SX32 R55, R164, R3.reuse, 0x2, P6 ;  /* 0x00000003a4377211 */ /* 0x080fe200030f16ff */
[----:B------:R-:W-:Y:S01]  /*137f0*/  IMAD R6, R85, UR30, RZ ;  /* 0x0000001e55067c24 */ /* 0x000fe2000f8e02ff */
[----:B------:R1:W-:Y:S01]  /*13800*/  STL.64 [R1+0x900], R18 ;  /* 0x0009001201007387 */ /* 0x0003e20000100a00 */
[----:B------:R-:W-:Y:S01]  /*13810*/  LEA.HI.X.SX32 R85, R165, R3, 0x2, P0 ;  /* 0x00000003a5557211 */ /* 0x000fe200000f16ff */
[----:B------:R-:W-:Y:S01]  /*13820*/  IMAD R161, R161, UR56, RZ ;  /* 0x00000038a1a17c24 */ /* 0x000fe2000f8e02ff */
[----:B------:R-:W2:Y:S01]  /*13830*/  LDCU UR30, c[0x0][0x3b0] ;  /* 0x00007600ff1e77ac */ /* 0x000ea20008000800 */
[----:B------:R3:W-:Y:S01]  /*13840*/  STL.64 [R1+0x640], R54 ;  /* 0x0006403601007387 */ /* 0x0007e20000100a00 */
[----:B------:R-:W-:-:S02]  /*13850*/  IMAD R160, R160, UR56, RZ ;  /* 0x00000038a0a07c24 */ /* 0x000fc4000f8e02ff */
[----:B------:R-:W-:Y:S01]  /*13860*/  IMAD R158, R158, UR56, RZ ;  /* 0x000000389e9e7c24 */ /* 0x000fe2000f8e02ff */
[----:B------:R-:W2:Y:S01]  /*13870*/  LDCU UR29, c[0x0][0x3b0] ;  /* 0x00007600ff1d77ac */ /* 0x000ea20008000800 */
[CC--:B-1----:R-:W-:Y:S02]  /*13880*/  LEA R18, P0, R163.reuse, R134.reuse, 0x2 ;  /* 0x00000086a3127211 */ /* 0x0c2fe400078010ff */
[CC--:B---3--:R-:W-:Y:S02]  /*13890*/  LEA R54, P6, R162.reuse, R134.reuse, 0x2 ;  /* 0x00000086a2367211 */ /* 0x0c8fe400078c10ff */
[-C--:B------:R-:W-:Y:S02]  /*138a0*/  LEA.HI.X.SX32 R19, R163, R3.reuse, 0x2, P0 ;  /* 0x00000003a3137211 */ /* 0x080fe400000f16ff */
[----:B------:R-:W-:Y:S01]  /*138b0*/  LEA.HI.X.SX32 R55, R162, R3, 0x2, P6 ;  /* 0x00000003a2377211 */ /* 0x000fe200030f16ff */
[----:B------:R-:W-:Y:S04]  /*138c0*/  STL.64 [R1+0xa10], R84 ;  /* 0x000a105401007387 */ /* 0x000fe80000100a00 */
[----:B------:R1:W-:Y:S04]  /*138d0*/  STL.64 [R1+0x638], R18 ;  /* 0x0006381201007387 */ /* 0x0003e80000100a00 */
[----:B------:R3:W-:Y:S01]  /*138e0*/  STL.64 [R1+0x630], R54 ;  /* 0x0006303601007387 */ /* 0x0007e20000100a00 */
[----:B-1----:R-:W-:-:S02]  /*138f0*/  LEA R18, P0, R161, R134, 0x2 ;  /* 0x00000086a1127211 */ /* 0x002fc400078010ff */
[C---:B---3--:R-:W-:Y:S02]  /*13900*/  LEA R54, P6, R160.reuse, R134, 0x2 ;  /* 0x00000086a0367211 */ /* 0x048fe400078c10ff */
[-C--:B------:R-:W-:Y:S02]  /*13910*/  LEA.HI.X.SX32 R19, R161, R3.reuse, 0x2, P0 ;  /* 0x00000003a1137211 */ /* 0x080fe400000f16ff */
[----:B------:R-:W-:Y:S01]  /*13920*/  LEA.HI.X.SX32 R55, R160, R3, 0x2, P6 ;  /* 0x00000003a0377211 */ /* 0x000fe200030f16ff */
[----:B------:R-:W-:Y:S02]  /*13930*/  IMAD R159, R159, UR56, RZ ;  /* 0x000000389f9f7c24 */ /* 0x000fe4000f8e02ff */
[----:B------:R1:W-:Y:S01]  /*13940*/  STL.64 [R1+0x628], R18 ;  /* 0x0006281201007387 */ /* 0x0003e20000100a00 */
[----:B------:R-:W-:-:S03]  /*13950*/  IMAD R156, R156, UR56, RZ ;  /* 0x000000389c9c7c24 */ /* 0x000fc6000f8e02ff */
[----:B------:R3:W-:Y:S01]  /*13960*/  STL.64 [R1+0x620], R54 ;  /* 0x0006203601007387 */ /* 0x0007e20000100a00 */
[----:B------:R-:W-:Y:S02]  /*13970*/  IMAD R157, R157, UR56, RZ ;  /* 0x000000389d9d7c24 */ /* 0x000fe4000f8e02ff */
[----:B------:R-:W-:Y:S01]  /*13980*/  IMAD R9, R86, UR9, RZ ;  /* 0x0000000956097c24 */ /* 0x000fe2000f8e02ff */
[----:B------:R-:W2:Y:S01]  /*13990*/  LDCU UR9, c[0x0][0x3b0] ;  /* 0x00007600ff0977ac */ /* 0x000ea20008000800 */
[-C--:B-1----:R-:W-:Y:S02]  /*139a0*/  LEA R18, P0, R159, R134.reuse, 0x2 ;  /* 0x000000869f127211 */ /* 0x082fe400078010ff */
[----:B---3--:R-:W-:-:S04]  /*139b0*/  LEA R54, P6, R158, R134, 0x2 ;  /* 0x000000869e367211 */ /* 0x008fc800078c10ff */
[-C--:B------:R-:W-:Y:S02]  /*139c0*/  LEA.HI.X.SX32 R55, R158, R3.reuse, 0x2, P6 ;  /* 0x000000039e377211 */ /* 0x080fe400030f16ff */
[-C--:B------:R-:W-:Y:S02]  /*139d0*/  LEA R56, P6, R156, R134.reuse, 0x2 ;  /* 0x000000869c387211 */ /* 0x080fe400078c10ff */
[-C--:B------:R-:W-:Y:S01]  /*139e0*/  LEA.HI.X.SX32 R19, R159, R3.reuse, 0x2, P0 ;  /* 0x000000039f137211 */ /* 0x080fe200000f16ff */
[----:B------:R-:W-:Y:S01]  /*139f0*/  IMAD R155, R155, UR56, RZ ;  /* 0x000000389b9b7c24 */ /* 0x000fe2000f8e02ff */
[-C--:B------:R-:W-:Y:S01]  /*13a00*/  LEA R86, P0, R157, R134.reuse, 0x2 ;  /* 0x000000869d567211 */ /* 0x080fe200078010ff */
[----:B------:R-:W-:Y:S01]  /*13a10*/  IMAD R154, R154, UR56, RZ ;  /* 0x000000389a9a7c24 */ /* 0x000fe2000f8e02ff */
[-C--:B------:R-:W-:Y:S01]  /*13a20*/  LEA.HI.X.SX32 R57, R156, R3.reuse, 0x2, P6 ;  /* 0x000000039c397211 */ /* 0x080fe200030f16ff */
[----:B------:R-:W-:Y:S01]  /*13a30*/  IMAD R12, R87, UR31, RZ ;  /* 0x0000001f570c7c24 */ /* 0x000fe2000f8e02ff */
[----:B------:R-:W-:Y:S01]  /*13a40*/  STL.64 [R1+0x618], R18 ;  /* 0x0006181201007387 */ /* 0x000fe20000100a00 */
[----:B------:R-:W-:Y:S01]  /*13a50*/  LEA.HI.X.SX32 R87, R157, R3, 0x2, P0 ;  /* 0x000000039d577211 */ /* 0x000fe200000f16ff */
[----:B------:R-:W-:Y:S01]  /*13a60*/  IMAD R153, R153, UR56, RZ ;  /* 0x0000003899997c24 */ /* 0x000fe2000f8e02ff */
[----:B------:R-:W1:Y:S01]  /*13a70*/  LDCU UR31, c[0x0][0x3b0] ;  /* 0x00007600ff1f77ac */ /* 0x000e620008000800 */
[----:B------:R3:W-:Y:S04]  /*13a80*/  STL.64 [R1+0x8f8], R54 ;  /* 0x0008f83601007387 */ /* 0x0007e80000100a00 */
[----:B------:R2:W-:Y:S01]  /*13a90*/  STL.64 [R1+0x610], R56 ;  /* 0x0006103801007387 */ /* 0x0005e20000100a00 */
[----:B------:R-:W-:Y:S01]  /*13aa0*/  IMAD R152, R152, UR56, RZ ;  /* 0x0000003898987c24 */ /* 0x000fe2000f8e02ff */
[----:B---3--:R-:W-:-:S02]  /*13ab0*/  LEA R54, P0, R155, R134, 0x2 ;  /* 0x000000869b367211 */ /* 0x008fc400078010ff */
[CC--:B--2---:R-:W-:Y:S02]  /*13ac0*/  LEA R56, P6, R154.reuse, R134.reuse, 0x2 ;  /* 0x000000869a387211 */ /* 0x0c4fe400078c10ff */
[-C--:B------:R-:W-:Y:S02]  /*13ad0*/  LEA.HI.X.SX32 R55, R155, R3.reuse, 0x2, P0 ;  /* 0x000000039b377211 */ /* 0x080fe400000f16ff */
[----:B------:R-:W-:Y:S01]  /*13ae0*/  LEA.HI.X.SX32 R57, R154, R3, 0x2, P6 ;  /* 0x000000039a397211 */ /* 0x000fe200030f16ff */
[----:B------:R-:W-:Y:S04]  /*13af0*/  STL.64 [R1+0xa08], R86 ;  /* 0x000a085601007387 */ /* 0x000fe80000100a00 */
[----:B------:R2:W-:Y:S04]  /*13b00*/  STL.64 [R1+0x608], R54 ;  /* 0x0006083601007387 */ /* 0x0005e80000100a00 */
[----:B------:R3:W-:Y:S01]  /*13b10*/  STL.64 [R1+0x600], R56 ;  /* 0x0006003801007387 */ /* 0x0007e20000100a00 */
[----:B------:R-:W-:Y:S01]  /*13b20*/  IMAD R151, R151, UR56, RZ ;  /* 0x0000003897977c24 */ /* 0x000fe2000f8e02ff */
[----:B--2---:R-:W-:-:S02]  /*13b30*/  LEA R54, P0, R153, R134, 0x2 ;  /* 0x0000008699367211 */ /* 0x004fc400078010ff */
[----:B---3--:R-:W-:Y:S02]  /*13b40*/  LEA R56, P6, R152, R134, 0x2 ;  /* 0x0000008698387211 */ /* 0x008fe400078c10ff */
[-C--:B------:R-:W-:Y:S01]  /*13b50*/  LEA.HI.X.SX32 R55, R153, R3.reuse, 0x2, P0 ;  /* 0x0000000399377211 */ /* 0x080fe200000f16ff */
[----:B------:R-:W-:Y:S01]  /*13b60*/  IMAD R150, R150, UR56, RZ ;  /* 0x0000003896967c24 */ /* 0x000fe2000f8e02ff */
[----:B------:R-:W-:-:S03]  /*13b70*/  LEA.HI.X.SX32 R57, R152, R3, 0x2, P6 ;  /* 0x0000000398397211 */ /* 0x000fc600030f16ff */
[----:B------:R2:W-:Y:S04]  /*13b80*/  STL.64 [R1+0x5f8], R54 ;  /* 0x0005f83601007387 */ /* 0x0005e80000100a00 */
[----:B------:R3:W-:Y:S01]  /*13b90*/  STL.64 [R1+0x5f0], R56 ;  /* 0x0005f03801007387 */ /* 0x0007e20000100a00 */
[----:B------:R-:W-:Y:S01]  /*13ba0*/  IMAD R148, R148, UR56, RZ ;  /* 0x0000003894947c24 */ /* 0x000fe2000f8e02ff */
[CC--:B--2---:R-:W-:Y:S02]  /*13bb0*/  LEA R54, P0, R151.reuse, R134.reuse, 0x2 ;  /* 0x0000008697367211 */ /* 0x0c4fe400078010ff */
[----:B---3--:R-:W-:Y:S02]  /*13bc0*/  LEA R56, P6, R150, R134, 0x2 ;  /* 0x0000008696387211 */ /* 0x008fe400078c10ff */
[----:B------:R-:W-:-:S02]  /*13bd0*/  LEA.HI.X.SX32 R55, R151, R3, 0x2, P0 ;  /* 0x0000000397377211 */ /* 0x000fc400000f16ff */
[----:B------:R-:W-:Y:S01]  /*13be0*/  LEA.HI.X.SX32 R57, R150, R3, 0x2, P6 ;  /* 0x0000000396397211 */ /* 0x000fe200030f16ff */
[----:B------:R-:W-:Y:S02]  /*13bf0*/  IMAD R149, R149, UR56, RZ ;  /* 0x0000003895957c24 */ /* 0x000fe4000f8e02ff */
[----:B------:R-:W-:Y:S04]  /*13c00*/  STL.64 [R1+0x5e8], R54 ;  /* 0x0005e83601007387 */ /* 0x000fe80000100a00 */
[----:B------:R2:W-:Y:S01]  /*13c10*/  STL.64 [R1+0x8f0], R56 ;  /* 0x0008f03801007387 */ /* 0x0005e20000100a00 */
[----:B------:R-:W-:Y:S01]  /*13c20*/  IMAD R14, R88, UR32, RZ ;  /* 0x00000020580e7c24 */ /* 0x000fe2000f8e02ff */
[-C--:B------:R-:W-:Y:S01]  /*13c30*/  LEA R88, P0, R149, R134.reuse, 0x2 ;  /* 0x0000008695587211 */ /* 0x080fe200078010ff */
[----:B------:R-:W-:Y:S01]  /*13c40*/  IMAD R147, R147, UR56, RZ ;  /* 0x0000003893937c24 */ /* 0x000fe2000f8e02ff */
[----:B------:R-:W3:Y:S01]  /*13c50*/  LDCU UR32, c[0x0][0x3b0] ;  /* 0x00007600ff2077ac */ /* 0x000ee20008000800 */
[----:B------:R-:W-:Y:S01]  /*13c60*/  IMAD R146, R146, UR56, RZ ;  /* 0x0000003892927c24 */ /* 0x000fe2000f8e02ff */
[----:B--2---:R-:W-:Y:S01]  /*13c70*/  LEA R56, P6, R148, R134, 0x2 ;  /* 0x0000008694387211 */ /* 0x004fe200078c10ff */
[----:B------:R-:W-:-:S03]  /*13c80*/  IMAD R17, R89, UR33, RZ ;  /* 0x0000002159117c24 */ /* 0x000fc6000f8e02ff */
[-C--:B------:R-:W-:Y:S01]  /*13c90*/  LEA.HI.X.SX32 R57, R148, R3.reuse, 0x2, P6 ;  /* 0x0000000394397211 */ /* 0x080fe200030f16ff */
[----:B------:R-:W-:Y:S01]  /*13ca0*/  IMAD.MOV.U32 R20, RZ, RZ, R252 ;  /* 0x000000ffff147224 */ /* 0x000fe200078e00fc */
[-C--:B------:R-:W-:Y:S01]  /*13cb0*/  LEA.HI.X.SX32 R89, R149, R3.reuse, 0x2, P0 ;  /* 0x0000000395597211 */ /* 0x080fe200000f16ff */
[----:B------:R-:W-:Y:S01]  /*13cc0*/  IMAD R145, R145, UR56, RZ ;  /* 0x0000003891917c24 */ /* 0x000fe2000f8e02ff */
[CC--:B------:R-:W-:Y:S01]  /*13cd0*/  LEA R58, P0, R147.reuse, R134.reuse, 0x2 ;  /* 0x00000086933a7211 */ /* 0x0c0fe200078010ff */
[----:B------:R2:W-:Y:S01]  /*13ce0*/  STL.64 [R1+0x5e0], R56 ;  /* 0x0005e03801007387 */ /* 0x0005e20000100a00 */
[----:B------:R-:W-:Y:S01]  /*13cf0*/  IMAD.MOV.U32 R62, RZ, RZ, R24 ;  /* 0x000000ffff3e7224 */ /* 0x000fe200078e0018 */
[----:B------:R-:W1:Y:S01]  /*13d00*/  LDCU UR33, c[0x0][0x3b0] ;  /* 0x00007600ff2177ac */ /* 0x000e620008000800 */
[----:B------:R-:W-:Y:S01]  /*13d10*/  LEA.HI.X.SX32 R59, R147, R3, 0x2, P0 ;  /* 0x00000003933b7211 */ /* 0x000fe200000f16ff */
[----:B------:R-:W-:Y:S02]  /*13d20*/  IMAD R144, R144, UR56, RZ ;  /* 0x0000003890907c24 */ /* 0x000fe4000f8e02ff */
[----:B------:R-:W-:Y:S01]  /*13d30*/  IMAD.MOV.U32 R21, RZ, RZ, R20 ;  /* 0x000000ffff157224 */ /* 0x000fe200078e0014 */
[----:B--2---:R-:W-:Y:S01]  /*13d40*/  LEA R56, P6, R146, R134, 0x2 ;  /* 0x0000008692387211 */ /* 0x004fe200078c10ff */
[----:B------:R-:W-:-:S03]  /*13d50*/  IMAD.MOV.U32 R252, RZ, RZ, R23 ;  /* 0x000000fffffc7224 */ /* 0x000fc600078e0017 */
[----:B------:R-:W-:Y:S01]  /*13d60*/  LEA.HI.X.SX32 R57, R146, R3, 0x2, P6 ;  /* 0x0000000392397211 */ /* 0x000fe200030f16ff */
[----:B------:R-:W-:Y:S01]  /*13d70*/  STL.64 [R1+0xa00], R88 ;  /* 0x000a005801007387 */ /* 0x000fe20000100a00 */
[----:B------:R-:W-:Y:S02]  /*13d80*/  IMAD.MOV.U32 R52, RZ, RZ, R62 ;  /* 0x000000ffff347224 */ /* 0x000fe400078e003e */
[----:B------:R-:W-:Y:S01]  /*13d90*/  IMAD.MOV.U32 R62, RZ, RZ, R21 ;  /* 0x000000ffff3e7224 */ /* 0x000fe200078e0015 */
[----:B------:R2:W-:Y:S01]  /*13da0*/  STL.64 [R1+0x5d8], R58 ;  /* 0x0005d83a01007387 */ /* 0x0005e20000100a00 */
[----:B------:R-:W-:-:S03]  /*13db0*/  MOV R21, R28 ;  /* 0x0000001c00157202 */ /* 0x000fc60000000f00 */
[----:B------:R1:W-:Y:S01]  /*13dc0*/  STL.64 [R1+0x5d0], R56 ;  /* 0x0005d03801007387 */ /* 0x0003e20000100a00 */
[----:B------:R-:W-:Y:S01]  /*13dd0*/  MOV R20, R252 ;  /* 0x000000fc00147202 */ /* 0x000fe20000000f00 */
[----:B------:R-:W-:Y:S01]  /*13de0*/  IMAD R143, R143, UR56, RZ ;  /* 0x000000388f8f7c24 */ /* 0x000fe2000f8e02ff */
[CC--:B--2---:R-:W-:Y:S02]  /*13df0*/  LEA R58, P0, R145.reuse, R134.reuse, 0x2 ;  /* 0x00000086913a7211 */ /* 0x0c4fe400078010ff */
[----:B-1----:R-:W-:Y:S01]  /*13e00*/  LEA R56, P6, R144, R134, 0x2 ;  /* 0x0000008690387211 */ /* 0x002fe200078c10ff */
[----:B------:R-:W-:Y:S01]  /*13e10*/  IMAD.MOV.U32 R39, RZ, RZ, R52 ;  /* 0x000000ffff277224 */ /* 0x000fe200078e0034 */
[-C--:B------:R-:W-:Y:S01]  /*13e20*/  LEA.HI.X.SX32 R59, R145, R3.reuse, 0x2, P0 ;  /* 0x00000003913b7211 */ /* 0x080fe200000f16ff */
[----:B------:R-:W-:Y:S01]  /*13e30*/  IMAD R142, R142, UR56, RZ ;  /* 0x000000388e8e7c24 */ /* 0x000fe2000f8e02ff */
[----:B------:R-:W-:Y:S01]  /*13e40*/  LEA.HI.X.SX32 R57, R144, R3, 0x2, P6 ;  /* 0x0000000390397211 */ /* 0x000fe200030f16ff */
[----:B------:R-:W-:-:S02]  /*13e50*/  IMAD.MOV.U32 R23, RZ, RZ, R33 ;  /* 0x000000ffff177224 */ /* 0x000fc400078e0021 */
[----:B------:R-:W-:Y:S02]  /*13e60*/  IMAD.MOV.U32 R52, RZ, RZ, R21 ;  /* 0x000000ffff347224 */ /* 0x000fe400078e0015 */
[----:B------:R-:W-:Y:S01]  /*13e70*/  IMAD.MOV.U32 R21, RZ, RZ, R20 ;  /* 0x000000ffff157224 */ /* 0x000fe200078e0014 */
[----:B------:R1:W-:Y:S01]  /*13e80*/  STL.64 [R1+0x5c8], R58 ;  /* 0x0005c83a01007387 */ /* 0x0003e20000100a00 */
[----:B------:R-:W-:Y:S02]  /*13e90*/  IMAD.MOV.U32 R20, RZ, RZ, R26 ;  /* 0x000000ffff147224 */ /* 0x000fe400078e001a */
[----:B------:R-:W-:Y:S01]  /*13ea0*/  IMAD.MOV.U32 R252, RZ, RZ, R23 ;  /* 0x000000fffffc7224 */ /* 0x000fe200078e0017 */
[----:B------:R2:W-:Y:S01]  /*13eb0*/  STL.64 [R1+0x5c0], R56 ;  /* 0x0005c03801007387 */ /* 0x0005e20000100a00 */
[----:B------:R-:W-:Y:S02]  /*13ec0*/  IMAD.MOV.U32 R53, RZ, RZ, R39 ;  /* 0x000000ffff357224 */ /* 0x000fe400078e0027 */
[----:B------:R-:W-:Y:S01]  /*13ed0*/  IMAD.MOV.U32 R39, RZ, RZ, R52 ;  /* 0x000000ffff277224 */ /* 0x000fe200078e0034 */
[----:B------:R-:W-:Y:S01]  /*13ee0*/  MOV R52, R21 ;  /* 0x0000001500347202 */ /* 0x000fe20000000f00 */
[----:B------:R-:W-:Y:S01]  /*13ef0*/  IMAD.MOV.U32 R21, RZ, RZ, R20 ;  /* 0x000000ffff157224 */ /* 0x000fe200078e0014 */
[CC--:B-1----:R-:W-:Y:S01]  /*13f00*/  LEA R58, P0, R143.reuse, R134.reuse, 0x2 ;  /* 0x000000868f3a7211 */ /* 0x0c2fe200078010ff */
[----:B------:R-:W-:Y:S01]  /*13f10*/  IMAD.MOV.U32 R20, RZ, RZ, R252 ;  /* 0x000000ffff147224 */ /* 0x000fe200078e00fc */
[C---:B--2---:R-:W-:Y:S01]  /*13f20*/  LEA R56, P6, R142.reuse, R134, 0x2 ;  /* 0x000000868e387211 */ /* 0x044fe200078c10ff */
[----:B------:R-:W-:Y:S01]  /*13f30*/  IMAD.MOV.U32 R33, RZ, RZ, R35 ;  /* 0x000000ffff217224 */ /* 0x000fe200078e0023 */
[-C--:B------:R-:W-:Y:S01]  /*13f40*/  LEA.HI.X.SX32 R59, R143, R3.reuse, 0x2, P0 ;  /* 0x000000038f3b7211 */ /* 0x080fe200000f16ff */
[----:B------:R-:W-:Y:S01]  /*13f50*/  IMAD R141, R141, UR56, RZ ;  /* 0x000000388d8d7c24 */ /* 0x000fe2000f8e02ff */
[----:B------:R-:W-:Y:S01]  /*13f60*/  LEA.HI.X.SX32 R57, R142, R3, 0x2, P6 ;  /* 0x000000038e397211 */ /* 0x000fe200030f16ff */
[----:B------:R-:W-:-:S02]  /*13f70*/  IMAD R140, R140, UR56, RZ ;  /* 0x000000388c8c7c24 */ /* 0x000fc4000f8e02ff */
[----:B------:R-:W-:Y:S02]  /*13f80*/  IMAD.MOV.U32 R36, RZ, RZ, R53 ;  /* 0x000000ffff247224 */ /* 0x000fe400078e0035 */
[----:B------:R-:W-:Y:S01]  /*13f90*/  IMAD.MOV.U32 R53, RZ, RZ, R52 ;  /* 0x000000ffff357224 */ /* 0x000fe200078e0034 */
[----:B------:R-:W-:Y:S01]  /*13fa0*/  STL.64 [R1+0x5b8], R58 ;  /* 0x0005b83a01007387 */ /* 0x000fe20000100a00 */
[----:B------:R-:W-:Y:S01]  /*13fb0*/  IMAD.MOV.U32 R52, RZ, RZ, R21 ;  /* 0x000000ffff347224 */ /* 0x000fe200078e0015 */
[----:B------:R-:W-:Y:S01]  /*13fc0*/  MOV R21, R20 ;  /* 0x0000001400157202 */ /* 0x000fe20000000f00 */
[----:B------:R-:W-:Y:S01]  /*13fd0*/  IMAD.MOV.U32 R23, RZ, RZ, R33 ;  /* 0x000000ffff177224 */ /* 0x000fe200078e0021 */
[----:B------:R1:W-:Y:S01]  /*13fe0*/  STL.64 [R1+0x8e8], R56 ;  /* 0x0008e83801007387 */ /* 0x0003e20000100a00 */
[----:B------:R-:W-:Y:S01]  /*13ff0*/  IMAD R20, R90, UR34, RZ ;  /* 0x000000225a147c24 */ /* 0x000fe2000f8e02ff */
[----:B------:R-:W-:Y:S01]  /*14000*/  LEA R90, P0, R141, R134, 0x2 ;  /* 0x000000868d5a7211 */ /* 0x000fe200078010ff */
[----:B------:R-:W-:Y:S01]  /*14010*/  IMAD R139, R139, UR56, RZ ;  /* 0x000000388b8b7c24 */ /* 0x000fe2000f8e02ff */
[----:B------:R-:W2:Y:S01]  /*14020*/  LDCU UR34, c[0x0][0x3b0] ;  /* 0x00007600ff2277ac */ /* 0x000ea20008000800 */
[----:B------:R-:W-:-:S02]  /*14030*/  IMAD.MOV.U32 R252, RZ, RZ, R23 ;  /* 0x000000fffffc7224 */ /* 0x000fc400078e0017 */
[----:B------:R-:W-:Y:S01]  /*14040*/  IMAD R23, R91, UR35, RZ ;  /* 0x000000235b177c24 */ /* 0x000fe2000f8e02ff */
[-C--:B------:R-:W-:Y:S01]  /*14050*/  LEA.HI.X.SX32 R91, R141, R3.reuse, 0x2, P0 ;  /* 0x000000038d5b7211 */ /* 0x080fe200000f16ff */
[----:B------:R-:W-:Y:S01]  /*14060*/  IMAD R138, R138, UR56, RZ ;  /* 0x000000388a8a7c24 */ /* 0x000fe2000f8e02ff */
[-C--:B-1----:R-:W-:Y:S01]  /*14070*/  LEA R56, P6, R140, R134.reuse, 0x2 ;  /* 0x000000868c387211 */ /* 0x082fe200078c10ff */
[----:B------:R-:W-:Y:S01]  /*14080*/  IMAD R137, R137, UR56, RZ ;  /* 0x0000003889897c24 */ /* 0x000fe2000f8e02ff */
[-C--:B------:R-:W-:Y:S01]  /*14090*/  LEA R58, P0, R139, R134.reuse, 0x2 ;  /* 0x000000868b3a7211 */ /* 0x080fe200078010ff */
[----:B------:R-:W-:Y:S01]  /*140a0*/  IMAD R136, R136, UR56, RZ ;  /* 0x0000003888887c24 */ /* 0x000fe2000f8e02ff */
[-C--:B------:R-:W-:Y:S01]  /*140b0*/  LEA.HI.X.SX32 R57, R140, R3.reuse, 0x2, P6 ;  /* 0x000000038c397211 */ /* 0x080fe200030f16ff */
[----:B------:R-:W-:Y:S01]  /*140c0*/  IMAD R135, R135, UR56, RZ ;  /* 0x0000003887877c24 */ /* 0x000fe2000f8e02ff */
[----:B------:R-:W-:Y:S01]  /*140d0*/  LEA.HI.X.SX32 R59, R139, R3, 0x2, P0 ;  /* 0x000000038b3b7211 */ /* 0x000fe200000f16ff */
[----:B------:R-:W-:Y:S01]  /*140e0*/  IMAD R191, R191, UR56, RZ ;  /* 0x00000038bfbf7c24 */ /* 0x000fe2000f8e02ff */
[----:B------:R-:W1:Y:S01]  /*140f0*/  LDCU UR35, c[0x0][0x3b0] ;  /* 0x00007600ff2377ac */ /* 0x000e620008000800 */
[----:B------:R2:W-:Y:S04]  /*14100*/  STL.64 [R1+0x5b0], R56 ;  /* 0x0005b03801007387 */ /* 0x0005e80000100a00 */
[----:B------:R-:W-:Y:S04]  /*14110*/  STL.64 [R1+0x9f8], R90 ;  /* 0x0009f85a01007387 */ /* 0x000fe80000100a00 */
[----:B------:R1:W-:Y:S01]  /*14120*/  STL.64 [R1+0x5a8], R58 ;  /* 0x0005a83a01007387 */ /* 0x0003e20000100a00 */
[----:B--2---:R-:W-:-:S04]  /*14130*/  LEA R56, P6, R138, R134, 0x2 ;  /* 0x000000868a387211 */ /* 0x004fc800078c10ff */
[----:B------:R-:W-:Y:S02]  /*14140*/  LEA.HI.X.SX32 R57, R138, R3, 0x2, P6 ;  /* 0x000000038a397211 */ /* 0x000fe400030f16ff */
[----:B-1----:R-:W-:-:S03]  /*14150*/  LEA R58, P0, R137, R134, 0x2 ;  /* 0x00000086893a7211 */ /* 0x002fc600078010ff */
[----:B------:R1:W-:Y:S01]  /*14160*/  STL.64 [R1+0x1a8], R56 ;  /* 0x0001a83801007387 */ /* 0x0003e20000100a00 */
[----:B------:R-:W-:-:S05]  /*14170*/  LEA.HI.X.SX32 R59, R137, R3, 0x2, P0 ;  /* 0x00000003893b7211 */ /* 0x000fca00000f16ff */
        /* <DEDUP_REMOVED lines=9> */
[----:B-1----:R-:W-:Y:S01]  /*14210*/  LEA R56, P6, R191, R134, 0x2 ;  /* 0x00000086bf387211 */ /* 0x002fe200078c10ff */
[----:B------:R-:W-:-:S03]  /*14220*/  IMAD R26, R92, UR36, RZ ;  /* 0x000000245c1a7c24 */ /* 0x000fc6000f8e02ff */
[-C--:B------:R-:W-:Y:S01]  /*14230*/  LEA.HI.X.SX32 R57, R191, R3.reuse, 0x2, P6 ;  /* 0x00000003bf397211 */ /* 0x080fe200030f16ff */
[----:B------:R-:W-:Y:S01]  /*14240*/  IMAD R131, R131, UR56, RZ ;  /* 0x0000003883837c24 */ /* 0x000fe2000f8e02ff */
[-C--:B------:R-:W-:Y:S01]  /*14250*/  LEA R92, P0, R133, R134.reuse, 0x2 ;  /* 0x00000086855c7211 */ /* 0x080fe200078010ff */
[----:B------:R-:W-:Y:S01]  /*14260*/  IMAD R130, R130, UR56, RZ ;  /* 0x0000003882827c24 */ /* 0x000fe2000f8e02ff */
[CC--:B--2---:R-:W-:Y:S01]  /*14270*/  LEA R58, P6, R132.reuse, R134.reuse, 0x2 ;  /* 0x00000086843a7211 */ /* 0x0c4fe200078c10ff */
[----:B------:R-:W-:Y:S01]  /*14280*/  IMAD R28, R93, UR37, RZ ;  /* 0x000000255d1c7c24 */ /* 0x000fe2000f8e02ff */
[----:B------:R-:W1:Y:S02]  /*14290*/  LDCU UR36, c[0x0][0x3b0] ;  /* 0x00007600ff2477ac */ /* 0x000e640008000800 */
[-C--:B------:R-:W-:Y:S01]  /*142a0*/  LEA.HI.X.SX32 R59, R132, R3.reuse, 0x2, P6 ;  /* 0x00000003843b7211 */ /* 0x080fe200030f16ff */
[----:B------:R2:W-:Y:S01]  /*142b0*/  STL.64 [R1+0x8e0], R56 ;  /* 0x0008e03801007387 */ /* 0x0005e20000100a00 */
[----:B------:R-:W-:Y:S01]  /*142c0*/  LEA.HI.X.SX32 R93, R133, R3, 0x2, P0 ;  /* 0x00000003855d7211 */ /* 0x000fe200000f16ff */
[----:B------:R-:W-:Y:S01]  /*142d0*/  IMAD R129, R129, UR56, RZ ;  /* 0x0000003881817c24 */ /* 0x000fe2000f8e02ff */
[----:B------:R-:W1:Y:S01]  /*142e0*/  LDCU UR37, c[0x0][0x3b0] ;  /* 0x00007600ff2577ac */ /* 0x000e620008000800 */
[----:B------:R3:W-:Y:S01]  /*142f0*/  STL.64 [R1+0x188], R58 ;  /* 0x0001883a01007387 */ /* 0x0007e20000100a00 */
[----:B------:R-:W-:Y:S01]  /*14300*/  IMAD R128, R128, UR56, RZ ;  /* 0x0000003880807c24 */ /* 0x000fe2000f8e02ff */
[----:B--2---:R-:W-:-:S02]  /*14310*/  LEA R56, P0, R131, R134, 0x2 ;  /* 0x0000008683387211 */ /* 0x004fc400078010ff */
[C---:B---3--:R-:W-:Y:S02]  /*14320*/  LEA R58, P6, R130.reuse, R134, 0x2 ;  /* 0x00000086823a7211 */ /* 0x048fe400078c10ff */
[-C--:B------:R-:W-:Y:S02]  /*14330*/  LEA.HI.X.SX32 R57, R131, R3.reuse, 0x2, P0 ;  /* 0x0000000383397211 */ /* 0x080fe400000f16ff */
[----:B------:R-:W-:Y:S01]  /*14340*/  LEA.HI.X.SX32 R59, R130, R3, 0x2, P6 ;  /* 0x00000003823b7211 */ /* 0x000fe200030f16ff */
[----:B------:R-:W-:Y:S01]  /*14350*/  STL.64 [R1+0x9f0], R92 ;  /* 0x0009f05c01007387 */ /* 0x000fe20000100a00 */
[----:B------:R-:W-:-:S03]  /*14360*/  IMAD R126, R126, UR56, RZ ;  /* 0x000000387e7e7c24 */ /* 0x000fc6000f8e02ff */
[----:B------:R2:W-:Y:S04]  /*14370*/  STL.64 [R1+0x180], R56 ;  /* 0x0001803801007387 */ /* 0x0005e80000100a00 */
[----:B------:R3:W-:Y:S01]  /*14380*/  STL.64 [R1+0x178], R58 ;  /* 0x0001783a01007387 */ /* 0x0007e20000100a00 */
[----:B------:R-:W-:Y:S01]  /*14390*/  IMAD R127, R127, UR56, RZ ;  /* 0x000000387f7f7c24 */ /* 0x000fe2000f8e02ff */
[CC--:B--2---:R-:W-:Y:S02]  /*143a0*/  LEA R56, P0, R129.reuse, R134.reuse, 0x2 ;  /* 0x0000008681387211 */ /* 0x0c4fe400078010ff */
[----:B---3--:R-:W-:Y:S02]  /*143b0*/  LEA R58, P6, R128, R134, 0x2 ;  /* 0x00000086803a7211 */ /* 0x008fe400078c10ff */
[-C--:B------:R-:W-:Y:S01]  /*143c0*/  LEA.HI.X.SX32 R57, R129, R3.reuse, 0x2, P0 ;  /* 0x0000000381397211 */ /* 0x080fe200000f16ff */
[----:B------:R-:W-:Y:S01]  /*143d0*/  IMAD R124, R124, UR56, RZ ;  /* 0x000000387c7c7c24 */ /* 0x000fe2000f8e02ff */
[----:B------:R-:W-:-:S02]  /*143e0*/  LEA.HI.X.SX32 R59, R128, R3, 0x2, P6 ;  /* 0x00000003803b7211 */ /* 0x000fc400030f16ff */
[CC--:B------:R-:W-:Y:S01]  /*143f0*/  LEA R128, P6, R126.reuse, R134.reuse, 0x2 ;  /* 0x000000867e807211 */ /* 0x0c0fe200078c10ff */
[----:B------:R2:W-:Y:S01]  /*14400*/  STL.64 [R1+0x170], R56 ;  /* 0x0001703801007387 */ /* 0x0005e20000100a00 */
[----:B------:R-:W-:Y:S02]  /*14410*/  IMAD R125, R125, UR56, RZ ;  /* 0x000000387d7d7c24 */ /* 0x000fe4000f8e02ff */
[----:B------:R-:W-:Y:S01]  /*14420*/  LEA.HI.X.SX32 R129, R126, R3, 0x2, P6 ;  /* 0x000000037e817211 */ /* 0x000fe200030f16ff */
[----:B------:R3:W-:Y:S01]  /*14430*/  STL.64 [R1+0x168], R58 ;  /* 0x0001683a01007387 */ /* 0x0007e20000100a00 */
[----:B------:R-:W-:Y:S02]  /*14440*/  IMAD.MOV.U32 R24, RZ, RZ, R31 ;  /* 0x000000ffff187224 */ /* 0x000fe400078e001f */
[----:B------:R-:W-:Y:S01]  /*14450*/  IMAD R31, R94, UR38, RZ ;  /* 0x000000265e1f7c24 */ /* 0x000fe2000f8e02ff */
[----:B------:R-:W1:Y:S01]  /*14460*/  LDCU UR38, c[0x0][0x3b0] ;  /* 0x00007600ff2677ac */ /* 0x000e620008000800 */
[----:B--2---:R-:W-:-:S02]  /*14470*/  LEA R56, P0, R127, R134, 0x2 ;  /* 0x000000867f387211 */ /* 0x004fc400078010ff */
[-C--:B---3--:R-:W-:Y:S02]  /*14480*/  LEA R58, P6, R124, R134.reuse, 0x2 ;  /* 0x000000867c3a7211 */ /* 0x088fe400078c10ff */
[-C--:B------:R-:W-:Y:S01]  /*14490*/  LEA.HI.X.SX32 R57, R127, R3.reuse, 0x2, P0 ;  /* 0x000000037f397211 */ /* 0x080fe200000f16ff */
[----:B------:R-:W-:Y:S01]  /*144a0*/  IMAD R123, R123, UR56, RZ ;  /* 0x000000387b7b7c24 */ /* 0x000fe2000f8e02ff */
[-C--:B------:R-:W-:Y:S01]  /*144b0*/  LEA R94, P0, R125, R134.reuse, 0x2 ;  /* 0x000000867d5e7211 */ /* 0x080fe200078010ff */
[----:B------:R-:W-:Y:S01]  /*144c0*/  IMAD R122, R122, UR56, RZ ;  /* 0x000000387a7a7c24 */ /* 0x000fe2000f8e02ff */
[-C--:B------:R-:W-:Y:S01]  /*144d0*/  LEA.HI.X.SX32 R59, R124, R3.reuse, 0x2, P6 ;  /* 0x000000037c3b7211 */ /* 0x080fe200030f16ff */
[----:B------:R-:W-:Y:S01]  /*144e0*/  IMAD R33, R95, UR39, RZ ;  /* 0x000000275f217c24 */ /* 0x000fe2000f8e02ff */
[----:B------:R-:W-:Y:S01]  /*144f0*/  STL.64 [R1+0x160], R56 ;  /* 0x0001603801007387 */ /* 0x000fe20000100a00 */
[-C--:B------:R-:W-:Y:S01]  /*14500*/  LEA.HI.X.SX32 R95, R125, R3.reuse, 0x2, P0 ;  /* 0x000000037d5f7211 */ /* 0x080fe200000f16ff */
[----:B------:R-:W-:Y:S01]  /*14510*/  IMAD.MOV.U32 R63, RZ, RZ, R36 ;  /* 0x000000ffff3f7224 */ /* 0x000fe200078e0024 */
[-C--:B------:R-:W-:Y:S01]  /*14520*/  LEA R60, P0, R123, R134.reuse, 0x2 ;  /* 0x000000867b3c7211 */ /* 0x080fe200078010ff */
[----:B------:R-:W-:Y:S01]  /*14530*/  STL.64 [R1+0x8d8], R128 ;  /* 0x0008d88001007387 */ /* 0x000fe20000100a00 */
[----:B------:R-:W-:Y:S01]  /*14540*/  IMAD R121, R121, UR56, RZ ;  /* 0x0000003879797c24 */ /* 0x000fe2000f8e02ff */
[----:B------:R-:W2:Y:S02]  /*14550*/  LDCU UR39, c[0x0][0x3b0] ;  /* 0x00007600ff2777ac */ /* 0x000ea40008000800 */
[----:B------:R3:W-:Y:S01]  /*14560*/  STL.64 [R1+0x158], R58 ;  /* 0x0001583a01007387 */ /* 0x0007e20000100a00 */
[----:B------:R-:W-:Y:S01]  /*14570*/  LEA.HI.X.SX32 R61, R123, R3, 0x2, P0 ;  /* 0x000000037b3d7211 */ /* 0x000fe200000f16ff */
[----:B------:R-:W-:Y:S01]  /*14580*/  IMAD R120, R120, UR56, RZ ;  /* 0x0000003878787c24 */ /* 0x000fe2000f8e02ff */
[----:B------:R-:W-:Y:S01]  /*14590*/  MOV R55, R63 ;  /* 0x0000003f00377202 */ /* 0x000fe20000000f00 */
[----:B------:R-:W-:Y:S01]  /*145a0*/  STL.64 [R1+0x9e8], R94 ;  /* 0x0009e85e01007387 */ /* 0x000fe20000100a00 */
[----:B---3--:R-:W-:-:S04]  /*145b0*/  LEA R58, P6, R122, R134, 0x2 ;  /* 0x000000867a3a7211 */ /* 0x008fc800078c10ff */
[----:B------:R-:W-:Y:S01]  /*145c0*/  LEA.HI.X.SX32 R59, R122, R3, 0x2, P6 ;  /* 0x000000037a3b7211 */ /* 0x000fe200030f16ff */
[----:B------:R3:W-:Y:S01]  /*145d0*/  STL.64 [R1+0x150], R60 ;  /* 0x0001503c01007387 */ /* 0x0007e20000100a00 */
[----:B------:R-:W-:-:S03]  /*145e0*/  IMAD R119, R119, UR56, RZ ;  /* 0x0000003877777c24 */ /* 0x000fc6000f8e02ff */
[----:B------:R1:W-:Y:S01]  /*145f0*/  STL.64 [R1+0x148], R58 ;  /* 0x0001483a01007387 */ /* 0x0003e20000100a00 */
[----:B------:R-:W-:Y:S02]  /*14600*/  IMAD.MOV.U32 R57, RZ, RZ, R55 ;  /* 0x000000ffff397224 */ /* 0x000fe400078e0037 */
[----:B------:R-:W-:Y:S01]  /*14610*/  IMAD.MOV.U32 R32, RZ, RZ, R24 ;  /* 0x000000ffff207224 */ /* 0x000fe200078e0018 */
[CC--:B---3--:R-:W-:Y:S02]  /*14620*/  LEA R60, P0, R121.reuse, R134.reuse, 0x2 ;  /* 0x00000086793c7211 */ /* 0x0c8fe400078010ff */
[-C--:B-1----:R-:W-:Y:S01]  /*14630*/  LEA R58, P6, R120, R134.reuse, 0x2 ;  /* 0x00000086783a7211 */ /* 0x082fe200078c10ff */
[----:B------:R-:W-:Y:S01]  /*14640*/  IMAD R118, R118, UR56, RZ ;  /* 0x0000003876767c24 */ /* 0x000fe2000f8e02ff */
[-C--:B------:R-:W-:Y:S02]  /*14650*/  LEA.HI.X.SX32 R61, R121, R3.reuse, 0x2, P0 ;  /* 0x00000003793d7211 */ /* 0x080fe400000f16ff */
[-C--:B------:R-:W-:Y:S01]  /*14660*/  LEA.HI.X.SX32 R59, R120, R3.reuse, 0x2, P6 ;  /* 0x00000003783b7211 */ /* 0x080fe200030f16ff */
[----:B------:R-:W-:Y:S01]  /*14670*/  IMAD R117, R117, UR56, RZ ;  /* 0x0000003875757c24 */ /* 0x000fe2000f8e02ff */
[CC--:B------:R-:W-:Y:S01]  /*14680*/  LEA R126, P0, R119.reuse, R134.reuse, 0x2 ;  /* 0x00000086777e7211 */ /* 0x0c0fe200078010ff */
[----:B------:R-:W-:Y:S01]  /*14690*/  IMAD.MOV.U32 R64, RZ, RZ, R57 ;  /* 0x000000ffff407224 */ /* 0x000fe200078e0039 */
[----:B------:R-:W-:Y:S01]  /*146a0*/  STL.64 [R1+0x140], R60 ;  /* 0x0001403c01007387 */ /* 0x000fe20000100a00 */
[----:B------:R-:W-:Y:S01]  /*146b0*/  IMAD.MOV.U32 R55, RZ, RZ, R32 ;  /* 0x000000ffff377224 */ /* 0x000fe200078e0020 */
[-C--:B------:R-:W-:Y:S01]  /*146c0*/  LEA R130, P6, R118, R134.reuse, 0x2 ;  /* 0x0000008676827211 */ /* 0x080fe200078c10ff */
[----:B------:R-:W-:Y:S01]  /*146d0*/  IMAD R116, R116, UR56, RZ ;  /* 0x0000003874747c24 */ /* 0x000fe2000f8e02ff */
[----:B------:R1:W-:Y:S01]  /*146e0*/  STL.64 [R1+0x138], R58 ;  /* 0x0001383a01007387 */ /* 0x0003e20000100a00 */
[----:B------:R-:W-:Y:S01]  /*146f0*/  IMAD.MOV.U32 R32, RZ, RZ, R38 ;  /* 0x000000ffff207224 */ /* 0x000fe200078e0026 */
[----:B------:R-:W-:Y:S01]  /*14700*/  LEA.HI.X.SX32 R127, R119, R3, 0x2, P0 ;  /* 0x00000003777f7211 */ /* 0x000fe200000f16ff */
[----:B------:R-:W-:Y:S01]  /*14710*/  IMAD R115, R115, UR56, RZ ;  /* 0x0000003873737c24 */ /* 0x000fe2000f8e02ff */
[----:B------:R-:W-:Y:S01]  /*14720*/  MOV R57, R55 ;  /* 0x0000003700397202 */ /* 0x000fe20000000f00 */
[----:B------:R-:W-:Y:S01]  /*14730*/  IMAD.MOV.U32 R36, RZ, RZ, R39 ;  /* 0x000000ffff247224 */ /* 0x000fe200078e0027 */
[----:B------:R-:W-:Y:S01]  /*14740*/  LEA.HI.X.SX32 R131, R118, R3, 0x2, P6 ;  /* 0x0000000376837211 */ /* 0x000fe200030f16ff */
[----:B------:R-:W-:Y:S01]  /*14750*/  IMAD R25, R70, UR12, RZ ;  /* 0x0000000c46197c24 */ /* 0x000fe2000f8e02ff */
[-C--:B------:R-:W-:Y:S01]  /*14760*/  LEA R70, P6, R116, R134.reuse, 0x2 ;  /* 0x0000008674467211 */ /* 0x080fe200078c10ff */
[----:B------:R-:W-:Y:S01]  /*14770*/  IMAD.MOV.U32 R39, RZ, RZ, R52 ;  /* 0x000000ffff277224 */ /* 0x000fe200078e0034 */
[----:B------:R-:W3:Y:S01]  /*14780*/  LDCU UR12, c[0x0][0x3b0] ;  /* 0x00007600ff0c77ac */ /* 0x000ee20008000800 */
[----:B-1----:R-:W-:Y:S01]  /*14790*/  IMAD.MOV.U32 R58, RZ, RZ, R64 ;  /* 0x000000ffff3a7224 */ /* 0x002fe200078e0040 */
[----:B------:R-:W-:Y:S01]  /*147a0*/  LEA R64, P0, R117, R134, 0x2 ;  /* 0x0000008675407211 */ /* 0x000fe200078010ff */
[----:B------:R-:W-:-:S02]  /*147b0*/  IMAD.MOV.U32 R55, RZ, RZ, R32 ;  /* 0x000000ffff377224 */ /* 0x000fc400078e0020 */
[----:B------:R-:W-:Y:S01]  /*147c0*/  IMAD R29, R68, UR10, RZ ;  /* 0x0000000a441d7c24 */ /* 0x000fe2000f8e02ff */
[-C--:B------:R-:W-:Y:S01]  /*147d0*/  LEA.HI.X.SX32 R65, R117, R3.reuse, 0x2, P0 ;  /* 0x0000000375417211 */ /* 0x080fe200000f16ff */
[----:B------:R-:W-:Y:S01]  /*147e0*/  IMAD.MOV.U32 R54, RZ, RZ, R21 ;  /* 0x000000ffff367224 */ /* 0x000fe200078e0015 */
[----:B------:R-:W-:Y:S01]  /*147f0*/  LEA R68, P0, R115, R134, 0x2 ;  /* 0x0000008673447211 */ /* 0x000fe200078010ff */
[----:B------:R-:W-:Y:S01]  /*14800*/  IMAD R24, R71, UR13, RZ ;  /* 0x0000000d47187c24 */ /* 0x000fe2000f8e02ff */
[----:B------:R-:W-:Y:S01]  /*14810*/  LEA.HI.X.SX32 R71, R116, R3, 0x2, P6 ;  /* 0x0000000374477211 */ /* 0x000fe200030f16ff */
[----:B------:R-:W-:Y:S01]  /*14820*/  IMAD.MOV.U32 R60, RZ, RZ, R57 ;  /* 0x000000ffff3c7224 */ /* 0x000fe200078e0039 */
[----:B------:R-:W-:Y:S01]  /*14830*/  MOV R57, R39 ;  /* 0x0000002700397202 */ /* 0x000fe20000000f00 */
[----:B------:R-:W-:Y:S01]  /*14840*/  IMAD.MOV.U32 R52, RZ, RZ, R27 ;  /* 0x000000ffff347224 */ /* 0x000fe200078e001b */
[----:B------:R-:W2:Y:S01]  /*14850*/  LDL.LU R39, [R1+0x48] ;  /* 0x0000480001277983 */ /* 0x000ea20000300800 */
[----:B------:R-:W-:Y:S01]  /*14860*/  IMAD.MOV.U32 R59, RZ, RZ, R55 ;  /* 0x000000ffff3b7224 */ /* 0x000fe200078e0037 */
[----:B------:R-:W1:Y:S01]  /*14870*/  LDCU UR13, c[0x0][0x3b0] ;  /* 0x00007600ff0d77ac */ /* 0x000e620008000800 */
[----:B------:R-:W-:Y:S01]  /*14880*/  IMAD R27, R69, UR11, RZ ;  /* 0x0000000b451b7c24 */ /* 0x000fe2000f8e02ff */
[----:B------:R-:W-:Y:S01]  /*14890*/  LEA.HI.X.SX32 R69, R115, R3, 0x2, P0 ;  /* 0x0000000373457211 */ /* 0x000fe200000f16ff */
[----:B------:R-:W-:Y:S01]  /*148a0*/  IMAD.MOV.U32 R63, RZ, RZ, R54 ;  /* 0x000000ffff3f7224 */ /* 0x000fe200078e0036 */
[----:B------:R-:W-:Y:S01]  /*148b0*/  STL.64 [R1+0x130], R126 ;  /* 0x0001307e01007387 */ /* 0x000fe20000100a00 */
[----:B------:R-:W-:Y:S01]  /*148c0*/  IMAD.MOV.U32 R56, RZ, RZ, R53 ;  /* 0x000000ffff387224 */ /* 0x000fe200078e0035 */
[----:B------:R-:W1:Y:S01]  /*148d0*/  LDCU UR11, c[0x0][0x3b0] ;  /* 0x00007600ff0b77ac */ /* 0x000e620008000800 */
[----:B------:R-:W-:Y:S01]  /*148e0*/  IMAD.MOV.U32 R61, RZ, RZ, R59 ;  /* 0x000000ffff3d7224 */ /* 0x000fe200078e003b */
[----:B------:R-:W-:Y:S01]  /*148f0*/  STL.64 [R1+0x8d0], R130 ;  /* 0x0008d08201007387 */ /* 0x000fe20000100a00 */
[----:B------:R-:W-:Y:S01]  /*14900*/  IMAD.MOV.U32 R59, RZ, RZ, R57 ;  /* 0x000000ffff3b7224 */ /* 0x000fe200078e0039 */
[----:B------:R-:W1:Y:S01]  /*14910*/  LDCU UR10, c[0x0][0x3b0] ;  /* 0x00007600ff0a77ac */ /* 0x000e620008000800 */
[----:B------:R-:W-:Y:S01]  /*14920*/  IMAD.MOV.U32 R57, RZ, RZ, R56 ;  /* 0x000000ffff397224 */ /* 0x000fe200078e0038 */
[----:B------:R-:W-:Y:S01]  /*14930*/  STL.64 [R1+0x128], R70 ;  /* 0x0001284601007387 */ /* 0x000fe20000100a00 */
[----:B------:R-:W-:-:S03]  /*14940*/  IMAD.MOV.U32 R56, RZ, RZ, R63 ;  /* 0x000000ffff387224 */ /* 0x000fc600078e003f */
[----:B------:R-:W-:Y:S04]  /*14950*/  STL.64 [R1+0x9e0], R64 ;  /* 0x0009e04001007387 */ /* 0x000fe80000100a00 */
[----:B------:R-:W-:Y:S04]  /*14960*/  STL.64 [R1+0x120], R68 ;  /* 0x0001204401007387 */ /* 0x000fe80000100a00 */
[----:B------:R-:W2:Y:S01]  /*14970*/  LDL.LU R63, [R1+0x74] ;  /* 0x00007400013f7983 */ /* 0x000ea20000300800 */
[----:B------:R-:W-:Y:S02]  /*14980*/  IMAD.MOV.U32 R32, RZ, RZ, R30 ;  /* 0x000000ffff207224 */ /* 0x000fe400078e001e */
[----:B------:R-:W-:-:S02]  /*14990*/  IMAD R114, R114, UR56, RZ ;  /* 0x0000003872727c24 */ /* 0x000fc4000f8e02ff */
[----:B------:R-:W-:Y:S02]  /*149a0*/  IMAD.MOV.U32 R55, RZ, RZ, R32 ;  /* 0x000000ffff377224 */ /* 0x000fe400078e0020 */
[----:B------:R-:W-:Y:S01]  /*149b0*/  IMAD R32, R66, UR75, RZ ;  /* 0x0000004b42207c24 */ /* 0x000fe2000f8e02ff */
[----:B------:R-:W-:Y:S01]  /*149c0*/  LEA R66, P6, R114, R134, 0x2 ;  /* 0x0000008672427211 */ /* 0x000fe200078c10ff */
[----:B------:R-:W-:Y:S02]  /*149d0*/  IMAD R30, R67, UR77, RZ ;  /* 0x0000004d431e7c24 */ /* 0x000fe4000f8e02ff */
[----:B------:R-:W-:Y:S01]  /*149e0*/  IMAD R112, R112, UR56, RZ ;  /* 0x0000003870707c24 */ /* 0x000fe2000f8e02ff */
[----:B------:R-:W-:Y:S01]  /*149f0*/  LEA.HI.X.SX32 R67, R114, R3, 0x2, P6 ;  /* 0x0000000372437211 */ /* 0x000fe200030f16ff */
[----:B------:R-:W-:Y:S02]  /*14a00*/  IMAD.MOV.U32 R35, RZ, RZ, R37 ;  /* 0x000000ffff237224 */ /* 0x000fe400078e0025 */
[----:B------:R-:W-:Y:S01]  /*14a10*/  IMAD R37, R96, UR40, RZ ;  /* 0x0000002860257c24 */ /* 0x000fe2000f8e02ff */
[----:B------:R-:W1:Y:S01]  /*14a20*/  LDCU UR40, c[0x0][0x3b0] ;  /* 0x00007600ff2877ac */ /* 0x000e620008000800 */
[----:B------:R-:W-:-:S02]  /*14a30*/  IMAD R113, R113, UR56, RZ ;  /* 0x0000003871717c24 */ /* 0x000fc4000f8e02ff */
[----:B------:R-:W-:Y:S01]  /*14a40*/  IMAD.MOV.U32 R96, RZ, RZ, R57 ;  /* 0x000000ffff607224 */ /* 0x000fe200078e0039 */
[----:B------:R3:W-:Y:S01]  /*14a50*/  STL.64 [R1+0x118], R66 ;  /* 0x0001184201007387 */ /* 0x0007e20000100a00 */
[----:B------:R-:W-:Y:S01]  /*14a60*/  IMAD.MOV.U32 R57, RZ, RZ, R56 ;  /* 0x000000ffff397224 */ /* 0x000fe200078e0038 */
[CC--:B------:R-:W-:Y:S01]  /*14a70*/  LEA R118, P0, R113.reuse, R134.reuse, 0x2 ;  /* 0x0000008671767211 */ /* 0x0c0fe200078010ff */
[----:B------:R-:W-:Y:S01]  /*14a80*/  IMAD.MOV.U32 R243, RZ, RZ, R96 ;  /* 0x000000fffff37224 */ /* 0x000fe200078e0060 */
[----:B------:R-:W1:Y:S01]  /*14a90*/  LDCU UR56, c[0x0][0x3b0] ;  /* 0x00007600ff3877ac */ /* 0x000e620008000800 */
[----:B------:R-:W-:Y:S01]  /*14aa0*/  IMAD.MOV.U32 R242, RZ, RZ, R57 ;  /* 0x000000fffff27224 */ /* 0x000fe200078e0039 */
[----:B------:R-:W-:Y:S01]  /*14ab0*/  LEA.HI.X.SX32 R119, R113, R3, 0x2, P0 ;  /* 0x0000000371777211 */ /* 0x000fe200000f16ff */
[----:B------:R-:W-:Y:S01]  /*14ac0*/  IMAD.MOV.U32 R96, RZ, RZ, R62 ;  /* 0x000000ffff607224 */ /* 0x000fe200078e003e */
[----:B---3--:R-:W-:Y:S01]  /*14ad0*/  LEA R66, P6, R112, R134, 0x2 ;  /* 0x0000008670427211 */ /* 0x008fe200078c10ff */
[----:B------:R-:W-:-:S03]  /*14ae0*/  IMAD.MOV.U32 R239, RZ, RZ, R242 ;  /* 0x000000ffffef7224 */ /* 0x000fc600078e00f2 */
[----:B------:R-:W-:Y:S01]  /*14af0*/  LEA.HI.X.SX32 R67, R112, R3, 0x2, P6 ;  /* 0x0000000370437211 */ /* 0x000fe200030f16ff */
[----:B------:R-:W-:Y:S01]  /*14b00*/  IMAD.MOV.U32 R57, RZ, RZ, R43 ;  /* 0x000000ffff397224 */ /* 0x000fe200078e002b */
[----:B------:R-:W-:Y:S02]  /*14b10*/  MOV R43, R49 ;  /* 0x00000031002b7202 */ /* 0x000fe40000000f00 */
[----:B--2---:R-:W-:Y:S02]  /*14b20*/  MOV R56, R63 ;  /* 0x0000003f00387202 */ /* 0x004fe40000000f00 */
[----:B------:R-:W2:Y:S03]  /*14b30*/  LDL.LU R63, [R1+0x1f8] ;  /* 0x0001f800013f7983 */ /* 0x000ea60000300800 */
[----:B------:R-:W-:Y:S01]  /*14b40*/  IMAD.MOV.U32 R244, RZ, RZ, R56 ;  /* 0x000000fffff47224 */ /* 0x000fe200078e0038 */
[----:B------:R3:W-:Y:S03]  /*14b50*/  STL.64 [R1+0x108], R66 ;  /* 0x0001084201007387 */ /* 0x0007e60000100a00 */
[----:B------:R-:W-:Y:S01]  /*14b60*/  IMAD.MOV.U32 R242, RZ, RZ, R244 ;  /* 0x000000fffff27224 */ /* 0x000fe200078e00f4 */
[----:B------:R-:W4:Y:S01]  /*14b70*/  LDL.LU R49, [R1+0x230] ;  /* 0x0002300001317983 */ /* 0x000f220000300800 */
[----:B------:R-:W-:-:S02]  /*14b80*/  IMAD.MOV.U32 R244, RZ, RZ, R96 ;  /* 0x000000fffff47224 */ /* 0x000fc400078e0060 */
[----:B------:R-:W-:Y:S01]  /*14b90*/  IMAD.MOV.U32 R96, RZ, RZ, R61 ;  /* 0x000000ffff607224 */ /* 0x000fe200078e003d */
[----:B------:R-:W-:Y:S01]  /*14ba0*/  STL.64 [R1+0x110], R118 ;  /* 0x0001107601007387 */ /* 0x000fe20000100a00 */
[----:B------:R-:W-:-:S03]  /*14bb0*/  IMAD.MOV.U32 R61, RZ, RZ, R60 ;  /* 0x000000ffff3d7224 */ /* 0x000fc600078e003c */
[----:B------:R-:W4:Y:S01]  /*14bc0*/  LDL.LU R60, [R1+0x208] ;  /* 0x00020800013c7983 */ /* 0x000f220000300800 */
[----:B------:R-:W-:Y:S01]  /*14bd0*/  IMAD R111, R111, UR55, RZ ;  /* 0x000000376f6f7c24 */ /* 0x000fe2000f8e02ff */
[----:B------:R-:W1:Y:S01]  /*14be0*/  LDCU UR55, c[0x0][0x3b0] ;  /* 0x00007600ff3777ac */ /* 0x000e620008000800 */
[----:B------:R-:W-:Y:S02]  /*14bf0*/  IMAD R110, R110, UR54, RZ ;  /* 0x000000366e6e7c24 */ /* 0x000fe4000f8e02ff */
[----:B------:R-:W-:Y:S01]  /*14c00*/  IMAD R109, R109, UR53, RZ ;  /* 0x000000356d6d7c24 */ /* 0x000fe2000f8e02ff */
[-C--:B------:R-:W-:Y:S01]  /*14c10*/  LEA R116, P0, R111, R134.reuse, 0x2 ;  /* 0x000000866f747211 */ /* 0x080fe200078010ff */
[----:B------:R-:W-:Y:S01]  /*14c20*/  IMAD R108, R108, UR52, RZ ;  /* 0x000000346c6c7c24 */ /* 0x000fe2000f8e02ff */
[CC--:B------:R-:W-:Y:S01]  /*14c30*/  LEA R114, P6, R110.reuse, R134.reuse, 0x2 ;  /* 0x000000866e727211 */ /* 0x0c0fe200078c10ff */
[----:B------:R-:W-:Y:S01]  /*14c40*/  IMAD R107, R107, UR51, RZ ;  /* 0x000000336b6b7c24 */ /* 0x000fe2000f8e02ff */
[-C--:B------:R-:W-:Y:S01]  /*14c50*/  LEA.HI.X.SX32 R117, R111, R3.reuse, 0x2, P0 ;  /* 0x000000036f757211 */ /* 0x080fe200000f16ff */
[----:B------:R-:W-:Y:S01]  /*14c60*/  IMAD.MOV.U32 R54, RZ, RZ, R252 ;  /* 0x000000ffff367224 */ /* 0x000fe200078e00fc */
[CC--:B------:R-:W-:Y:S01]  /*14c70*/  LEA R62, P0, R109.reuse, R134.reuse, 0x2 ;  /* 0x000000866d3e7211 */ /* 0x0c0fe200078010ff */
[----:B------:R-:W-:Y:S01]  /*14c80*/  IMAD.MOV.U32 R238, RZ, RZ, R242 ;  /* 0x000000ffffee7224 */ /* 0x000fe200078e00f2 */
[----:B------:R-:W-:Y:S01]  /*14c90*/  LEA.HI.X.SX32 R115, R110, R3, 0x2, P6 ;  /* 0x000000036e737211 */ /* 0x000fe200030f16ff */
[----:B------:R-:W-:Y:S01]  /*14ca0*/  IMAD R106, R106, UR50, RZ ;  /* 0x000000326a6a7c24 */ /* 0x000fe2000f8e02ff */
[-C--:B---3--:R-:W-:Y:S01]  /*14cb0*/  LEA R66, P6, R108, R134.reuse, 0x2 ;  /* 0x000000866c427211 */ /* 0x088fe200078c10ff */
[----:B------:R-:W-:Y:S01]  /*14cc0*/  STL.64 [R1+0x100], R116 ;  /* 0x0001007401007387 */ /* 0x000fe20000100a00 */
[----:B------:R-:W-:Y:S01]  /*14cd0*/  MOV R242, R61 ;  /* 0x0000003d00f27202 */ /* 0x000fe20000000f00 */
[----:B--2---:R-:W-:Y:S01]  /*14ce0*/  IMAD.MOV.U32 R56, RZ, RZ, R63 ;  /* 0x000000ffff387224 */ /* 0x004fe200078e003f */
[-C--:B------:R-:W-:Y:S01]  /*14cf0*/  LEA.HI.X.SX32 R63, R109, R3.reuse, 0x2, P0 ;  /* 0x000000036d3f7211 */ /* 0x080fe200000f16ff */
[----:B------:R-:W-:Y:S01]  /*14d00*/  IMAD R105, R105, UR49, RZ ;  /* 0x0000003169697c24 */ /* 0x000fe2000f8e02ff */
[C---:B------:R-:W-:Y:S01]  /*14d10*/  LEA R68, P0, R107.reuse, R134, 0x2 ;  /* 0x000000866b447211 */ /* 0x040fe200078010ff */
[----:B------:R-:W-:Y:S01]  /*14d20*/  IMAD R104, R104, UR48, RZ ;  /* 0x0000003068687c24 */ /* 0x000fe2000f8e02ff */
[-C--:B------:R-:W-:Y:S01]  /*14d30*/  LEA.HI.X.SX32 R67, R108, R3.reuse, 0x2, P6 ;  /* 0x000000036c437211 */ /* 0x080fe200030f16ff */
[----:B------:R-:W-:Y:S01]  /*14d40*/  STL.64 [R1+0x8c8], R114 ;  /* 0x0008c87201007387 */ /* 0x000fe20000100a00 */
[----:B------:R-:W-:Y:S01]  /*14d50*/  LEA.HI.X.SX32 R69, R107, R3, 0x2, P0 ;  /* 0x000000036b457211 */ /* 0x000fe200000f16ff */
[----:B------:R-:W-:Y:S01]  /*14d60*/  IMAD.MOV.U32 R237, RZ, RZ, R238 ;  /* 0x000000ffffed7224 */ /* 0x000fe200078e00ee */
[----:B------:R-:W2:Y:S01]  /*14d70*/  LDCU UR54, c[0x0][0x3b0] ;  /* 0x00007600ff3677ac */ /* 0x000ea20008000800 */
[----:B------:R3:W-:Y:S01]  /*14d80*/  STL.64 [R1+0xf8], R66 ;  /* 0x0000f84201007387 */ /* 0x0007e20000100a00 */
[----:B------:R-:W-:-:S02]  /*14d90*/  IMAD R103, R103, UR47, RZ ;  /* 0x0000002f67677c24 */ /* 0x000fc4000f8e02ff */
[----:B------:R-:W-:Y:S01]  /*14da0*/  IMAD R102, R102, UR46, RZ ;  /* 0x0000002e66667c24 */ /* 0x000fe2000f8e02ff */
[----:B------:R-:W-:Y:S01]  /*14db0*/  STL.64 [R1+0x9d8], R62 ;  /* 0x0009d83e01007387 */ /* 0x000fe20000100a00 */
[----:B------:R-:W-:Y:S01]  /*14dc0*/  IMAD R101, R101, UR45, RZ ;  /* 0x0000002d65657c24 */ /* 0x000fe2000f8e02ff */
[----:B------:R-:W1:Y:S01]  /*14dd0*/  LDCU UR53, c[0x0][0x3b0] ;  /* 0x00007600ff3577ac */ /* 0x000e620008000800 */
[----:B----4-:R-:W-:Y:S01]  /*14de0*/  IMAD.MOV.U32 R61, RZ, RZ, R60 ;  /* 0x000000ffff3d7224 */ /* 0x010fe200078e003c */
[----:B------:R4:W-:Y:S01]  /*14df0*/  STL.64 [R1+0xf0], R68 ;  /* 0x0000f04401007387 */ /* 0x0009e20000100a00 */
[----:B------:R-:W-:Y:S01]  /*14e00*/  IMAD.MOV.U32 R60, RZ, RZ, R54 ;  /* 0x000000ffff3c7224 */ /* 0x000fe200078e0036 */
[----:B------:R-:W1:Y:S02]  /*14e10*/  LDCU UR52, c[0x0][0x3b0] ;  /* 0x00007600ff3477ac */ /* 0x000e640008000800 */
[----:B------:R-:W2:Y:S01]  /*14e20*/  LDL.LU R54, [R1+0x1bc] ;  /* 0x0001bc0001367983 */ /* 0x000ea20000300800 */
[CC--:B---3--:R-:W-:Y:S01]  /*14e30*/  LEA R66, P6, R106.reuse, R134.reuse, 0x2 ;  /* 0x000000866a427211 */ /* 0x0c8fe200078c10ff */
[----:B------:R-:W-:Y:S01]  /*14e40*/  IMAD.MOV.U32 R238, RZ, RZ, R242 ;  /* 0x000000ffffee7224 */ /* 0x000fe200078e00f2 */
[----:B------:R-:W3:Y:S02]  /*14e50*/  LDCU UR51, c[0x0][0x3b0] ;  /* 0x00007600ff3377ac */ /* 0x000ee40008000800 */
[----:B------:R-:W-:Y:S01]  /*14e60*/  LEA.HI.X.SX32 R67, R106, R3, 0x2, P6 ;  /* 0x000000036a437211 */ /* 0x000fe200030f16ff */
[----:B------:R-:W-:Y:S01]  /*14e70*/  IMAD.MOV.U32 R236, RZ, RZ, R237 ;  /* 0x000000ffffec7224 */ /* 0x000fe200078e00ed */
[----:B------:R-:W1:Y:S01]  /*14e80*/  LDCU UR50, c[0x0][0x3b0] ;  /* 0x00007600ff3277ac */ /* 0x000e620008000800 */
[----:B----4-:R-:W-:-:S02]  /*14e90*/  LEA R68, P0, R105, R134, 0x2 ;  /* 0x0000008669447211 */ /* 0x010fc400078010ff */
[----:B------:R4:W-:Y:S01]  /*14ea0*/  STL.64 [R1+0xe8], R66 ;  /* 0x0000e84201007387 */ /* 0x0009e20000100a00 */
[----:B------:R-:W-:Y:S01]  /*14eb0*/  IMAD R100, R100, UR44, RZ ;  /* 0x0000002c64647c24 */ /* 0x000fe2000f8e02ff */
[-C--:B------:R-:W-:Y:S01]  /*14ec0*/  LEA.HI.X.SX32 R69, R105, R3.reuse, 0x2, P0 ;  /* 0x0000000369457211 */ /* 0x080fe200000f16ff */
[----:B------:R-:W-:Y:S01]  /*14ed0*/  IMAD.MOV.U32 R242, RZ, RZ, R61 ;  /* 0x000000fffff27224 */ /* 0x000fe200078e003d */
[----:B------:R-:W1:Y:S01]  /*14ee0*/  LDCU UR49, c[0x0][0x3b0] ;  /* 0x00007600ff3177ac */ /* 0x000e620008000800 */
[----:B------:R-:W-:Y:S02]  /*14ef0*/  IMAD.MOV.U32 R61, RZ, RZ, R60 ;  /* 0x000000ffff3d7224 */ /* 0x000fe400078e003c */
[----:B------:R-:W-:Y:S01]  /*14f00*/  IMAD R99, R99, UR43, RZ ;  /* 0x0000002b63637c24 */ /* 0x000fe2000f8e02ff */
[----:B------:R-:W1:Y:S01]  /*14f10*/  LDCU UR48, c[0x0][0x3b0] ;  /* 0x00007600ff3077ac */ /* 0x000e620008000800 */
[-C--:B----4-:R-:W-:Y:S01]  /*14f20*/  LEA R66, P6, R104, R134.reuse, 0x2 ;  /* 0x0000008668427211 */ /* 0x090fe200078c10ff */
[----:B------:R4:W-:Y:S01]  /*14f30*/  STL.64 [R1+0xe0], R68 ;  /* 0x0000e04401007387 */ /* 0x0009e20000100a00 */
[----:B------:R-:W-:Y:S01]  /*14f40*/  IMAD.MOV.U32 R237, RZ, RZ, R238 ;  /* 0x000000ffffed7224 */ /* 0x000fe200078e00ee */
[----:B------:R-:W-:Y:S01]  /*14f50*/  LEA R110, P0, R103, R134, 0x2 ;  /* 0x00000086676e7211 */ /* 0x000fe200078010ff */
[----:B------:R-:W-:Y:S01]  /*14f60*/  IMAD R98, R98, UR42, RZ ;  /* 0x0000002a62627c24 */ /* 0x000fe2000f8e02ff */
[----:B------:R-:W-:Y:S01]  /*14f70*/  LEA.HI.X.SX32 R67, R104, R3, 0x2, P6 ;  /* 0x0000000368437211 */ /* 0x000fe200030f16ff */
[----:B------:R-:W-:Y:S01]  /*14f80*/  IMAD R97, R97, UR41, RZ ;  /* 0x0000002961617c24 */ /* 0x000fe2000f8e02ff */
[----:B------:R-:W1:Y:S01]  /*14f90*/  LDCU UR46, c[0x0][0x3b0] ;  /* 0x00007600ff2e77ac */ /* 0x000e620008000800 */
[----:B------:R-:W-:-:S02]  /*14fa0*/  IMAD R10, R80, UR21, RZ ;  /* 0x00000015500a7c24 */ /* 0x000fc4000f8e02ff */
[----:B------:R-:W-:Y:S01]  /*14fb0*/  IMAD R8, R81, UR22, RZ ;  /* 0x0000001651087c24 */ /* 0x000fe2000f8e02ff */
[----:B------:R-:W1:Y:S01]  /*14fc0*/  LDCU UR47, c[0x0][0x3b0] ;  /* 0x00007600ff2f77ac */ /* 0x000e620008000800 */
[----:B------:R-:W-:Y:S02]  /*14fd0*/  IMAD R13, R78, UR19, RZ ;  /* 0x000000134e0d7c24 */ /* 0x000fe4000f8e02ff */
[----:B------:R-:W-:Y:S01]  /*14fe0*/  IMAD R11, R79, UR20, RZ ;  /* 0x000000144f0b7c24 */ /* 0x000fe2000f8e02ff */
[----:B------:R-:W1:Y:S01]  /*14ff0*/  LDCU UR44, c[0x0][0x3b0] ;  /* 0x00007600ff2c77ac */ /* 0x000e620008000800 */
[----:B------:R-:W-:Y:S02]  /*15000*/  IMAD.MOV.U32 R252, RZ, RZ, R35 ;  /* 0x000000fffffc7224 */ /* 0x000fe400078e0023 */
[----:B------:R-:W-:Y:S01]  /*15010*/  IMAD R15, R77, UR18, RZ ;  /* 0x000000124d0f7c24 */ /* 0x000fe2000f8e02ff */
[----:B------:R-:W1:Y:S01]  /*15020*/  LDCU UR45, c[0x0][0x3b0] ;  /* 0x00007600ff2d77ac */ /* 0x000e620008000800 */
[----:B--2---:R-:W-:Y:S01]  /*15030*/  MOV R60, R54 ;  /* 0x00000036003c7202 */ /* 0x004fe20000000f00 */
[----:B------:R-:W-:Y:S01]  /*15040*/  IMAD.MOV.U32 R234, RZ, RZ, R61 ;  /* 0x000000ffffea7224 */ /* 0x000fe200078e003d */
[----:B------:R-:W2:Y:S01]  /*15050*/  LDL.LU R54, [R1+0x210] ;  /* 0x0002100001367983 */ /* 0x000ea20000300800 */
[-C--:B------:R-:W-:Y:S01]  /*15060*/  LEA R106, P6, R102, R134.reuse, 0x2 ;  /* 0x00000086666a7211 */ /* 0x080fe200078c10ff */
[----:B------:R-:W-:Y:S01]  /*15070*/  IMAD R16, R76, UR17, RZ ;  /* 0x000000114c107c24 */ /* 0x000fe2000f8e02ff */
[-C--:B------:R-:W-:Y:S01]  /*15080*/  LEA.HI.X.SX32 R111, R103, R3.reuse, 0x2, P0 ;  /* 0x00000003676f7211 */ /* 0x080fe200000f16ff */
[----:B------:R1:W-:Y:S01]  /*15090*/  STL.64 [R1+0xd8], R66 ;  /* 0x0000d84201007387 */ /* 0x0003e20000100a00 */
[----:B------:R-:W-:Y:S01]  /*150a0*/  IMAD.MOV.U32 R233, RZ, RZ, R234 ;  /* 0x000000ffffe97224 */ /* 0x000fe200078e00ea */
[----:B------:R-:W1:Y:S02]  /*150b0*/  LDCU UR43, c[0x0][0x3b0] ;  /* 0x00007600ff2b77ac */ /* 0x000e640008000800 */
[----:B------:R-:W2:Y:S01]  /*150c0*/  LDL.LU R235, [R1+0x68] ;  /* 0x0000680001eb7983 */ /* 0x000ea20000300800 */
[----:B------:R-:W-:Y:S01]  /*150d0*/  IMAD.MOV.U32 R238, RZ, RZ, R60 ;  /* 0x000000ffffee7224 */ /* 0x000fe200078e003c */
[-C--:B------:R-:W-:Y:S01]  /*150e0*/  LEA R60, P0, R101, R134.reuse, 0x2 ;  /* 0x00000086653c7211 */ /* 0x080fe200078010ff */
[----:B------:R-:W-:Y:S01]  /*150f0*/  IMAD R18, R75, UR16, RZ ;  /* 0x000000104b127c24 */ /* 0x000fe2000f8e02ff */
[-C--:B------:R-:W-:Y:S01]  /*15100*/  LEA.HI.X.SX32 R107, R102, R3.reuse, 0x2, P6 ;  /* 0x00000003666b7211 */ /* 0x080fe200030f16ff */
[----:B------:R-:W-:Y:S01]  /*15110*/  IMAD R19, R74, UR15, RZ ;  /* 0x0000000f4a137c24 */ /* 0x000fe2000f8e02ff */
[----:B----4-:R-:W-:Y:S01]  /*15120*/  LEA R68, P6, R100, R134, 0x2 ;  /* 0x0000008664447211 */ /* 0x010fe200078c10ff */
[----:B------:R-:W-:Y:S01]  /*15130*/  IMAD R21, R73, UR8, RZ ;  /* 0x0000000849157c24 */ /* 0x000fe2000f8e02ff */
[----:B------:R-:W-:Y:S01]  /*15140*/  LEA.HI.X.SX32 R61, R101, R3, 0x2, P0 ;  /* 0x00000003653d7211 */ /* 0x000fe200000f16ff */
[----:B------:R-:W-:Y:S01]  /*15150*/  IMAD R22, R72, UR14, RZ ;  /* 0x0000000e48167c24 */ /* 0x000fe2000f8e02ff */
[----:B------:R-:W4:Y:S01]  /*15160*/  LDCU UR42, c[0x0][0x3b0] ;  /* 0x00007600ff2a77ac */ /* 0x000f220008000800 */
[----:B------:R-:W-:-:S02]  /*15170*/  IMAD.MOV.U32 R53, RZ, RZ, R42 ;  /* 0x000000ffff357224 */ /* 0x000fc400078e002a */
[----:B------:R-:W-:Y:S01]  /*15180*/  IMAD.MOV.U32 R35, RZ, RZ, R48 ;  /* 0x000000ffff237224 */ /* 0x000fe200078e0030 */
[----:B------:R-:W1:Y:S01]  /*15190*/  LDCU UR41, c[0x0][0x3b0] ;  /* 0x00007600ff2977ac */ /* 0x000e620008000800 */
[----:B------:R-:W-:Y:S02]  /*151a0*/  IMAD R34, R34, UR74, RZ ;  /* 0x0000004a22227c24 */ /* 0x000fe4000f8e02ff */
[----:B------:R-:W-:Y:S01]  /*151b0*/  IMAD.MOV.U32 R38, RZ, RZ, R47 ;  /* 0x000000ffff267224 */ /* 0x000fe200078e002f */
[----:B------:R-:W1:Y:S01]  /*151c0*/  LDCU UR21, c[0x0][0x3b0] ;  /* 0x00007600ff1577ac */ /* 0x000e620008000800 */
[----:B------:R-:W-:Y:S02]  /*151d0*/  IMAD R36, R36, UR72, RZ ;  /* 0x0000004824247c24 */ /* 0x000fe4000f8e02ff */
        /* <DEDUP_REMOVED lines=8> */
[----:B------:R-:W-:Y:S02]  /*15260*/  IMAD R44, R44, UR64, RZ ;  /* 0x000000402c2c7c24 */ /* 0x000fe4000f8e02ff */
[----:B------:R-:W-:Y:S01]  /*15270*/  IMAD R159, R248, 0x74, RZ ;  /* 0x00000074f89f7824 */ /* 0x000fe200078e02ff */
[----:B------:R-:W1:Y:S01]  /*15280*/  LDCU UR17, c[0x0][0x3b0] ;  /* 0x00007600ff1177ac */ /* 0x000e620008000800 */
[----:B------:R-:W1:Y:S01]  /*15290*/  LDCU UR18, c[0x0][0x3b0] ;  /* 0x00007600ff1277ac */ /* 0x000e620008000800 */
[----:B--2---:R-:W-:Y:S01]  /*152a0*/  IMAD.MOV.U32 R234, RZ, RZ, R235 ;  /* 0x000000ffffea7224 */ /* 0x004fe200078e00eb */
[C---:B-1----:R-:W-:Y:S01]  /*152b0*/  LEA R66, P0, R99.reuse, R134, 0x2 ;  /* 0x0000008663427211 */ /* 0x042fe200078010ff */
[----:B------:R-:W2:Y:S01]  /*152c0*/  LDL.LU R235, [R1+0x6c] ;  /* 0x00006c0001eb7983 */ /* 0x000ea20000300800 */
[-C--:B------:R-:W-:Y:S01]  /*152d0*/  LEA.HI.X.SX32 R69, R100, R3.reuse, 0x2, P6 ;  /* 0x0000000364457211 */ /* 0x080fe200030f16ff */
[----:B------:R-:W1:Y:S01]  /*152e0*/  LDCU UR16, c[0x0][0x3b0] ;  /* 0x00007600ff1077ac */ /* 0x000e620008000800 */
[----:B------:R-:W-:Y:S01]  /*152f0*/  LEA.HI.X.SX32 R67, R99, R3, 0x2, P0 ;  /* 0x0000000363437211 */ /* 0x000fe200000f16ff */
[----:B------:R-:W-:Y:S01]  /*15300*/  STL.64 [R1+0xd0], R110 ;  /* 0x0000d06e01007387 */ /* 0x000fe20000100a00 */
[----:B------:R-:W-:Y:S01]  /*15310*/  MOV R232, R233 ;  /* 0x000000e900e87202 */ /* 0x000fe20000000f00 */
[----:B------:R-:W-:Y:S01]  /*15320*/  IMAD.MOV.U32 R233, RZ, RZ, R234 ;  /* 0x000000ffffe97224 */ /* 0x000fe200078e00ea */
[----:B------:R-:W1:Y:S01]  /*15330*/  LDCU UR15, c[0x0][0x3b0] ;  /* 0x00007600ff0f77ac */ /* 0x000e620008000800 */
[----:B------:R-:W-:Y:S01]  /*15340*/  STL.64 [R1+0x8c0], R106 ;  /* 0x0008c06a01007387 */ /* 0x000fe20000100a00 */
[----:B------:R-:W1:Y:S03]  /*15350*/  LDCU UR8, c[0x0][0x3b0] ;  /* 0x00007600ff0877ac */ /* 0x000e660008000800 */
[----:B------:R1:W-:Y:S01]  /*15360*/  STL.64 [R1+0xc8], R68 ;  /* 0x0000c84401007387 */ /* 0x0003e20000100a00 */
[----:B------:R-:W1:Y:S03]  /*15370*/  LDCU UR14, c[0x0][0x3b0] ;  /* 0x00007600ff0e77ac */ /* 0x000e660008000800 */
[----:B------:R-:W-:Y:S04]  /*15380*/  STL.64 [R1+0x9d0], R60 ;  /* 0x0009d03c01007387 */ /* 0x000fe80000100a00 */
[----:B------:R1:W-:Y:S01]  /*15390*/  STL.64 [R1+0xc0], R66 ;  /* 0x0000c04201007387 */ /* 0x0003e20000100a00 */
[----:B--2---:R-:W-:-:S02]  /*153a0*/  IMAD.MOV.U32 R234, RZ, RZ, R235 ;  /* 0x000000ffffea7224 */ /* 0x004fc400078e00eb */
[----:B------:R-:W-:Y:S02]  /*153b0*/  IMAD.MOV.U32 R235, RZ, RZ, R236 ;  /* 0x000000ffffeb7224 */ /* 0x000fe400078e00ec */
[----:B------:R-:W2:Y:S01]  /*153c0*/  LDL.LU R236, [R1+0x1b0] ;  /* 0x0001b00001ec7983 */ /* 0x000ea20000300800 */
[CC--:B------:R-:W-:Y:S02]  /*153d0*/  LEA R120, P6, R98.reuse, R134.reuse, 0x2 ;  /* 0x0000008662787211 */ /* 0x0c0fe400078c10ff */
[-C--:B-1----:R-:W-:Y:S01]  /*153e0*/  LEA R68, P0, R97, R134.reuse, 0x2 ;  /* 0x0000008661447211 */ /* 0x082fe200078010ff */
[----:B------:R-:W-:Y:S01]  /*153f0*/  IMAD.MOV.U32 R231, RZ, RZ, R232 ;  /* 0x000000ffffe77224 */ /* 0x000fe200078e00e8 */
[-C--:B------:R-:W-:Y:S01]  /*15400*/  LEA.HI.X.SX32 R121, R98, R3.reuse, 0x2, P6 ;  /* 0x0000000362797211 */ /* 0x080fe200030f16ff */
[----:B------:R-:W-:Y:S01]  /*15410*/  IMAD.MOV.U32 R232, RZ, RZ, R233 ;  /* 0x000000ffffe87224 */ /* 0x000fe200078e00e9 */
[----:B------:R-:W-:Y:S01]  /*15420*/  LEA R66, P6, R37, R134, 0x2 ;  /* 0x0000008625427211 */ /* 0x000fe200078c10ff */
[----:B------:R-:W-:Y:S01]  /*15430*/  IMAD.MOV.U32 R233, RZ, RZ, R234 ;  /* 0x000000ffffe97224 */ /* 0x000fe200078e00ea */
[----:B------:R-:W-:-:S02]  /*15440*/  LEA.HI.X.SX32 R69, R97, R3, 0x2, P0 ;  /* 0x0000000361457211 */ /* 0x000fc400000f16ff */
[----:B------:R-:W-:Y:S02]  /*15450*/  MOV R234, R235 ;  /* 0x000000eb00ea7202 */ /* 0x000fe40000000f00 */
[----:B------:R-:W-:Y:S01]  /*15460*/  LEA.HI.X.SX32 R67, R37, R3, 0x2, P6 ;  /* 0x0000000325437211 */ /* 0x000fe200030f16ff */
[----:B------:R1:W-:Y:S01]  /*15470*/  STL.64 [R1+0xb0], R68 ;  /* 0x0000b04401007387 */ /* 0x0003e20000100a00 */
[----:B------:R-:W-:Y:S02]  /*15480*/  IMAD.MOV.U32 R228, RZ, RZ, R231 ;  /* 0x000000ffffe47224 */ /* 0x000fe400078e00e7 */
[----:B------:R-:W-:Y:S02]  /*15490*/  IMAD.MOV.U32 R231, RZ, RZ, R234 ;  /* 0x000000ffffe77224 */ /* 0x000fe400078e00ea */
[----:B--2---:R-:W-:Y:S02]  /*154a0*/  IMAD.MOV.U32 R235, RZ, RZ, R236 ;  /* 0x000000ffffeb7224 */ /* 0x004fe400078e00ec */
[----:B------:R-:W-:-:S02]  /*154b0*/  IMAD.MOV.U32 R236, RZ, RZ, R237 ;  /* 0x000000ffffec7224 */ /* 0x000fc400078e00ed */
[----:B------:R-:W-:Y:S02]  /*154c0*/  IMAD.MOV.U32 R237, RZ, RZ, R242 ;  /* 0x000000ffffed7224 */ /* 0x000fe400078e00f2 */
[----:B------:R-:W-:Y:S02]  /*154d0*/  IMAD.MOV.U32 R242, RZ, RZ, R58 ;  /* 0x000000fffff27224 */ /* 0x000fe400078e003a */
[----:B------:R-:W2:Y:S01]  /*154e0*/  LDL.LU R58, [R1+0x1cc] ;  /* 0x0001cc00013a7983 */ /* 0x000ea20000300800 */
[----:B------:R-:W-:-:S03]  /*154f0*/  IMAD.MOV.U32 R234, RZ, RZ, R236 ;  /* 0x000000ffffea7224 */ /* 0x000fc600078e00ec */
[----:B------:R-:W-:Y:S04]  /*15500*/  STL.64 [R1+0xb8], R120 ;  /* 0x0000b87801007387 */ /* 0x000fe80000100a00 */
[----:B------:R1:W-:Y:S04]  /*15510*/  STL.64 [R1+0xa8], R66 ;  /* 0x0000a84201007387 */ /* 0x0003e80000100a00 */
[----:B------:R-:W2:Y:S01]  /*15520*/  LDL.LU R236, [R1+0x1b4] ;  /* 0x0001b40001ec7983 */ /* 0x000ea20000300800 */
[----:B------:R-:W-:Y:S01]  /*15530*/  IMAD.MOV.U32 R229, RZ, RZ, R232 ;  /* 0x000000ffffe57224 */ /* 0x000fe200078e00e8 */
[----:B------:R-:W-:Y:S01]  /*15540*/  MOV R230, R233 ;  /* 0x000000e900e67202 */ /* 0x000fe20000000f00 */
[----:B------:R-:W-:-:S02]  /*15550*/  IMAD.MOV.U32 R232, RZ, RZ, R235 ;  /* 0x000000ffffe87224 */ /* 0x000fc400078e00eb */
[----:B------:R-:W-:Y:S02]  /*15560*/  IMAD R37, R228, UR63, RZ ;  /* 0x0000003fe4257c24 */ /* 0x000fe4000f8e02ff */
[----:B------:R-:W-:Y:S02]  /*15570*/  IMAD.MOV.U32 R235, RZ, RZ, R59 ;  /* 0x000000ffffeb7224 */ /* 0x000fe400078e003b */
[----:B------:R-:W-:Y:S01]  /*15580*/  IMAD.MOV.U32 R228, RZ, RZ, R229 ;  /* 0x000000ffffe47224 */ /* 0x000fe200078e00e5 */
[----:B------:R-:W-:Y:S01]  /*15590*/  MOV R229, R230 ;  /* 0x000000e600e57202 */ /* 0x000fe20000000f00 */
[----:B------:R-:W-:Y:S02]  /*155a0*/  IMAD.MOV.U32 R230, RZ, RZ, R231 ;  /* 0x000000ffffe67224 */ /* 0x000fe400078e00e7 */
[----:B------:R-:W-:Y:S02]  /*155b0*/  IMAD.MOV.U32 R231, RZ, RZ, R232 ;  /* 0x000000ffffe77224 */ /* 0x000fe400078e00e8 */
[----:B------:R-:W-:-:S02]  /*155c0*/  IMAD.MOV.U32 R232, RZ, RZ, R235 ;  /* 0x000000ffffe87224 */ /* 0x000fc400078e00eb */
[----:B--2---:R-:W-:Y:S02]  /*155d0*/  IMAD.MOV.U32 R235, RZ, RZ, R236 ;  /* 0x000000ffffeb7224 */ /* 0x004fe400078e00ec */
[----:B------:R-:W2:Y:S01]  /*155e0*/  LDL.LU R236, [R1+0x1b8] ;  /* 0x0001b80001ec7983 */ /* 0x000ea20000300800 */
[-C--:B------:R-:W-:Y:S02]  /*155f0*/  LEA R108, P0, R33, R134.reuse, 0x2 ;  /* 0x00000086216c7211 */ /* 0x080fe400078010ff */
[-C--:B------:R-:W-:Y:S01]  /*15600*/  LEA R80, P6, R31, R134.reuse, 0x2 ;  /* 0x000000861f507211 */ /* 0x080fe200078c10ff */
[----:B------:R-:W-:Y:S01]  /*15610*/  IMAD.MOV.U32 R233, RZ, RZ, R58 ;  /* 0x000000ffffe97224 */ /* 0x000fe200078e003a */
[-C--:B------:R-:W-:Y:S02]  /*15620*/  LEA.HI.X.SX32 R109, R33, R3.reuse, 0x2, P0 ;  /* 0x00000003216d7211 */ /* 0x080fe400000f16ff */
[----:B------:R-:W-:Y:S02]  /*15630*/  LEA.HI.X.SX32 R81, R31, R3, 0x2, P6 ;  /* 0x000000031f517211 */ /* 0x000fe400030f16ff */
[----:B------:R-:W-:-:S02]  /*15640*/  LEA R58, P0, R28, R134, 0x2 ;  /* 0x000000861c3a7211 */ /* 0x000fc400078010ff */
[-C--:B-1----:R-:W-:Y:S01]  /*15650*/  LEA R68, P6, R26, R134.reuse, 0x2 ;  /* 0x000000861a447211 */ /* 0x082fe200078c10ff */
[----:B------:R-:W-:Y:S01]  /*15660*/  IMAD R33, R228, UR62, RZ ;  /* 0x0000003ee4217c24 */ /* 0x000fe2000f8e02ff */
[-C--:B------:R-:W-:Y:S02]  /*15670*/  LEA.HI.X.SX32 R59, R28, R3.reuse, 0x2, P0 ;  /* 0x000000031c3b7211 */ /* 0x080fe400000f16ff */
[----:B------:R-:W-:Y:S01]  /*15680*/  LEA.HI.X.SX32 R69, R26, R3, 0x2, P6 ;  /* 0x000000031a457211 */ /* 0x000fe200030f16ff */
[----:B------:R-:W-:Y:S01]  /*15690*/  IMAD.MOV.U32 R228, RZ, RZ, R229 ;  /* 0x000000ffffe47224 */ /* 0x000fe200078e00e5 */
[C---:B------:R-:W-:Y:S01]  /*156a0*/  LEA R66, P0, R23.reuse, R134, 0x2 ;  /* 0x0000008617427211 */ /* 0x040fe200078010ff */
[----:B------:R-:W-:Y:S01]  /*156b0*/  STL.64 [R1+0xa0], R108 ;  /* 0x0000a06c01007387 */ /* 0x000fe20000100a00 */
[----:B------:R-:W-:Y:S01]  /*156c0*/  IMAD.MOV.U32 R229, RZ, RZ, R230 ;  /* 0x000000ffffe57224 */ /* 0x000fe200078e00e6 */
[----:B------:R-:W-:Y:S01]  /*156d0*/  MOV R230, R231 ;  /* 0x000000e700e67202 */ /* 0x000fe20000000f00 */
[----:B------:R-:W-:Y:S01]  /*156e0*/  IMAD.MOV.U32 R231, RZ, RZ, R235 ;  /* 0x000000ffffe77224 */ /* 0x000fe200078e00eb */
[----:B------:R-:W-:Y:S01]  /*156f0*/  STL.64 [R1+0x8b8], R80 ;  /* 0x0008b85001007387 */ /* 0x000fe20000100a00 */
[----:B------:R-:W-:Y:S01]  /*15700*/  LEA.HI.X.SX32 R67, R23, R3, 0x2, P0 ;  /* 0x0000000317437211 */ /* 0x000fe200000f16ff */
[----:B------:R-:W-:-:S02]  /*15710*/  IMAD R31, R228, UR61, RZ ;  /* 0x0000003de41f7c24 */ /* 0x000fc4000f8e02ff */
[----:B------:R1:W-:Y:S01]  /*15720*/  STL.64 [R1+0x98], R68 ;  /* 0x0000984401007387 */ /* 0x0003e20000100a00 */
[----:B------:R-:W-:Y:S02]  /*15730*/  IMAD.MOV.U32 R228, RZ, RZ, R229 ;  /* 0x000000ffffe47224 */ /* 0x000fe400078e00e5 */
[----:B------:R-:W-:Y:S01]  /*15740*/  IMAD.MOV.U32 R229, RZ, RZ, R230 ;  /* 0x000000ffffe57224 */ /* 0x000fe200078e00e6 */
[----:B------:R-:W-:Y:S01]  /*15750*/  MOV R230, R231 ;  /* 0x000000e700e67202 */ /* 0x000fe20000000f00 */
[----:B------:R-:W-:Y:S01]  /*15760*/  STL.64 [R1+0x9c8], R58 ;  /* 0x0009c83a01007387 */ /* 0x000fe20000100a00 */
[----:B-1----:R-:W-:-:S03]  /*15770*/  LEA R68, P0, R17, R134, 0x2 ;  /* 0x0000008611447211 */ /* 0x002fc600078010ff */
[----:B------:R1:W-:Y:S01]  /*15780*/  STL.64 [R1+0x90], R66 ;  /* 0x0000904201007387 */ /* 0x0003e20000100a00 */
[----:B------:R-:W-:Y:S01]  /*15790*/  LEA.HI.X.SX32 R69, R17, R3, 0x2, P0 ;  /* 0x0000000311457211 */ /* 0x000fe200000f16ff */
[----:B--2---:R-:W-:Y:S02]  /*157a0*/  IMAD.MOV.U32 R235, RZ, RZ, R236 ;  /* 0x000000ffffeb7224 */ /* 0x004fe400078e00ec */
[----:B------:R-:W-:Y:S02]  /*157b0*/  IMAD.MOV.U32 R236, RZ, RZ, R238 ;  /* 0x000000ffffec7224 */ /* 0x000fe400078e00ee */
[----:B------:R-:W-:Y:S02]  /*157c0*/  IMAD.MOV.U32 R231, RZ, RZ, R235 ;  /* 0x000000ffffe77224 */ /* 0x000fe400078e00eb */
[----:B------:R-:W-:Y:S02]  /*157d0*/  IMAD.MOV.U32 R235, RZ, RZ, R236 ;  /* 0x000000ffffeb7224 */ /* 0x000fe400078e00ec */
[----:B------:R-:W-:-:S02]  /*157e0*/  IMAD.MOV.U32 R238, RZ, RZ, R251 ;  /* 0x000000ffffee7224 */ /* 0x000fc400078e00fb */
[----:B------:R-:W-:Y:S01]  /*157f0*/  IMAD.MOV.U32 R236, RZ, RZ, R243 ;  /* 0x000000ffffec7224 */ /* 0x000fe200078e00f3 */
[----:B------:R-:W2:Y:S01]  /*15800*/  LDL.LU R251, [R1+0x228] ;  /* 0x0002280001fb7983 */ /* 0x000ea20000300800 */
[----:B------:R-:W-:Y:S02]  /*15810*/  IMAD.MOV.U32 R243, RZ, RZ, R244 ;  /* 0x000000fffff37224 */ /* 0x000fe400078e00f4 */
[----:B------:R-:W-:Y:S01]  /*15820*/  IMAD.MOV.U32 R244, RZ, RZ, R57 ;  /* 0x000000fffff47224 */ /* 0x000fe200078e0039 */
[----:B------:R3:W-:Y:S04]  /*15830*/  STL.64 [R1+0x80], R68 ;  /* 0x0000804401007387 */ /* 0x0007e80000100a00 */
[----:B------:R-:W2:Y:S01]  /*15840*/  LDL.LU R57, [R1+0x1dc] ;  /* 0x0001dc0001397983 */ /* 0x000ea20000300800 */
[----:B------:R-:W-:-:S04]  /*15850*/  LEA R112, P6, R20, R134, 0x2 ;  /* 0x0000008614707211 */ /* 0x000fc800078c10ff */
[-C--:B------:R-:W-:Y:S02]  /*15860*/  LEA.HI.X.SX32 R113, R20, R3.reuse, 0x2, P6 ;  /* 0x0000000314717211 */ /* 0x080fe400030f16ff */
[-C--:B-1----:R-:W-:Y:S01]  /*15870*/  LEA R66, P6, R14, R134.reuse, 0x2 ;  /* 0x000000860e427211 */ /* 0x082fe200078c10ff */
[----:B------:R-:W-:Y:S01]  /*15880*/  IMAD.MOV.U32 R226, RZ, RZ, R229 ;  /* 0x000000ffffe27224 */ /* 0x000fe200078e00e5 */
[----:B------:R-:W-:Y:S01]  /*15890*/  LEA R104, P0, R12, R134, 0x2 ;  /* 0x000000860c687211 */ /* 0x000fe200078010ff */
[----:B------:R-:W-:Y:S01]  /*158a0*/  IMAD R28, R228, UR60, RZ ;  /* 0x0000003ce41c7c24 */ /* 0x000fe2000f8e02ff */
[----:B------:R-:W-:Y:S01]  /*158b0*/  MOV R227, R230 ;  /* 0x000000e600e37202 */ /* 0x000fe20000000f00 */
[----:B------:R-:W-:Y:S01]  /*158c0*/  IMAD.MOV.U32 R228, RZ, RZ, R231 ;  /* 0x000000ffffe47224 */ /* 0x000fe200078e00e7 */
[-C--:B------:R-:W-:Y:S01]  /*158d0*/  LEA.HI.X.SX32 R67, R14, R3.reuse, 0x2, P6 ;  /* 0x000000030e437211 */ /* 0x080fe200030f16ff */
[----:B------:R-:W-:Y:S01]  /*158e0*/  IMAD.MOV.U32 R230, RZ, RZ, R243 ;  /* 0x000000ffffe67224 */ /* 0x000fe200078e00f3 */
[C---:B------:R-:W-:Y:S01]  /*158f0*/  LEA R78, P6, R9.reuse, R134, 0x2 ;  /* 0x00000086094e7211 */ /* 0x040fe200078c10ff */
[----:B------:R-:W-:Y:S01]  /*15900*/  IMAD.MOV.U32 R229, RZ, RZ, R235 ;  /* 0x000000ffffe57224 */ /* 0x000fe200078e00eb */
[----:B------:R-:W-:Y:S01]  /*15910*/  MOV R243, R56 ;  /* 0x0000003800f37202 */ /* 0x000fe20000000f00 */
[----:B------:R-:W-:Y:S01]  /*15920*/  IMAD R26, R226, UR59, RZ ;  /* 0x0000003be21a7c24 */ /* 0x000fe2000f8e02ff */
[-C--:B------:R-:W-:Y:S01]  /*15930*/  LEA.HI.X.SX32 R105, R12, R3.reuse, 0x2, P0 ;  /* 0x000000030c697211 */ /* 0x080fe200000f16ff */
[----:B------:R-:W-:Y:S01]  /*15940*/  IMAD.MOV.U32 R226, RZ, RZ, R227 ;  /* 0x000000ffffe27224 */ /* 0x000fe200078e00e3 */
[-C--:B------:R-:W-:Y:S01]  /*15950*/  LEA R56, P0, R6, R134.reuse, 0x2 ;  /* 0x0000008606387211 */ /* 0x080fe200078010ff */
[----:B------:R-:W-:Y:S01]  /*15960*/  IMAD.MOV.U32 R227, RZ, RZ, R228 ;  /* 0x000000ffffe37224 */ /* 0x000fe200078e00e4 */
[----:B------:R-:W-:Y:S01]  /*15970*/  LEA.HI.X.SX32 R79, R9, R3, 0x2, P6 ;  /* 0x00000003094f7211 */ /* 0x000fe200030f16ff */
[----:B------:R-:W-:Y:S01]  /*15980*/  STL.64 [R1+0x88], R112 ;  /* 0x0000887001007387 */ /* 0x000fe20000100a00 */
[----:B---3--:R-:W-:Y:S01]  /*15990*/  LEA R68, P6, R4, R134, 0x2 ;  /* 0x0000008604447211 */ /* 0x008fe200078c10ff */
[----:B------:R-:W-:-:S02]  /*159a0*/  IMAD.MOV.U32 R228, RZ, RZ, R229 ;  /* 0x000000ffffe47224 */ /* 0x000fc400078e00e5 */
[----:B------:R1:W-:Y:S01]  /*159b0*/  STL.64 [R1+0x78], R66 ;  /* 0x0000784201007387 */ /* 0x0003e20000100a00 */
[----:B------:R-:W-:Y:S01]  /*159c0*/  IMAD.MOV.U32 R229, RZ, RZ, R230 ;  /* 0x000000ffffe57224 */ /* 0x000fe200078e00e6 */
[----:B------:R-:W-:Y:S01]  /*159d0*/  LEA.HI.X.SX32 R69, R4, R3, 0x2, P6 ;  /* 0x0000000304457211 */ /* 0x000fe200030f16ff */
[----:B------:R-:W-:Y:S02]  /*159e0*/  IMAD.MOV.U32 R235, RZ, RZ, R236 ;  /* 0x000000ffffeb7224 */ /* 0x000fe400078e00ec */
[----:B------:R-:W-:Y:S01]  /*159f0*/  IMAD R23, R226, UR58, RZ ;  /* 0x0000003ae2177c24 */ /* 0x000fe2000f8e02ff */
[----:B------:R-:W-:Y:S01]  /*15a00*/  MOV R226, R227 ;  /* 0x000000e300e27202 */ /* 0x000fe20000000f00 */
[----:B------:R-:W-:Y:S02]  /*15a10*/  IMAD.MOV.U32 R236, RZ, RZ, R244 ;  /* 0x000000ffffec7224 */ /* 0x000fe400078e00f4 */
[----:B------:R-:W3:Y:S01]  /*15a20*/  LDL.LU R244, [R1+0x21c] ;  /* 0x00021c0001f47983 */ /* 0x000ee20000300800 */
[----:B------:R-:W-:-:S02]  /*15a30*/  IMAD.MOV.U32 R227, RZ, RZ, R228 ;  /* 0x000000ffffe37224 */ /* 0x000fc400078e00e4 */
[----:B------:R-:W-:Y:S02]  /*15a40*/  IMAD.MOV.U32 R228, RZ, RZ, R229 ;  /* 0x000000ffffe47224 */ /* 0x000fe400078e00e5 */
[----:B--2---:R-:W-:Y:S01]  /*15a50*/  IMAD.MOV.U32 R231, RZ, RZ, R57 ;  /* 0x000000ffffe77224 */ /* 0x004fe200078e0039 */
[-C--:B------:R-:W-:Y:S02]  /*15a60*/  LEA.HI.X.SX32 R57, R6, R3.reuse, 0x2, P0 ;  /* 0x0000000306397211 */ /* 0x080fe400000f16ff */
[C---:B-1----:R-:W-:Y:S01]  /*15a70*/  LEA R66, P0, R5.reuse, R134, 0x2 ;  /* 0x0000008605427211 */ /* 0x042fe200078010ff */
[----:B------:R-:W-:Y:S02]  /*15a80*/  IMAD.MOV.U32 R230, RZ, RZ, R231 ;  /* 0x000000ffffe67224 */ /* 0x000fe400078e00e7 */
[----:B------:R-:W-:Y:S01]  /*15a90*/  IMAD.MOV.U32 R231, RZ, RZ, R96 ;  /* 0x000000ffffe77224 */ /* 0x000fe200078e0060 */
[----:B------:R-:W-:Y:S01]  /*15aa0*/  LEA.HI.X.SX32 R67, R5, R3, 0x2, P0 ;  /* 0x0000000305437211 */ /* 0x000fe200000f16ff */
[----:B------:R-:W2:Y:S01]  /*15ab0*/  LDL.LU R96, [R1+0x20c] ;  /* 0x00020c0001607983 */ /* 0x000ea20000300800 */
[----:B------:R-:W-:-:S02]  /*15ac0*/  IMAD.MOV.U32 R229, RZ, RZ, R230 ;  /* 0x000000ffffe57224 */ /* 0x000fc400078e00e6 */
[----:B------:R-:W-:Y:S01]  /*15ad0*/  IMAD.MOV.U32 R230, RZ, RZ, R231 ;  /* 0x000000ffffe67224 */ /* 0x000fe200078e00e7 */
[----:B------:R-:W-:Y:S01]  /*15ae0*/  STL.64 [R1+0x70], R104 ;  /* 0x0000706801007387 */ /* 0x000fe20000100a00 */
[----:B------:R-:W-:-:S03]  /*15af0*/  IMAD.MOV.U32 R231, RZ, RZ, R232 ;  /* 0x000000ffffe77224 */ /* 0x000fc600078e00e8 */
[----:B------:R-:W-:Y:S01]  /*15b00*/  STL.64 [R1+0x8b0], R78 ;  /* 0x0008b04e01007387 */ /* 0x000fe20000100a00 */
[----:B------:R-:W-:Y:S01]  /*15b10*/  IMAD.MOV.U32 R232, RZ, RZ, R233 ;  /* 0x000000ffffe87224 */ /* 0x000fe200078e00e9 */
[----:B------:R-:W-:Y:S02]  /*15b20*/  MOV R233, R234 ;  /* 0x000000ea00e97202 */ /* 0x000fe40000000f00 */
[----:B------:R-:W-:Y:S04]  /*15b30*/  STL.64 [R1+0x68], R68 ;  /* 0x0000684401007387 */ /* 0x000fe80000100a00 */
[----:B------:R-:W-:Y:S04]  /*15b40*/  STL.64 [R1+0x9c0], R56 ;  /* 0x0009c03801007387 */ /* 0x000fe80000100a00 */
[----:B------:R1:W-:Y:S04]  /*15b50*/  STL.64 [R1+0x60], R66 ;  /* 0x0000604201007387 */ /* 0x0003e80000100a00 */
[----:B------:R-:W2:Y:S01]  /*15b60*/  LDL.LU R234, [R1+0x1d4] ;  /* 0x0001d40001ea7983 */ /* 0x000ea20000300800 */
[----:B------:R-:W-:-:S02]  /*15b70*/  IMAD R20, R226, UR57, RZ ;  /* 0x00000039e2147c24 */ /* 0x000fc4000f8e02ff */
[----:B------:R-:W-:Y:S02]  /*15b80*/  IMAD.MOV.U32 R226, RZ, RZ, R227 ;  /* 0x000000ffffe27224 */ /* 0x000fe400078e00e3 */
[----:B------:R-:W-:Y:S01]  /*15b90*/  IMAD.MOV.U32 R227, RZ, RZ, R228 ;  /* 0x000000ffffe37224 */ /* 0x000fe200078e00e4 */
[CC--:B-1----:R-:W-:Y:S01]  /*15ba0*/  LEA R66, P0, R8.reuse, R134.reuse, 0x2 ;  /* 0x0000008608427211 */ /* 0x0c2fe200078010ff */
[----:B------:R-:W-:Y:S02]  /*15bb0*/  IMAD.MOV.U32 R228, RZ, RZ, R229 ;  /* 0x000000ffffe47224 */ /* 0x000fe400078e00e5 */
[----:B------:R-:W-:Y:S01]  /*15bc0*/  IMAD.MOV.U32 R229, RZ, RZ, R230 ;  /* 0x000000ffffe57224 */ /* 0x000fe200078e00e6 */
[----:B------:R-:W-:Y:S01]  /*15bd0*/  LEA.HI.X.SX32 R67, R8, R3, 0x2, P0 ;  /* 0x0000000308437211 */ /* 0x000fe200000f16ff */
[----:B------:R-:W-:Y:S01]  /*15be0*/  IMAD.MOV.U32 R230, RZ, RZ, R231 ;  /* 0x000000ffffe67224 */ /* 0x000fe200078e00e7 */
[C---:B------:R-:W-:Y:S01]  /*15bf0*/  LEA R102, P6, R7.reuse, R134, 0x2 ;  /* 0x0000008607667211 */ /* 0x040fe200078c10ff */
[----:B------:R-:W-:Y:S01]  /*15c00*/  IMAD.MOV.U32 R231, RZ, RZ, R232 ;  /* 0x000000ffffe77224 */ /* 0x000fe200078e00e8 */
[----:B------:R-:W-:Y:S01]  /*15c10*/  MOV R232, R233 ;  /* 0x000000e900e87202 */ /* 0x000fe20000000f00 */
[----:B------:R-:W-:Y:S01]  /*15c20*/  STL.64 [R1+0x50], R66 ;  /* 0x0000504201007387 */ /* 0x000fe20000100a00 */
[----:B------:R-:W-:Y:S01]  /*15c30*/  LEA.HI.X.SX32 R103, R7, R3, 0x2, P6 ;  /* 0x0000000307677211 */ /* 0x000fe200030f16ff */
[----:B------:R-:W-:Y:S01]  /*15c40*/  IMAD.MOV.U32 R224, RZ, RZ, R227 ;  /* 0x000000ffffe07224 */ /* 0x000fe200078e00e3 */
[----:B------:R-:W-:Y:S01]  /*15c50*/  MOV R227, R231 ;  /* 0x000000e700e37202 */ /* 0x000fe20000000f00 */
[----:B--2---:R-:W-:-:S02]  /*15c60*/  IMAD.MOV.U32 R233, RZ, RZ, R234 ;  /* 0x000000ffffe97224 */ /* 0x004fc400078e00ea */
[----:B------:R-:W-:Y:S02]  /*15c70*/  IMAD.MOV.U32 R234, RZ, RZ, R55 ;  /* 0x000000ffffea7224 */ /* 0x000fe400078e0037 */
[----:B------:R-:W-:Y:S02]  /*15c80*/  IMAD.MOV.U32 R55, RZ, RZ, R54 ;  /* 0x000000ffff377224 */ /* 0x000fe400078e0036 */
[----:B------:R-:W2:Y:S01]  /*15c90*/  LDL.LU R54, [R1+0x1e0] ;  /* 0x0001e00001367983 */ /* 0x000ea20000300800 */
[----:B------:R-:W-:-:S03]  /*15ca0*/  IMAD.MOV.U32 R231, RZ, RZ, R234 ;  /* 0x000000ffffe77224 */ /* 0x000fc600078e00ea */
[----:B------:R-:W-:Y:S04]  /*15cb0*/  STL.64 [R1+0x58], R102 ;  /* 0x0000586601007387 */ /* 0x000fe80000100a00 */
[----:B------:R-:W3:Y:S01]  /*15cc0*/  LDL.LU R234, [R1+0x1e8] ;  /* 0x0001e80001ea7983 */ /* 0x000ee20000300800 */
[----:B------:R-:W-:Y:S02]  /*15cd0*/  IMAD R17, R226, UR24, RZ ;  /* 0x00000018e2117c24 */ /* 0x000fe4000f8e02ff */
[----:B------:R-:W-:Y:S02]  /*15ce0*/  IMAD.MOV.U32 R225, RZ, RZ, R229 ;  /* 0x000000ffffe17224 */ /* 0x000fe400078e00e5 */
[----:B------:R-:W-:Y:S02]  /*15cf0*/  IMAD.MOV.U32 R226, RZ, RZ, R230 ;  /* 0x000000ffffe27224 */ /* 0x000fe400078e00e6 */
[----:B------:R-:W-:-:S02]  /*15d00*/  IMAD.MOV.U32 R229, RZ, RZ, R232 ;  /* 0x000000ffffe57224 */ /* 0x000fc400078e00e8 */
[----:B------:R-:W-:Y:S02]  /*15d10*/  IMAD R14, R224, UR27, RZ ;  /* 0x0000001be00e7c24 */ /* 0x000fe4000f8e02ff */
[----:B------:R-:W-:Y:S02]  /*15d20*/  IMAD.MOV.U32 R230, RZ, RZ, R233 ;  /* 0x000000ffffe67224 */ /* 0x000fe400078e00e9 */
[----:B------:R-:W-:Y:S01]  /*15d30*/  IMAD.MOV.U32 R224, RZ, RZ, R225 ;  /* 0x000000ffffe07224 */ /* 0x000fe200078e00e1 */
[----:B------:R-:W-:Y:S01]  /*15d40*/  MOV R225, R226 ;  /* 0x000000e200e17202 */ /* 0x000fe20000000f00 */
[----:B------:R-:W-:Y:S01]  /*15d50*/  IMAD.MOV.U32 R232, RZ, RZ, R55 ;  /* 0x000000ffffe87224 */ /* 0x000fe200078e0037 */
[----:B------:R-:W-:Y:S01]  /*15d60*/  LEA R124, P6, R10, R134, 0x2 ;  /* 0x000000860a7c7211 */ /* 0x000fe200078c10ff */
[----:B------:R-:W-:Y:S02]  /*15d70*/  IMAD.MOV.U32 R226, RZ, RZ, R227 ;  /* 0x000000ffffe27224 */ /* 0x000fe400078e00e3 */
[----:B------:R-:W-:-:S02]  /*15d80*/  IMAD.MOV.U32 R227, RZ, RZ, R229 ;  /* 0x000000ffffe37224 */ /* 0x000fc400078e00e5 */
[----:B------:R-:W-:Y:S02]  /*15d90*/  IMAD.MOV.U32 R229, RZ, RZ, R230 ;  /* 0x000000ffffe57224 */ /* 0x000fe400078e00e6 */
[----:B------:R-:W-:Y:S01]  /*15da0*/  IMAD.MOV.U32 R230, RZ, RZ, R231 ;  /* 0x000000ffffe67224 */ /* 0x000fe200078e00e7 */
[----:B------:R-:W-:Y:S01]  /*15db0*/  LEA.HI.X.SX32 R125, R10, R3, 0x2, P6 ;  /* 0x000000030a7d7211 */ /* 0x000fe200030f16ff */
[----:B------:R-:W-:-:S04]  /*15dc0*/  IMAD.MOV.U32 R231, RZ, RZ, R232 ;  /* 0x000000ffffe77224 */ /* 0x000fc800078e00e8 */
[----:B------:R-:W-:Y:S01]  /*15dd0*/  STL.64 [R1+0x48], R124 ;  /* 0x0000487c01007387 */ /* 0x000fe20000100a00 */
[-C--:B------:R-:W-:Y:S02]  /*15de0*/  LEA R98, P0, R11, R134.reuse, 0x2 ;  /* 0x000000860b627211 */ /* 0x080fe400078010ff */
[-C--:B------:R-:W-:Y:S02]  /*15df0*/  LEA R76, P6, R13, R134.reuse, 0x2 ;  /* 0x000000860d4c7211 */ /* 0x080fe400078c10ff */
[-C--:B------:R-:W-:Y:S02]  /*15e00*/  LEA.HI.X.SX32 R99, R11, R3.reuse, 0x2, P0 ;  /* 0x000000030b637211 */ /* 0x080fe400000f16ff */
[----:B------:R-:W-:Y:S02]  /*15e10*/  LEA.HI.X.SX32 R77, R13, R3, 0x2, P6 ;  /* 0x000000030d4d7211 */ /* 0x000fe400030f16ff */
[----:B------:R-:W-:-:S04]  /*15e20*/  LEA R6, P6, R16, R134, 0x2 ;  /* 0x0000008610067211 */ /* 0x000fc800078c10ff */
[-C--:B------:R-:W-:Y:S01]  /*15e30*/  LEA.HI.X.SX32 R7, R16, R3.reuse, 0x2, P6 ;  /* 0x0000000310077211 */ /* 0x080fe200030f16ff */
[----:B------:R-:W-:Y:S01]  /*15e40*/  IMAD R11, R225, UR25, RZ ;  /* 0x00000019e10b7c24 */ /* 0x000fe2000f8e02ff */
[C---:B------:R-:W-:Y:S01]  /*15e50*/  LEA R100, P6, R19.reuse, R134, 0x2 ;  /* 0x0000008613647211 */ /* 0x040fe200078c10ff */
[----:B------:R-:W-:Y:S02]  /*15e60*/  IMAD.MOV.U32 R225, RZ, RZ, R226 ;  /* 0x000000ffffe17224 */ /* 0x000fe400078e00e2 */
[----:B------:R-:W-:Y:S01]  /*15e70*/  IMAD.MOV.U32 R226, RZ, RZ, R227 ;  /* 0x000000ffffe27224 */ /* 0x000fe200078e00e3 */
[----:B------:R-:W-:Y:S01]  /*15e80*/  MOV R227, R228 ;  /* 0x000000e400e37202 */ /* 0x000fe20000000f00 */
[----:B------:R-:W-:Y:S01]  /*15e90*/  IMAD.MOV.U32 R228, RZ, RZ, R236 ;  /* 0x000000ffffe47224 */ /* 0x000fe200078e00ec */
[----:B------:R-:W-:Y:S01]  /*15ea0*/  LEA.HI.X.SX32 R101, R19, R3, 0x2, P6 ;  /* 0x0000000313657211 */ /* 0x000fe200030f16ff */
[----:B------:R-:W-:Y:S01]  /*15eb0*/  IMAD.MOV.U32 R236, RZ, RZ, R96 ;  /* 0x000000ffffec7224 */ /* 0x000fe200078e0060 */
[----:B------:R-:W-:Y:S01]  /*15ec0*/  LEA R122, P6, R22, R134, 0x2 ;  /* 0x00000086167a7211 */ /* 0x000fe200078c10ff */
[----:B------:R-:W-:-:S02]  /*15ed0*/  IMAD R12, R224, UR26, RZ ;  /* 0x0000001ae00c7c24 */ /* 0x000fc4000f8e02ff */
[----:B------:R-:W-:Y:S01]  /*15ee0*/  IMAD.MOV.U32 R224, RZ, RZ, R226 ;  /* 0x000000ffffe07224 */ /* 0x000fe200078e00e2 */
[-C--:B------:R-:W-:Y:S01]  /*15ef0*/  LEA.HI.X.SX32 R123, R22, R3.reuse, 0x2, P6 ;  /* 0x00000003167b7211 */ /* 0x080fe200030f16ff */
[----:B------:R-:W-:Y:S01]  /*15f00*/  IMAD.MOV.U32 R226, RZ, RZ, R236 ;  /* 0x000000ffffe27224 */ /* 0x000fe200078e00ec */
[----:B------:R-:W-:Y:S01]  /*15f10*/  LEA R74, P6, R25, R134, 0x2 ;  /* 0x00000086194a7211 */ /* 0x000fe200078c10ff */
[----:B------:R-:W-:Y:S02]  /*15f20*/  IMAD R10, R225, UR76, RZ ;  /* 0x0000004ce10a7c24 */ /* 0x000fe4000f8e02ff */
[----:B------:R-:W-:Y:S02]  /*15f30*/  IMAD.MOV.U32 R236, RZ, RZ, R52 ;  /* 0x000000ffffec7224 */ /* 0x000fe400078e0034 */
[----:B------:R-:W-:Y:S01]  /*15f40*/  IMAD.MOV.U32 R225, RZ, RZ, R227 ;  /* 0x000000ffffe17224 */ /* 0x000fe200078e00e3 */
[----:B------:R-:W-:Y:S01]  /*15f50*/  LEA.HI.X.SX32 R75, R25, R3, 0x2, P6 ;  /* 0x00000003194b7211 */ /* 0x000fe200030f16ff */
[----:B------:R-:W-:Y:S01]  /*15f60*/  IMAD.MOV.U32 R227, RZ, RZ, R228 ;  /* 0x000000ffffe37224 */ /* 0x000fe200078e00e4 */
[----:B------:R-:W-:Y:S01]  /*15f70*/  MOV R228, R53 ;  /* 0x0000003500e47202 */ /* 0x000fe20000000f00 */
[----:B------:R-:W-:-:S02]  /*15f80*/  IMAD R9, R224, UR56, RZ ;  /* 0x00000038e0097c24 */ /* 0x000fc4000f8e02ff */
[----:B------:R-:W-:Y:S02]  /*15f90*/  IMAD.MOV.U32 R224, RZ, RZ, R225 ;  /* 0x000000ffffe07224 */ /* 0x000fe400078e00e1 */
[----:B------:R-:W-:Y:S02]  /*15fa0*/  IMAD R8, R229, UR55, RZ ;  /* 0x00000037e5087c24 */ /* 0x000fe4000f8e02ff */
[----:B------:R-:W-:Y:S02]  /*15fb0*/  IMAD.MOV.U32 R225, RZ, RZ, R228 ;  /* 0x000000ffffe17224 */ /* 0x000fe400078e00e4 */
[----:B------:R-:W-:Y:S02]  /*15fc0*/  IMAD.MOV.U32 R219, RZ, RZ, R224 ;  /* 0x000000ffffdb7224 */ /* 0x000fe400078e00e0 */
[----:B------:R-:W-:Y:S02]  /*15fd0*/  IMAD R35, R35, UR73, RZ ;  /* 0x0000004923237c24 */ /* 0x000fe4000f8e02ff */
[----:B------:R-:W-:-:S02]  /*15fe0*/  IMAD.MOV.U32 R228, RZ, RZ, R230 ;  /* 0x000000ffffe47224 */ /* 0x000fc400078e00e6 */
[----:B------:R-:W-:Y:S02]  /*15ff0*/  IMAD.MOV.U32 R224, RZ, RZ, R236 ;  /* 0x000000ffffe07224 */ /* 0x000fe400078e00ec */
[----:B------:R-:W-:Y:S01]  /*16000*/  IMAD.MOV.U32 R220, RZ, RZ, R225 ;  /* 0x000000ffffdc7224 */ /* 0x000fe200078e00e1 */
[----:B------:R-:W-:Y:S01]  /*16010*/  MOV R225, R237 ;  /* 0x000000ed00e17202 */ /* 0x000fe20000000f00 */
[----:B--2---:R-:W-:-:S04]  /*16020*/  IMAD.MOV.U32 R233, RZ, RZ, R54 ;  /* 0x000000ffffe97224 */ /* 0x004fc800078e0036 */
[----:B------:R-:W-:Y:S01]  /*16030*/  IMAD.MOV.U32 R232, RZ, RZ, R233 ;  /* 0x000000ffffe87224 */ /* 0x000fe200078e00e9 */
[----:B---3--:R-:W-:Y:S01]  /*16040*/  MOV R233, R234 ;  /* 0x000000ea00e97202 */ /* 0x008fe20000000f00 */
[----:B------:R-:W-:Y:S02]  /*16050*/  IMAD.MOV.U32 R234, RZ, RZ, R235 ;  /* 0x000000ffffea7224 */ /* 0x000fe400078e00eb */
[----:B------:R-:W-:Y:S02]  /*16060*/  IMAD.MOV.U32 R235, RZ, RZ, R238 ;  /* 0x000000ffffeb7224 */ /* 0x000fe400078e00ee */
[----:B------:R-:W-:Y:S02]  /*16070*/  IMAD.MOV.U32 R238, RZ, RZ, R239 ;  /* 0x000000ffffee7224 */ /* 0x000fe400078e00ef */
[----:B------:R-:W-:Y:S02]  /*16080*/  IMAD.MOV.U32 R239, RZ, RZ, R252 ;  /* 0x000000ffffef7224 */ /* 0x000fe400078e00fc */
[----:B------:R-:W2:Y:S01]  /*16090*/  LDL.LU R252, [R1+0x224] ;  /* 0x0002240001fc7983 */ /* 0x000ea20000300800 */
[----:B------:R-:W-:-:S04]  /*160a0*/  LEA R54, P0, R15, R134, 0x2 ;  /* 0x000000860f367211 */ /* 0x000fc800078010ff */
[-C--:B------:R-:W-:Y:S02]  /*160b0*/  LEA.HI.X.SX32 R55, R15, R3.reuse, 0x2, P0 ;  /* 0x000000030f377211 */ /* 0x080fe400000f16ff */
[CC--:B------:R-:W-:Y:S01]  /*160c0*/  LEA R4, P0, R18.reuse, R134.reuse, 0x2 ;  /* 0x0000008612047211 */ /* 0x0c0fe200078010ff */
[----:B------:R-:W-:Y:S03]  /*160d0*/  STL.64 [R1+0x40], R98 ;  /* 0x0000406201007387 */ /* 0x000fe60000100a00 */
[----:B------:R-:W-:Y:S01]  /*160e0*/  LEA.HI.X.SX32 R5, R18, R3, 0x2, P0 ;  /* 0x0000000312057211 */ /* 0x000fe200000f16ff */
[----:B------:R-:W-:Y:S04]  /*160f0*/  STL.64 [R1+0x8a8], R76 ;  /* 0x0008a84c01007387 */ /* 0x000fe80000100a00 */
[----:B------:R-:W-:Y:S04]  /*16100*/  STL.64 [R1+0x38], R6 ;  /* 0x0000380601007387 */ /* 0x000fe80000100a00 */
[----:B------:R-:W-:Y:S04]  /*16110*/  STL.64 [R1+0x9b8], R54 ;  /* 0x0009b83601007387 */ /* 0x000fe80000100a00 */
[----:B------:R1:W-:Y:S02]  /*16120*/  STL.64 [R1+0x30], R4 ;  /* 0x0000300401007387 */ /* 0x0003e40000100a00 */
[----:B-1----:R-:W-:-:S04]  /*16130*/  LEA R4, P0, R21, R134, 0x2 ;  /* 0x0000008615047211 */ /* 0x002fc800078010ff */
[----:B------:R-:W-:Y:S02]  /*16140*/  LEA.HI.X.SX32 R5, R21, R3, 0x2, P0 ;  /* 0x0000000315057211 */ /* 0x000fe400000f16ff */
[----:B------:R-:W-:-:S04]  /*16150*/  LEA R96, P0, R24, R134, 0x2 ;  /* 0x0000008618607211 */ /* 0x000fc800078010ff */
[-C--:B------:R-:W-:Y:S02]  /*16160*/  LEA.HI.X.SX32 R97, R24, R3.reuse, 0x2, P0 ;  /* 0x0000000318617211 */ /* 0x080fe400000f16ff */
[-C--:B------:R-:W-:Y:S01]  /*16170*/  LEA R52, P0, R27, R134.reuse, 0x2 ;  /* 0x000000861b347211 */ /* 0x080fe200078010ff */
[----:B------:R1:W-:Y:S01]  /*16180*/  STL.64 [R1+0x20], R4 ;  /* 0x0000200401007387 */ /* 0x0003e20000100a00 */
[----:B------:R-:W-:Y:S02]  /*16190*/  LEA R6, P6, R29, R134, 0x2 ;  /* 0x000000861d067211 */ /* 0x000fe400078c10ff */
[-C--:B------:R-:W-:Y:S01]  /*161a0*/  LEA.HI.X.SX32 R53, R27, R3.reuse, 0x2, P0 ;  /* 0x000000031b357211 */ /* 0x080fe200000f16ff */
[----:B------:R-:W-:Y:S01]  /*161b0*/  IMAD.MOV.U32 R229, RZ, RZ, R232 ;  /* 0x000000ffffe57224 */ /* 0x000fe200078e00e8 */
[----:B------:R-:W-:Y:S01]  /*161c0*/  MOV R232, R234 ;  /* 0x000000ea00e87202 */ /* 0x000fe20000000f00 */
[----:B------:R-:W-:Y:S01]  /*161d0*/  IMAD.MOV.U32 R234, RZ, RZ, R238 ;  /* 0x000000ffffea7224 */ /* 0x000fe200078e00ee */
[----:B------:R-:W-:-:S02]  /*161e0*/  LEA.HI.X.SX32 R7, R29, R3, 0x2, P6 ;  /* 0x000000031d077211 */ /* 0x000fc400030f16ff */
[-C--:B-1----:R-:W-:Y:S01]  /*161f0*/  LEA R4, P0, R30, R134.reuse, 0x2 ;  /* 0x000000861e047211 */ /* 0x082fe200078010ff */
[----:B------:R-:W-:Y:S01]  /*16200*/  IMAD.MOV.U32 R230, RZ, RZ, R233 ;  /* 0x000000ffffe67224 */ /* 0x000fe200078e00e9 */
[-C--:B------:R-:W-:Y:S02]  /*16210*/  LEA R238, P6, R32, R134.reuse, 0x2 ;  /* 0x0000008620ee7211 */ /* 0x080fe400078c10ff */
[-C--:B------:R-:W-:Y:S01]  /*16220*/  LEA.HI.X.SX32 R5, R30, R3.reuse, 0x2, P0 ;  /* 0x000000031e057211 */ /* 0x080fe200000f16ff */
[----:B------:R-:W-:Y:S01]  /*16230*/  STL.64 [R1+0x28], R100 ;  /* 0x0000286401007387 */ /* 0x000fe20000100a00 */
[-C--:B------:R-:W-:Y:S01]  /*16240*/  LEA R236, P0, R34, R134.reuse, 0x2 ;  /* 0x0000008622ec7211 */ /* 0x080fe200078010ff */
[----:B------:R-:W-:Y:S02]  /*16250*/  IMAD.MOV.U32 R233, RZ, RZ, R235 ;  /* 0x000000ffffe97224 */ /* 0x000fe400078e00eb */
[----:B------:R-:W-:Y:S01]  /*16260*/  STL.64 [R1+0x18], R122 ;  /* 0x0000187a01007387 */ /* 0x000fe20000100a00 */
[----:B------:R-:W-:Y:S01]  /*16270*/  IMAD.MOV.U32 R235, RZ, RZ, R239 ;  /* 0x000000ffffeb7224 */ /* 0x000fe200078e00ef */
[-C--:B------:R-:W-:Y:S01]  /*16280*/  LEA.HI.X.SX32 R239, R32, R3.reuse, 0x2, P6 ;  /* 0x0000000320ef7211 */ /* 0x080fe200030f16ff */
[----:B------:R-:W-:Y:S01]  /*16290*/  IMAD.MOV.U32 R221, RZ, RZ, R229 ;  /* 0x000000ffffdd7224 */ /* 0x000fe200078e00e5 */
[----:B------:R-:W-:Y:S01]  /*162a0*/  STL.64 [R1+0x10], R96 ;  /* 0x0000106001007387 */ /* 0x000fe20000100a00 */
[----:B------:R-:W-:Y:S01]  /*162b0*/  IMAD.MOV.U32 R229, RZ, RZ, R234 ;  /* 0x000000ffffe57224 */ /* 0x000fe200078e00ea */
[-C--:B------:R-:W-:Y:S01]  /*162c0*/  LEA R234, P6, R35, R134.reuse, 0x2 ;  /* 0x0000008623ea7211 */ /* 0x080fe200078c10ff */
[----:B------:R-:W-:Y:S01]  /*162d0*/  IMAD R38, R38, UR71, RZ ;  /* 0x0000004726267c24 */ /* 0x000fe2000f8e02ff */
[----:B------:R-:W-:Y:S01]  /*162e0*/  STL.64 [R1+0x8a0], R74 ;  /* 0x0008a04a01007387 */ /* 0x000fe20000100a00 */
[----:B------:R-:W-:Y:S01]  /*162f0*/  IMAD.MOV.U32 R223, RZ, RZ, R232 ;  /* 0x000000ffffdf7224 */ /* 0x000fe200078e00e8 */
[----:B------:R-:W-:Y:S01]  /*16300*/  LEA.HI.X.SX32 R237, R34, R3, 0x2, P0 ;  /* 0x0000000322ed7211 */ /* 0x000fe200000f16ff */
[----:B------:R-:W-:Y:S01]  /*16310*/  IMAD.MOV.U32 R222, RZ, RZ, R230 ;  /* 0x000000ffffde7224 */ /* 0x000fe200078e00e6 */
[----:B------:R-:W-:Y:S01]  /*16320*/  STL.64 [R1+0x9b0], R52 ;  /* 0x0009b03401007387 */ /* 0x000fe20000100a00 */
[----:B------:R-:W-:Y:S01]  /*16330*/  LEA R232, P0, R36, R134, 0x2 ;  /* 0x0000008624e87211 */ /* 0x000fe200078010ff */
[----:B------:R-:W-:-:S02]  /*16340*/  IMAD.MOV.U32 R230, RZ, RZ, R235 ;  /* 0x000000ffffe67224 */ /* 0x000fc400078e00eb */
[----:B------:R1:W-:Y:S01]  /*16350*/  STL.64 [R1+0x8], R6 ;  /* 0x0000080601007387 */ /* 0x0003e20000100a00 */
[----:B------:R-:W-:Y:S01]  /*16360*/  LEA.HI.X.SX32 R235, R35, R3, 0x2, P6 ;  /* 0x0000000323eb7211 */ /* 0x000fe200030f16ff */
[----:B------:R-:W-:Y:S01]  /*16370*/  IMAD.MOV.U32 R42, RZ, RZ, R247 ;  /* 0x000000ffff2a7224 */ /* 0x000fe200078e00f7 */
[----:B------:R-:W-:Y:S01]  /*16380*/  LEA R72, P6, R38, R134, 0x2 ;  /* 0x0000008626487211 */ /* 0x000fe200078c10ff */
[----:B------:R-:W-:Y:S01]  /*16390*/  IMAD.MOV.U32 R218, RZ, RZ, R224 ;  /* 0x000000ffffda7224 */ /* 0x000fe200078e00e0 */
[----:B------:R-:W-:Y:S01]  /*163a0*/  MOV R214, R222 ;  /* 0x000000de00d67202 */ /* 0x000fe20000000f00 */
[----:B------:R-:W-:Y:S02]  /*163b0*/  IMAD.MOV.U32 R224, RZ, RZ, R243 ;  /* 0x000000ffffe07224 */ /* 0x000fe400078e00f3 */
[----:B-1----:R-:W-:Y:S02]  /*163c0*/  IMAD R7, R228, UR54, RZ ;  /* 0x00000036e4077c24 */ /* 0x002fe4000f8e02ff */
[----:B------:R-:W-:-:S02]  /*163d0*/  IMAD R6, R219, UR53, RZ ;  /* 0x00000035db067c24 */ /* 0x000fc4000f8e02ff */
[----:B------:R-:W-:Y:S01]  /*163e0*/  IMAD.MOV.U32 R228, RZ, RZ, R233 ;  /* 0x000000ffffe47224 */ /* 0x000fe200078e00e9 */
[-C--:B------:R-:W-:Y:S01]  /*163f0*/  LEA.HI.X.SX32 R233, R36, R3.reuse, 0x2, P0 ;  /* 0x0000000324e97211 */ /* 0x080fe200000f16ff */
[----:B------:R-:W-:Y:S02]  /*16400*/  IMAD.MOV.U32 R219, RZ, RZ, R225 ;  /* 0x000000ffffdb7224 */ /* 0x000fe400078e00e1 */
[----:B------:R-:W-:Y:S01]  /*16410*/  IMAD.MOV.U32 R225, RZ, RZ, R50 ;  /* 0x000000ffffe17224 */ /* 0x000fe200078e0032 */
[C---:B------:R-:W-:Y:S01]  /*16420*/  LEA R50, P0, R39.reuse, R134, 0x2 ;  /* 0x0000008627327211 */ /* 0x040fe200078010ff */
[----:B------:R-:W-:Y:S01]  /*16430*/  IMAD.MOV.U32 R243, RZ, RZ, R244 ;  /* 0x000000fffff37224 */ /* 0x000fe200078e00f4 */
[----:B------:R-:W-:Y:S01]  /*16440*/  MOV R217, R220 ;  /* 0x000000dc00d97202 */ /* 0x000fe20000000f00 */
[----:B------:R-:W-:Y:S01]  /*16450*/  IMAD.MOV.U32 R244, RZ, RZ, R51 ;  /* 0x000000fffff47224 */ /* 0x000fe200078e0033 */
[-C--:B------:R-:W-:Y:S01]  /*16460*/  LEA.HI.X.SX32 R73, R38, R3.reuse, 0x2, P6 ;  /* 0x0000000326497211 */ /* 0x080fe200030f16ff */
[----:B------:R-:W-:Y:S01]  /*16470*/  IMAD.MOV.U32 R222, RZ, RZ, R230 ;  /* 0x000000ffffde7224 */ /* 0x000fe200078e00e6 */
[-C--:B------:R-:W-:Y:S01]  /*16480*/  LEA R230, P6, R40, R134.reuse, 0x2 ;  /* 0x0000008628e67211 */ /* 0x080fe200078c10ff */
[----:B------:R-:W-:Y:S01]  /*16490*/  IMAD R42, R42, UR67, RZ ;  /* 0x000000432a2a7c24 */ /* 0x000fe2000f8e02ff */
[----:B------:R-:W-:Y:S01]  /*164a0*/  LEA.HI.X.SX32 R51, R39, R3, 0x2, P0 ;  /* 0x0000000327337211 */ /* 0x000fe200000f16ff */
[----:B------:R-:W-:Y:S01]  /*164b0*/  IMAD.MOV.U32 R220, RZ, RZ, R228 ;  /* 0x000000ffffdc7224 */ /* 0x000fe200078e00e4 */
[----:B------:R-:W-:Y:S01]  /*164c0*/  LEA R228, P0, R41, R134, 0x2 ;  /* 0x0000008629e47211 */ /* 0x000fe200078010ff */
[----:B------:R1:W-:Y:S01]  /*164d0*/  STL.64 [R1], R4 ;  /* 0x0000000401007387 */ /* 0x0003e20000100a00 */
[----:B------:R-:W-:-:S02]  /*164e0*/  IMAD.MOV.U32 R215, RZ, RZ, R223 ;  /* 0x000000ffffd77224 */ /* 0x000fc400078e00df */
[----:B------:R-:W-:Y:S01]  /*164f0*/  IMAD.MOV.U32 R223, RZ, RZ, R231 ;  /* 0x000000ffffdf7224 */ /* 0x000fe200078e00e7 */
[-C--:B------:R-:W-:Y:S01]  /*16500*/  LEA.HI.X.SX32 R231, R40, R3.reuse, 0x2, P6 ;  /* 0x0000000328e77211 */ /* 0x080fe200030f16ff */
[----:B------:R-:W-:Y:S02]  /*16510*/  IMAD.MOV.U32 R210, RZ, RZ, R218 ;  /* 0x000000ffffd27224 */ /* 0x000fe400078e00da */
[----:B------:R-:W-:Y:S01]  /*16520*/  IMAD.MOV.U32 R218, RZ, RZ, R226 ;  /* 0x000000ffffda7224 */ /* 0x000fe200078e00e2 */
[-C--:B------:R-:W-:Y:S01]  /*16530*/  LEA R226, P6, R42, R134.reuse, 0x2 ;  /* 0x000000862ae27211 */ /* 0x080fe200078c10ff */
[----:B------:R-:W-:Y:S02]  /*16540*/  IMAD.MOV.U32 R216, RZ, RZ, R224 ;  /* 0x000000ffffd87224 */ /* 0x000fe400078e00e0 */
[----:B-1----:R-:W-:Y:S02]  /*16550*/  IMAD R5, R221, UR52, RZ ;  /* 0x00000034dd057c24 */ /* 0x002fe4000f8e02ff */
[----:B------:R-:W-:Y:S01]  /*16560*/  IMAD.MOV.U32 R221, RZ, RZ, R229 ;  /* 0x000000ffffdd7224 */ /* 0x000fe200078e00e5 */
[----:B------:R-:W-:Y:S01]  /*16570*/  LEA.HI.X.SX32 R229, R41, R3, 0x2, P0 ;  /* 0x0000000329e57211 */ /* 0x000fe200000f16ff */
[----:B------:R-:W-:Y:S01]  /*16580*/  IMAD R4, R217, UR51, RZ ;  /* 0x00000033d9047c24 */ /* 0x000fe2000f8e02ff */
[----:B------:R-:W-:Y:S01]  /*16590*/  LEA R224, P0, R43, R134, 0x2 ;  /* 0x000000862be07211 */ /* 0x000fe200078010ff */
[----:B------:R-:W-:Y:S01]  /*165a0*/  IMAD.MOV.U32 R217, RZ, RZ, R227 ;  /* 0x000000ffffd97224 */ /* 0x000fe200078e00e3 */
[----:B------:R-:W-:Y:S01]  /*165b0*/  MOV R211, R219 ;  /* 0x000000db00d37202 */ /* 0x000fe20000000f00 */
[----:B------:R-:W-:Y:S01]  /*165c0*/  IMAD.MOV.U32 R219, RZ, RZ, R225 ;  /* 0x000000ffffdb7224 */ /* 0x000fe200078e00e1 */
[----:B------:R-:W-:Y:S01]  /*165d0*/  MOV R212, R222 ;  /* 0x000000de00d47202 */ /* 0x000fe20000000f00 */
[----:B------:R-:W-:Y:S01]  /*165e0*/  IMAD R22, R214, UR50, RZ ;  /* 0x00000032d6167c24 */ /* 0x000fe2000f8e02ff */
[----:B------:R-:W-:Y:S01]  /*165f0*/  LEA.HI.X.SX32 R227, R42, R3, 0x2, P6 ;  /* 0x000000032ae37211 */ /* 0x000fe200030f16ff */
[----:B------:R-:W-:Y:S01]  /*16600*/  IMAD.MOV.U32 R214, RZ, RZ, R220 ;  /* 0x000000ffffd67224 */ /* 0x000fe200078e00dc */
[----:B------:R-:W-:-:S02]  /*16610*/  LEA R222, P6, R45, R134, 0x2 ;  /* 0x000000862dde7211 */ /* 0x000fc400078c10ff */
[-C--:B------:R-:W-:Y:S02]  /*16620*/  LEA.HI.X.SX32 R225, R43, R3.reuse, 0x2, P0 ;  /* 0x000000032be17211 */ /* 0x080fe400000f16ff */
[CC--:B------:R-:W-:Y:S01]  /*16630*/  LEA R220, P0, R44.reuse, R134.reuse, 0x2 ;  /* 0x000000862cdc7211 */ /* 0x0c0fe200078010ff */
[----:B------:R-:W-:Y:S01]  /*16640*/  IMAD.MOV.U32 R213, RZ, RZ, R223 ;  /* 0x000000ffffd57224 */ /* 0x000fe200078e00df */
[-C--:B------:R-:W-:Y:S01]  /*16650*/  LEA.HI.X.SX32 R223, R45, R3.reuse, 0x2, P6 ;  /* 0x000000032ddf7211 */ /* 0x080fe200030f16ff */
[----:B------:R-:W-:Y:S01]  /*16660*/  IMAD.MOV.U32 R209, RZ, RZ, R221 ;  /* 0x000000ffffd17224 */ /* 0x000fe200078e00dd */
[-C--:B------:R-:W-:Y:S02]  /*16670*/  LEA R70, P6, R37, R134.reuse, 0x2 ;  /* 0x0000008625467211 */ /* 0x080fe400078c10ff */
[-C--:B------:R-:W-:Y:S02]  /*16680*/  LEA.HI.X.SX32 R221, R44, R3.reuse, 0x2, P0 ;  /* 0x000000032cdd7211 */ /* 0x080fe400000f16ff */
[-C--:B------:R-:W-:Y:S01]  /*16690*/  LEA R34, P0, R33, R134.reuse, 0x2 ;  /* 0x0000008621227211 */ /* 0x080fe200078010ff */
[----:B------:R-:W-:Y:S01]  /*166a0*/  IMAD R21, R210, UR49, RZ ;  /* 0x00000031d2157c24 */ /* 0x000fe2000f8e02ff */
[-C--:B------:R-:W-:Y:S01]  /*166b0*/  LEA.HI.X.SX32 R71, R37, R3.reuse, 0x2, P6 ;  /* 0x0000000325477211 */ /* 0x080fe200030f16ff */
[----:B------:R-:W-:Y:S01]  /*166c0*/  IMAD.MOV.U32 R205, RZ, RZ, R218 ;  /* 0x000000ffffcd7224 */ /* 0x000fe200078e00da */
[----:B------:R-:W-:Y:S01]  /*166d0*/  LEA R218, P6, R31, R134, 0x2 ;  /* 0x000000861fda7211 */ /* 0x000fe200078c10ff */
[----:B------:R-:W-:Y:S01]  /*166e0*/  IMAD.MOV.U32 R210, RZ, RZ, R216 ;  /* 0x000000ffffd27224 */ /* 0x000fe200078e00d8 */
[----:B------:R-:W-:-:S02]  /*166f0*/  LEA.HI.X.SX32 R35, R33, R3, 0x2, P0 ;  /* 0x0000000321237211 */ /* 0x000fc400000f16ff */
[----:B------:R-:W-:Y:S01]  /*16700*/  LEA R216, P0, R28, R134, 0x2 ;  /* 0x000000861cd87211 */ /* 0x000fe200078010ff */
[----:B------:R-:W-:Y:S01]  /*16710*/  IMAD.MOV.U32 R204, RZ, RZ, R219 ;  /* 0x000000ffffcc7224 */ /* 0x000fe200078e00db */
[----:B------:R-:W-:Y:S01]  /*16720*/  MOV R203, R214 ;  /* 0x000000d600cb7202 */ /* 0x000fe20000000f00 */
[----:B------:R-:W-:Y:S01]  /*16730*/  IMAD R19, R217, UR48, RZ ;  /* 0x00000030d9137c24 */ /* 0x000fe2000f8e02ff */
[-C--:B------:R-:W-:Y:S01]  /*16740*/  LEA.HI.X.SX32 R219, R31, R3.reuse, 0x2, P6 ;  /* 0x000000031fdb7211 */ /* 0x080fe200030f16ff */
[----:B------:R-:W-:Y:S01]  /*16750*/  IMAD.MOV.U32 R206, RZ, RZ, R212 ;  /* 0x000000ffffce7224 */ /* 0x000fe200078e00d4 */
[-C--:B------:R-:W-:Y:S02]  /*16760*/  LEA R214, P6, R26, R134.reuse, 0x2 ;  /* 0x000000861ad67211 */ /* 0x080fe400078c10ff */
[-C--:B------:R-:W-:Y:S02]  /*16770*/  LEA.HI.X.SX32 R217, R28, R3.reuse, 0x2, P0 ;  /* 0x000000031cd97211 */ /* 0x080fe400000f16ff */
[CC--:B------:R-:W-:Y:S01]  /*16780*/  LEA R212, P0, R23.reuse, R134.reuse, 0x2 ;  /* 0x0000008617d47211 */ /* 0x0c0fe200078010ff */
[----:B------:R-:W-:Y:S01]  /*16790*/  IMAD.MOV.U32 R202, RZ, RZ, R215 ;  /* 0x000000ffffca7224 */ /* 0x000fe200078e00d7 */
[-C--:B------:R-:W-:Y:S01]  /*167a0*/  LEA.HI.X.SX32 R215, R26, R3.reuse, 0x2, P6 ;  /* 0x000000031ad77211 */ /* 0x080fe200030f16ff */
[----:B------:R-:W-:Y:S01]  /*167b0*/  IMAD.MOV.U32 R207, RZ, RZ, R213 ;  /* 0x000000ffffcf7224 */ /* 0x000fe200078e00d5 */
[----:B------:R-:W-:Y:S01]  /*167c0*/  LEA.HI.X.SX32 R213, R23, R3, 0x2, P0 ;  /* 0x0000000317d57211 */ /* 0x000fe200000f16ff */
[----:B------:R-:W-:Y:S01]  /*167d0*/  IMAD R16, R210, UR46, RZ ;  /* 0x0000002ed2107c24 */ /* 0x000fe2000f8e02ff */
[----:B------:R-:W-:-:S02]  /*167e0*/  LEA R210, P6, R20, R134, 0x2 ;  /* 0x0000008614d27211 */ /* 0x000fc400078c10ff */
[-C--:B------:R-:W-:Y:S01]  /*167f0*/  LEA R208, P0, R17, R134.reuse, 0x2 ;  /* 0x0000008611d07211 */ /* 0x080fe200078010ff */
[----:B------:R-:W-:Y:S01]  /*16800*/  IMAD.MOV.U32 R199, RZ, RZ, R211 ;  /* 0x000000ffffc77224 */ /* 0x000fe200078e00d3 */
[-C--:B------:R-:W-:Y:S01]  /*16810*/  LEA.HI.X.SX32 R211, R20, R3.reuse, 0x2, P6 ;  /* 0x0000000314d37211 */ /* 0x080fe200030f16ff */
[----:B------:R-:W-:Y:S01]  /*16820*/  IMAD R18, R209, UR47, RZ ;  /* 0x0000002fd1127c24 */ /* 0x000fe2000f8e02ff */
[-C--:B------:R-:W-:Y:S02]  /*16830*/  LEA R68, P6, R14, R134.reuse, 0x2 ;  /* 0x000000860e447211 */ /* 0x080fe400078c10ff */
[-C--:B------:R-:W-:Y:S02]  /*16840*/  LEA.HI.X.SX32 R209, R17, R3.reuse, 0x2, P0 ;  /* 0x0000000311d17211 */ /* 0x080fe400000f16ff */
[-C--:B------:R-:W-:Y:S01]  /*16850*/  LEA R26, P0, R12, R134.reuse, 0x2 ;  /* 0x000000860c1a7211 */ /* 0x080fe200078010ff */
[----:B------:R-:W-:Y:S01]  /*16860*/  IMAD R13, R206, UR44, RZ ;  /* 0x0000002cce0d7c24 */ /* 0x000fe2000f8e02ff */
[----:B------:R-:W-:Y:S01]  /*16870*/  LEA.HI.X.SX32 R69, R14, R3, 0x2, P6 ;  /* 0x000000030e457211 */ /* 0x000fe200030f16ff */
[----:B------:R-:W-:Y:S01]  /*16880*/  IMAD R15, R204, UR45, RZ ;  /* 0x0000002dcc0f7c24 */ /* 0x000fe2000f8e02ff */
[----:B------:R-:W-:-:S02]  /*16890*/  LEA R206, P6, R11, R134, 0x2 ;  /* 0x000000860bce7211 */ /* 0x000fc400078c10ff */
[-C--:B------:R-:W-:Y:S02]  /*168a0*/  LEA.HI.X.SX32 R27, R12, R3.reuse, 0x2, P0 ;  /* 0x000000030c1b7211 */ /* 0x080fe400000f16ff */
[CC--:B------:R-:W-:Y:S01]  /*168b0*/  LEA R204, P0, R10.reuse, R134.reuse, 0x2 ;  /* 0x000000860acc7211 */ /* 0x0c0fe200078010ff */
[----:B------:R-:W-:Y:S01]  /*168c0*/  IMAD.MOV.U32 R195, RZ, RZ, R207 ;  /* 0x000000ffffc37224 */ /* 0x000fe200078e00cf */
[-C--:B------:R-:W-:Y:S01]  /*168d0*/  LEA.HI.X.SX32 R207, R11, R3.reuse, 0x2, P6 ;  /* 0x000000030bcf7211 */ /* 0x080fe200030f16ff */
[----:B------:R-:W-:Y:S01]  /*168e0*/  IMAD.MOV.U32 R194, RZ, RZ, R205 ;  /* 0x000000ffffc27224 */ /* 0x000fe200078e00cd */
[-C--:B------:R-:W-:Y:S01]  /*168f0*/  LEA.HI.X.SX32 R205, R10, R3.reuse, 0x2, P0 ;  /* 0x000000030acd7211 */ /* 0x080fe200000f16ff */
[----:B------:R-:W-:Y:S01]  /*16900*/  IMAD R12, R202, UR43, RZ ;  /* 0x0000002bca0c7c24 */ /* 0x000fe2000f8e02ff */
[CC--:B------:R-:W-:Y:S02]  /*16910*/  LEA R202, P6, R9.reuse, R134.reuse, 0x2 ;  /* 0x0000008609ca7211 */ /* 0x0c0fe400078c10ff */
[----:B------:R-:W-:Y:S01]  /*16920*/  LEA R200, P0, R8, R134, 0x2 ;  /* 0x0000008608c87211 */ /* 0x000fe200078010ff */
[----:B------:R-:W-:Y:S01]  /*16930*/  IMAD.MOV.U32 R190, RZ, RZ, R203 ;  /* 0x000000ffffbe7224 */ /* 0x000fe200078e00cb */
[----:B------:R-:W-:-:S02]  /*16940*/  LEA.HI.X.SX32 R203, R9, R3, 0x2, P6 ;  /* 0x0000000309cb7211 */ /* 0x000fc400030f16ff */
[-C--:B------:R-:W-:Y:S02]  /*16950*/  LEA R198, P6, R7, R134.reuse, 0x2 ;  /* 0x0000008607c67211 */ /* 0x080fe400078c10ff */
[-C--:B------:R-:W-:Y:S02]  /*16960*/  LEA.HI.X.SX32 R201, R8, R3.reuse, 0x2, P0 ;  /* 0x0000000308c97211 */ /* 0x080fe400000f16ff */
[CC--:B------:R-:W-:Y:S01]  /*16970*/  LEA R196, P0, R6.reuse, R134.reuse, 0x2 ;  /* 0x0000008606c47211 */ /* 0x0c0fe200078010ff */
[----:B----4-:R-:W-:Y:S01]  /*16980*/  IMAD R10, R199, UR42, RZ ;  /* 0x0000002ac70a7c24 */ /* 0x010fe2000f8e02ff */
[-C--:B------:R-:W-:Y:S02]  /*16990*/  LEA.HI.X.SX32 R199, R7, R3.reuse, 0x2, P6 ;  /* 0x0000000307c77211 */ /* 0x080fe400030f16ff */
[----:B------:R-:W-:Y:S02]  /*169a0*/  LEA R66, P6, R5, R134, 0x2 ;  /* 0x0000008605427211 */ /* 0x000fe400078c10ff */
[----:B------:R-:W-:-:S02]  /*169b0*/  LEA.HI.X.SX32 R197, R6, R3, 0x2, P0 ;  /* 0x0000000306c57211 */ /* 0x000fc400000f16ff */
[-C--:B------:R-:W-:Y:S01]  /*169c0*/  LEA R24, P0, R4, R134.reuse, 0x2 ;  /* 0x0000008604187211 */ /* 0x080fe200078010ff */
[----:B------:R-:W-:Y:S01]  /*169d0*/  IMAD R8, R194, UR41, RZ ;  /* 0x00000029c2087c24 */ /* 0x000fe2000f8e02ff */
[-C--:B------:R-:W-:Y:S02]  /*169e0*/  LEA.HI.X.SX32 R67, R5, R3.reuse, 0x2, P6 ;  /* 0x0000000305437211 */ /* 0x080fe400030f16ff */
        /* <DEDUP_REMOVED lines=8> */
[-C--:B------:R-:W-:Y:S02]  /*16a70*/  LEA R188, P0, R18, R134.reuse, 0x2 ;  /* 0x0000008612bc7211 */ /* 0x080fe400078010ff */
[-C--:B------:R-:W-:Y:S02]  /*16a80*/  LEA.HI.X.SX32 R191, R19, R3.reuse, 0x2, P6 ;  /* 0x0000000313bf7211 */ /* 0x080fe400030f16ff */
[-C--:B------:R-:W-:Y:S02]  /*16a90*/  LEA R186, P6, R16, R134.reuse, 0x2 ;  /* 0x0000008610ba7211 */ /* 0x080fe400078c10ff */
[----:B------:R-:W-:Y:S02]  /*16aa0*/  LEA.HI.X.SX32 R189, R18, R3, 0x2, P0 ;  /* 0x0000000312bd7211 */ /* 0x000fe400000f16ff */
        /* <DEDUP_REMOVED lines=8> */
[-C--:B------:R-:W-:Y:S01]  /*16b30*/  LEA R180, P0, R8, R134.reuse, 0x2 ;  /* 0x0000008608b47211 */ /* 0x080fe200078010ff */
[----:B------:R-:W-:Y:S01]  /*16b40*/  IMAD R14, R242, UR38, RZ ;  /* 0x00000026f20e7c24 */ /* 0x000fe2000f8e02ff */
[-C--:B------:R-:W-:Y:S01]  /*16b50*/  LEA.HI.X.SX32 R183, R10, R3.reuse, 0x2, P6 ;  /* 0x000000030ab77211 */ /* 0x080fe200030f16ff */
[----:B------:R-:W-:Y:S01]  /*16b60*/  IMAD R11, R243, UR37, RZ ;  /* 0x00000025f30b7c24 */ /* 0x000fe2000f8e02ff */
[-C--:B------:R-:W-:Y:S02]  /*16b70*/  LEA R178, P6, R6, R134.reuse, 0x2 ;  /* 0x0000008606b27211 */ /* 0x080fe400078c10ff */
[-C--:B------:R-:W-:Y:S02]  /*16b80*/  LEA.HI.X.SX32 R181, R8, R3.reuse, 0x2, P0 ;  /* 0x0000000308b57211 */ /* 0x080fe400000f16ff */
[----:B------:R-:W-:Y:S01]  /*16b90*/  LEA R176, P0, R4, R134, 0x2 ;  /* 0x0000008604b07211 */ /* 0x000fe200078010ff */
[----:B------:R-:W-:Y:S01]  /*16ba0*/  IMAD R9, R244, UR36, RZ ;  /* 0x00000024f4097c24 */ /* 0x000fe2000f8e02ff */
[----:B------:R-:W-:-:S02]  /*16bb0*/  LEA.HI.X.SX32 R179, R6, R3, 0x2, P6 ;  /* 0x0000000306b37211 */ /* 0x000fc400030f16ff */
[-C--:B------:R-:W-:Y:S02]  /*16bc0*/  LEA R174, P6, R14, R134.reuse, 0x2 ;  /* 0x000000860eae7211 */ /* 0x080fe400078c10ff */
[-C--:B------:R-:W-:Y:S01]  /*16bd0*/  LEA.HI.X.SX32 R177, R4, R3.reuse, 0x2, P0 ;  /* 0x0000000304b17211 */ /* 0x080fe200000f16ff */
[----:B------:R-:W-:Y:S01]  /*16be0*/  STL.64 [R1+0x898], R72 ;  /* 0x0008984801007387 */ /* 0x000fe20000100a00 */
[-C--:B------:R-:W-:Y:S02]  /*16bf0*/  LEA R172, P0, R11, R134.reuse, 0x2 ;  /* 0x000000860bac7211 */ /* 0x080fe400078010ff */
[-C--:B------:R-:W-:Y:S01]  /*16c00*/  LEA.HI.X.SX32 R175, R14, R3.reuse, 0x2, P6 ;  /* 0x000000030eaf7211 */ /* 0x080fe200030f16ff */
[----:B------:R-:W-:Y:S01]  /*16c10*/  STL.64 [R1+0x9a8], R50 ;  /* 0x0009a83201007387 */ /* 0x000fe20000100a00 */
[----:B------:R-:W-:Y:S02]  /*16c20*/  LEA R42, P6, R9, R134, 0x2 ;  /* 0x00000086092a7211 */ /* 0x000fe400078c10ff */
[-C--:B------:R-:W-:Y:S01]  /*16c30*/  LEA.HI.X.SX32 R173, R11, R3.reuse, 0x2, P0 ;  /* 0x000000030bad7211 */ /* 0x080fe200000f16ff */
[----:B------:R-:W-:Y:S04]  /*16c40*/  STL.64 [R1+0x890], R70 ;  /* 0x0008904601007387 */ /* 0x000fe80000100a00 */
[----:B------:R-:W-:Y:S01]  /*16c50*/  STL.64 [R1+0x9a0], R34 ;  /* 0x0009a02201007387 */ /* 0x000fe20000100a00 */
[----:B------:R-:W-:-:S03]  /*16c60*/  LEA.HI.X.SX32 R43, R9, R3, 0x2, P6 ;  /* 0x00000003092b7211 */ /* 0x000fc600030f16ff */
[----:B------:R-:W-:Y:S01]  /*16c70*/  STL.64 [R1+0x888], R68 ;  /* 0x0008884401007387 */ /* 0x000fe20000100a00 */
[----:B--2---:R-:W-:-:S03]  /*16c80*/  IMAD R7, R252, UR35, RZ ;  /* 0x00000023fc077c24 */ /* 0x004fc6000f8e02ff */
[----:B------:R-:W-:Y:S02]  /*16c90*/  STL.64 [R1+0x998], R26 ;  /* 0x0009981a01007387 */ /* 0x000fe40000100a00 */
[C---:B------:R-:W-:Y:S02]  /*16ca0*/  LEA R16, P0, R7.reuse, R134, 0x2 ;  /* 0x0000008607107211 */ /* 0x040fe400078010ff */
[----:B------:R-:W-:Y:S01]  /*16cb0*/  STL.64 [R1+0x880], R66 ;  /* 0x0008804201007387 */ /* 0x000fe20000100a00 */
[----:B------:R-:W-:Y:S01]  /*16cc0*/  IMAD.MOV.U32 R252, RZ, RZ, R250 ;  /* 0x000000fffffc7224 */ /* 0x000fe200078e00fa */
[----:B------:R-:W-:Y:S02]  /*16cd0*/  LEA.HI.X.SX32 R17, R7, R3, 0x2, P0 ;  /* 0x0000000307117211 */ /* 0x000fe400000f16ff */
[----:B------:R-:W-:Y:S01]  /*16ce0*/  STL.64 [R1+0x990], R24 ;  /* 0x0009901801007387 */ /* 0x000fe20000100a00 */
[----:B------:R-:W-:-:S03]  /*16cf0*/  IMAD R6, R49, UR32, RZ ;  /* 0x0000002031067c24 */ /* 0x000fc6000f8e02ff */
[----:B------:R-:W-:Y:S04]  /*16d00*/  STL.64 [R1+0x878], R44 ;  /* 0x0008782c01007387 */ /* 0x000fe80000100a00 */
[----:B------:R-:W-:Y:S01]  /*16d10*/  STL.64 [R1+0x988], R18 ;  /* 0x0009881201007387 */ /* 0x000fe20000100a00 */
[----:B------:R-:W-:-:S03]  /*16d20*/  IMAD R5, R251, UR34, RZ ;  /* 0x00000022fb057c24 */ /* 0x000fc6000f8e02ff */
[----:B------:R-:W2:Y:S04]  /*16d30*/  LDL.LU R250, [R1+0x5a0] ;  /* 0x0005a00001fa7983 */ /* 0x000ea80000300800 */
[----:B------:R-:W3:Y:S04]  /*16d40*/  LDL.LU R49, [R1+0x5a4] ;  /* 0x0005a40001317983 */ /* 0x000ee80000300800 */
[----:B------:R-:W-:Y:S04]  /*16d50*/  STL.64 [R1+0x870], R42 ;  /* 0x0008702a01007387 */ /* 0x000fe80000100a00 */
[----:B------:R-:W-:Y:S04]  /*16d60*/  STL.64 [R1+0x980], R16 ;  /* 0x0009801001007387 */ /* 0x000fe80000100a00 */
[----:B------:R-:W4:Y:S01]  /*16d70*/  LDL.LU R251, [R1+0x860] ;  /* 0x0008600001fb7983 */ /* 0x000f220000300800 */
[----:B------:R-:W-:-:S05]  /*16d80*/  MOV R247, R46 ;  /* 0x0000002e00f77202 */ /* 0x000fca0000000f00 */
[----:B------:R-:W-:Y:S02]  /*16d90*/  IMAD R4, R247, UR33, RZ ;  /* 0x00000021f7047c24 */ /* 0x000fe4000f8e02ff */
[----:B------:R-:W-:-:S03]  /*16da0*/  IMAD R46, R248, 0x1bc, RZ ;  /* 0x000001bcf82e7824 */ /* 0x000fc600078e02ff */
[-C--:B------:R-:W-:Y:S01]  /*16db0*/  LEA R168, P0, R4, R134.reuse, 0x2 ;  /* 0x0000008604a87211 */ /* 0x080fe200078010ff */
[C---:B------:R-:W-:Y:S01]  /*16dc0*/  IMAD R48, R248.reuse, 0x6f, RZ ;  /* 0x0000006ff8307824 */ /* 0x040fe200078e02ff */
[C---:B------:R-:W-:Y:S01]  /*16dd0*/  LEA R170, P6, R5.reuse, R134, 0x2 ;  /* 0x0000008605aa7211 */ /* 0x040fe200078c10ff */
[----:B------:R-:W-:Y:S01]  /*16de0*/  IMAD R47, R248, 0x1c0, RZ ;  /* 0x000001c0f82f7824 */ /* 0x000fe200078e02ff */
[-C--:B------:R-:W-:Y:S02]  /*16df0*/  LEA.HI.X.SX32 R169, R4, R3.reuse, 0x2, P0 ;  /* 0x0000000304a97211 */ /* 0x080fe400000f16ff */
[-C--:B------:R-:W-:Y:S02]  /*16e00*/  IADD3 R10, P0, PT, R46, R240.reuse, RZ ;  /* 0x000000f02e0a7210 */ /* 0x080fe40007f1e0ff */
[----:B------:R-:W-:Y:S01]  /*16e10*/  LEA.HI.X.SX32 R171, R5, R3, 0x2, P6 ;  /* 0x0000000305ab7211 */ /* 0x000fe200030f16ff */
[----:B------:R-:W-:Y:S01]  /*16e20*/  IMAD R5, R245, UR9, RZ ;  /* 0x00000009f5057c24 */ /* 0x000fe2000f8e02ff */
[-C--:B------:R-:W-:Y:S01]  /*16e30*/  LEA.HI.X.SX32 R11, R48, R241.reuse, 0x2, P0 ;  /* 0x000000f1300b7211 */ /* 0x080fe200000f16ff */
[----:B------:R-:W-:Y:S01]  /*16e40*/  IMAD R4, R246, UR31, RZ ;  /* 0x0000001ff6047c24 */ /* 0x000fe2000f8e02ff */
[----:B------:R-:W-:Y:S01]  /*16e50*/  IADD3 R246, P0, PT, R47, R240, RZ ;  /* 0x000000f02ff67210 */ /* 0x000fe20007f1e0ff */
[----:B------:R-:W-:Y:S01]  /*16e60*/  IMAD R245, R248, 0x70, RZ ;  /* 0x00000070f8f57824 */ /* 0x000fe200078e02ff */
[C---:B------:R-:W-:Y:S01]  /*16e70*/  LEA R166, P6, R6.reuse, R134, 0x2 ;  /* 0x0000008606a67211 */ /* 0x040fe200078c10ff */
[----:B------:R1:W-:Y:S03]  /*16e80*/  STL.64 [R1+0x230], R10 ;  /* 0x0002300a01007387 */ /* 0x0003e60000100a00 */
[----:B------:R-:W-:Y:S01]  /*16e90*/  LEA.HI.X.SX32 R247, R245, R241, 0x2, P0 ;  /* 0x000000f1f5f77211 */ /* 0x000fe200000f16ff */
[----:B------:R-:W3:Y:S01]  /*16ea0*/  LDL.LU R158, [R1+0x864] ;  /* 0x00086400019e7983 */ /* 0x000ee20000300800 */
[----:B------:R-:W-:Y:S01]  /*16eb0*/  LEA.HI.X.SX32 R167, R6, R3, 0x2, P6 ;  /* 0x0000000306a77211 */ /* 0x000fe200030f16ff */
[----:B------:R-:W-:-:S02]  /*16ec0*/  IMAD R6, R252, UR30, RZ ;  /* 0x0000001efc067c24 */ /* 0x000fc4000f8e02ff */
[----:B------:R-:W-:Y:S04]  /*16ed0*/  STL.64 [R1+0x228], R246 ;  /* 0x000228f601007387 */ /* 0x000fe80000100a00 */
[----:B------:R-:W3:Y:S01]  /*16ee0*/  LDL.LU R252, [R1+0x970] ;  /* 0x0009700001fc7983 */ /* 0x000ee20000300800 */
[----:B------:R-:W-:Y:S01]  /*16ef0*/  IMAD R7, R248, 0x1c4, RZ ;  /* 0x000001c4f8077824 */ /* 0x000fe200078e02ff */
[----:B------:R-:W-:Y:S01]  /*16f00*/  LEA R164, P6, R4, R134, 0x2 ;  /* 0x0000008604a47211 */ /* 0x000fe200078c10ff */
[----:B------:R-:W-:-:S03]  /*16f10*/  IMAD R8, R248, 0x71, RZ ;  /* 0x00000071f8087824 */ /* 0x000fc600078e02ff */
[----:B------:R-:W-:Y:S01]  /*16f20*/  IADD3 R244, P0, PT, R7, R240, RZ ;  /* 0x000000f007f47210 */ /* 0x000fe20007f1e0ff */
[----:B------:R-:W-:Y:S01]  /*16f30*/  IMAD R7, R248, 0x1c8, RZ ;  /* 0x000001c8f8077824 */ /* 0x000fe200078e02ff */
[----:B------:R-:W-:Y:S02]  /*16f40*/  LEA.HI.X.SX32 R165, R4, R3, 0x2, P6 ;  /* 0x0000000304a57211 */ /* 0x000fe400030f16ff */
[----:B------:R-:W-:Y:S01]  /*16f50*/  LEA.HI.X.SX32 R245, R8, R241, 0x2, P0 ;  /* 0x000000f108f57211 */ /* 0x000fe200000f16ff */
[----:B------:R-:W-:Y:S01]  /*16f60*/  IMAD R8, R248, 0x72, RZ ;  /* 0x00000072f8087824 */ /* 0x000fe200078e02ff */
[----:B------:R-:W-:Y:S02]  /*16f70*/  LEA R162, P6, R5, R134, 0x2 ;  /* 0x0000008605a27211 */ /* 0x000fe400078c10ff */
[----:B------:R-:W-:Y:S02]  /*16f80*/  IADD3 R242, P0, PT, R7, R240, RZ ;  /* 0x000000f007f27210 */ /* 0x000fe40007f1e0ff */
[----:B------:R-:W-:Y:S01]  /*16f90*/  LEA.HI.X.SX32 R163, R5, R3, 0x2, P6 ;  /* 0x0000000305a37211 */ /* 0x000fe200030f16ff */
[----:B------:R-:W-:Y:S01]  /*16fa0*/  STL.64 [R1+0x220], R244 ;  /* 0x000220f401007387 */ /* 0x000fe20000100a00 */
[----:B------:R-:W-:-:S02]  /*16fb0*/  LEA R160, P6, R6, R134, 0x2 ;  /* 0x0000008606a07211 */ /* 0x000fc400078c10ff */
[----:B------:R-:W-:Y:S02]  /*16fc0*/  LEA.HI.X.SX32 R243, R8, R241, 0x2, P0 ;  /* 0x000000f108f37211 */ /* 0x000fe400000f16ff */
[----:B------:R-:W-:Y:S01]  /*16fd0*/  LEA.HI.X.SX32 R161, R6, R3, 0x2, P6 ;  /* 0x0000000306a17211 */ /* 0x000fe200030f16ff */
[C---:B------:R-:W-:Y:S02]  /*16fe0*/  IMAD R7, R248.reuse, 0x1cc, RZ ;  /* 0x000001ccf8077824 */ /* 0x040fe400078e02ff */
[----:B------:R-:W-:-:S03]  /*16ff0*/  IMAD R8, R248, 0x73, RZ ;  /* 0x00000073f8087824 */ /* 0x000fc600078e02ff */
[----:B------:R-:W-:Y:S01]  /*17000*/  IADD3 R48, P0, PT, R7, R240, RZ ;  /* 0x000000f007307210 */ /* 0x000fe20007f1e0ff */
[----:B------:R-:W-:Y:S02]  /*17010*/  IMAD R7, R248, 0x1d0, RZ ;  /* 0x000001d0f8077824 */ /* 0x000fe400078e02ff */
[----:B--2---:R-:W-:Y:S02]  /*17020*/  IMAD R4, R250, UR29, RZ ;  /* 0x0000001dfa047c24 */ /* 0x004fe4000f8e02ff */
[----:B------:R-:W2:Y:S04]  /*17030*/  LDL.LU R250, [R1+0x974] ;  /* 0x0009740001fa7983 */ /* 0x000ea80000300800 */
[----:B------:R-:W-:Y:S01]  /*17040*/  STL.64 [R1+0x218], R242 ;  /* 0x000218f201007387 */ /* 0x000fe20000100a00 */
[----:B----4-:R-:W-:-:S03]  /*17050*/  IMAD R6, R251, UR23, RZ ;  /* 0x00000017fb067c24 */ /* 0x010fc6000f8e02ff */
[----:B------:R-:W4:Y:S01]  /*17060*/  LDL.LU R251, [R1+0xa54] ;  /* 0x000a540001fb7983 */ /* 0x000f220000300800 */
[----:B---3--:R-:W-:Y:S01]  /*17070*/  IMAD R5, R49, UR28, RZ ;  /* 0x0000001c31057c24 */ /* 0x008fe2000f8e02ff */
[-C--:B------:R-:W-:Y:S02]  /*17080*/  LEA R40, P6, R4, R134.reuse, 0x2 ;  /* 0x0000008604287211 */ /* 0x080fe400078c10ff */
[----:B------:R-:W-:Y:S02]  /*17090*/  LEA.HI.X.SX32 R49, R8, R241, 0x2, P0 ;  /* 0x000000f108317211 */ /* 0x000fe400000f16ff */
[----:B------:R-:W-:Y:S02]  /*170a0*/  LEA.HI.X.SX32 R41, R4, R3, 0x2, P6 ;  /* 0x0000000304297211 */ /* 0x000fe400030f16ff */
[----:B------:R-:W-:Y:S02]  /*170b0*/  LEA R12, P6, R5, R134, 0x2 ;  /* 0x00000086050c7211 */ /* 0x000fe400078c10ff */
[----:B------:R-:W-:-:S02]  /*170c0*/  IADD3 R46, P0, PT, R7, R240, RZ ;  /* 0x000000f0072e7210 */ /* 0x000fc40007f1e0ff */
[----:B------:R-:W-:Y:S01]  /*170d0*/  LEA.HI.X.SX32 R13, R5, R3, 0x2, P6 ;  /* 0x00000003050d7211 */ /* 0x000fe200030f16ff */
[----:B------:R-:W-:Y:S01]  /*170e0*/  STL.64 [R1+0x868], R40 ;  /* 0x0008682801007387 */ /* 0x000fe20000100a00 */
[----:B------:R-:W-:-:S03]  /*170f0*/  LEA.HI.X.SX32 R47, R159, R241, 0x2, P0 ;  /* 0x000000f19f2f7211 */ /* 0x000fc600000f16ff */
[----:B------:R-:W-:Y:S04]  /*17100*/  STL.64 [R1+0x210], R48 ;  /* 0x0002103001007387 */ /* 0x000fe80000100a00 */
[----:B------:R-:W3:Y:S04]  /*17110*/  LDL.LU R151, [R1+0xa58] ;  /* 0x000a580001977983 */ /* 0x000ee80000300800 */
[----:B------:R-:W-:Y:S04]  /*17120*/  STL.64 [R1+0x978], R12 ;  /* 0x0009780c01007387 */ /* 0x000fe80000100a00 */
[----:B------:R-:W-:Y:S01]  /*17130*/  STL.64 [R1+0x208], R46 ;  /* 0x0002082e01007387 */ /* 0x000fe20000100a00 */
[----:B------:R-:W-:-:S03]  /*17140*/  IMAD R5, R252, UR21, RZ ;  /* 0x00000015fc057c24 */ /* 0x000fc6000f8e02ff */
[----:B------:R-:W3:Y:S01]  /*17150*/  LDL.LU R252, [R1+0xa5c] ;  /* 0x000a5c0001fc7983 */ /* 0x000ee20000300800 */
[C---:B------:R-:W-:Y:S02]  /*17160*/  IMAD R7, R248.reuse, 0x1d4, RZ ;  /* 0x000001d4f8077824 */ /* 0x040fe400078e02ff */
[----:B------:R-:W-:-:S03]  /*17170*/  IMAD R8, R248, 0x75, RZ ;  /* 0x00000075f8087824 */ /* 0x000fc600078e02ff */
[----:B------:R-:W-:Y:S01]  /*17180*/  IADD3 R36, P0, PT, R7, R240, RZ ;  /* 0x000000f007247210 */ /* 0x000fe20007f1e0ff */
[----:B------:R-:W-:Y:S02]  /*17190*/  IMAD R7, R248, 0x1d8, RZ ;  /* 0x000001d8f8077824 */ /* 0x000fe400078e02ff */
[----:B------:R-:W-:Y:S01]  /*171a0*/  IMAD R4, R158, UR22, RZ ;  /* 0x000000169e047c24 */ /* 0x000fe2000f8e02ff */
[----:B------:R-:W-:Y:S01]  /*171b0*/  LEA.HI.X.SX32 R37, R8, R241, 0x2, P0 ;  /* 0x000000f108257211 */ /* 0x000fe200000f16ff */
[----:B------:R-:W-:Y:S01]  /*171c0*/  IMAD R8, R248, 0x76, RZ ;  /* 0x00000076f8087824 */ /* 0x000fe200078e02ff */
[----:B------:R-:W-:Y:S02]  /*171d0*/  LEA R158, P6, R6, R134, 0x2 ;  /* 0x00000086069e7211 */ /* 0x000fe400078c10ff */
[----:B------:R-:W-:Y:S01]  /*171e0*/  IADD3 R32, P0, PT, R7, R240, RZ ;  /* 0x000000f007207210 */ /* 0x000fe20007f1e0ff */
[----:B------:R-:W-:Y:S01]  /*171f0*/  IMAD R7, R248, 0x1dc, RZ ;  /* 0x000001dcf8077824 */ /* 0x000fe200078e02ff */
[----:B------:R-:W-:Y:S01]  /*17200*/  LEA.HI.X.SX32 R159, R6, R3, 0x2, P6 ;  /* 0x00000003069f7211 */ /* 0x000fe200030f16ff */
[----:B------:R-:W-:Y:S01]  /*17210*/  STL.64 [R1+0x200], R36 ;  /* 0x0002002401007387 */ /* 0x000fe20000100a00 */
[----:B------:R-:W-:-:S02]  /*17220*/  LEA R156, P6, R4, R134, 0x2 ;  /* 0x00000086049c7211 */ /* 0x000fc400078c10ff */
[----:B------:R-:W-:Y:S01]  /*17230*/  LEA.HI.X.SX32 R33, R8, R241, 0x2, P0 ;  /* 0x000000f108217211 */ /* 0x000fe200000f16ff */
[C---:B------:R-:W-:Y:S01]  /*17240*/  IMAD R8, R248.reuse, 0x77, RZ ;  /* 0x00000077f8087824 */ /* 0x040fe200078e02ff */
[-C--:B------:R-:W-:Y:S01]  /*17250*/  IADD3 R30, P0, PT, R7, R240.reuse, RZ ;  /* 0x000000f0071e7210 */ /* 0x080fe20007f1e0ff */
[----:B------:R-:W-:Y:S01]  /*17260*/  IMAD R7, R248, 0x1e0, RZ ;  /* 0x000001e0f8077824 */ /* 0x000fe200078e02ff */
[----:B------:R-:W-:Y:S02]  /*17270*/  LEA.HI.X.SX32 R157, R4, R3, 0x2, P6 ;  /* 0x00000003049d7211 */ /* 0x000fe400030f16ff */
[----:B------:R-:W-:Y:S02]  /*17280*/  LEA.HI.X.SX32 R31, R8, R241, 0x2, P0 ;  /* 0x000000f1081f7211 */ /* 0x000fe400000f16ff */
[----:B------:R-:W-:Y:S01]  /*17290*/  IADD3 R28, P0, PT, R7, R240, RZ ;  /* 0x000000f0071c7210 */ /* 0x000fe20007f1e0ff */
[C---:B------:R-:W-:Y:S02]  /*172a0*/  IMAD R7, R248.reuse, 0x1e4, RZ ;  /* 0x000001e4f8077824 */ /* 0x040fe400078e02ff */
[----:B------:R-:W-:Y:S01]  /*172b0*/  IMAD R8, R248, 0x79, RZ ;  /* 0x00000079f8087824 */ /* 0x000fe200078e02ff */
[----:B------:R-:W-:-:S04]  /*172c0*/  LEA R154, P6, R5, R134, 0x2 ;  /* 0x00000086059a7211 */ /* 0x000fc800078c10ff */
[----:B------:R-:W-:Y:S01]  /*172d0*/  LEA.HI.X.SX32 R155, R5, R3, 0x2, P6 ;  /* 0x00000003059b7211 */ /* 0x000fe200030f16ff */
[----:B--2---:R-:W-:Y:S02]  /*172e0*/  IMAD R6, R250, UR20, RZ ;  /* 0x00000014fa067c24 */ /* 0x004fe4000f8e02ff */
[----:B------:R-:W2:Y:S04]  /*172f0*/  LDL.LU R250, [R1+0xa60] ;  /* 0x000a600001fa7983 */ /* 0x000ea80000300800 */
[----:B------:R-:W-:Y:S04]  /*17300*/  STL.64 [R1+0x1f8], R32 ;  /* 0x0001f82001007387 */ /* 0x000fe80000100a00 */
[----:B------:R-:W-:Y:S01]  /*17310*/  STL.64 [R1+0x1f0], R30 ;  /* 0x0001f01e01007387 */ /* 0x000fe20000100a00 */
[----:B----4-:R-:W-:-:S02]  /*17320*/  IMAD R4, R251, UR19, RZ ;  /* 0x00000013fb047c24 */ /* 0x010fc4000f8e02ff */
[----:B------:R-:W-:-:S05]  /*17330*/  IMAD R251, R248, 0x78, RZ ;  /* 0x00000078f8fb7824 */ /* 0x000fca00078e02ff */
[----:B------:R-:W-:Y:S02]  /*17340*/  LEA.HI.X.SX32 R29, R251, R241, 0x2, P0 ;  /* 0x000000f1fb1d7211 */ /* 0x000fe400000f16ff */
[----:B------:R-:W4:Y:S01]  /*17350*/  LDL.LU R251, [R1+0xa64] ;  /* 0x000a640001fb7983 */ /* 0x000f220000300800 */
[----:B------:R-:W-:-:S03]  /*17360*/  IADD3 R22, P0, PT, R7, R240, RZ ;  /* 0x000000f007167210 */ /* 0x000fc60007f1e0ff */
[----:B------:R-:W-:Y:S01]  /*17370*/  STL.64 [R1+0x1e8], R28 ;  /* 0x0001e81c01007387 */ /* 0x000fe20000100a00 */
[----:B------:R-:W-:-:S03]  /*17380*/  LEA.HI.X.SX32 R23, R8, R241, 0x2, P0 ;  /* 0x000000f108177211 */ /* 0x000fc600000f16ff */
[----:B------:R-:W4:Y:S04]  /*17390*/  LDL.LU R145, [R1+0xa68] ;  /* 0x000a680001917983 */ /* 0x000f280000300800 */
[----:B------:R-:W-:Y:S04]  /*173a0*/  STL.64 [R1+0x1e0], R22 ;  /* 0x0001e01601007387 */ /* 0x000fe80000100a00 */
[----:B------:R-:W4:Y:S04]  /*173b0*/  LDL.LU R143, [R1+0xa6c] ;  /* 0x000a6c00018f7983 */ /* 0x000f280000300800 */
[----:B------:R-:W4:Y:S01]  /*173c0*/  LDL.LU R141, [R1+0xa74] ;  /* 0x000a7400018d7983 */ /* 0x000f220000300800 */
[----:B------:R-:W-:-:S04]  /*173d0*/  LEA R152, P6, R6, R134, 0x2 ;  /* 0x0000008606987211 */ /* 0x000fc800078c10ff */
[-C--:B------:R-:W-:Y:S01]  /*173e0*/  LEA.HI.X.SX32 R153, R6, R3.reuse, 0x2, P6 ;  /* 0x0000000306997211 */ /* 0x080fe200030f16ff */
[----:B---3--:R-:W-:Y:S02]  /*173f0*/  IMAD R6, R252, UR17, RZ ;  /* 0x00000011fc067c24 */ /* 0x008fe4000f8e02ff */
[----:B------:R-:W3:Y:S01]  /*17400*/  LDL.LU R252, [R1+0xa70] ;  /* 0x000a700001fc7983 */ /* 0x000ee20000300800 */
[----:B------:R-:W-:Y:S01]  /*17410*/  IMAD R7, R248, 0x1e8, RZ ;  /* 0x000001e8f8077824 */ /* 0x000fe200078e02ff */
[----:B------:R-:W-:Y:S01]  /*17420*/  LEA R150, P6, R4, R134, 0x2 ;  /* 0x0000008604967211 */ /* 0x000fe200078c10ff */
[----:B------:R-:W-:Y:S02]  /*17430*/  IMAD R5, R151, UR18, RZ ;  /* 0x0000001297057c24 */ /* 0x000fe4000f8e02ff */
[C---:B------:R-:W-:Y:S01]  /*17440*/  IMAD R8, R248.reuse, 0x7a, RZ ;  /* 0x0000007af8087824 */ /* 0x040fe200078e02ff */
[----:B------:R-:W-:Y:S01]  /*17450*/  IADD3 R20, P0, PT, R7, R240, RZ ;  /* 0x000000f007147210 */ /* 0x000fe20007f1e0ff */
[----:B------:R-:W-:Y:S01]  /*17460*/  IMAD R7, R248, 0x1ec, RZ ;  /* 0x000001ecf8077824 */ /* 0x000fe200078e02ff */
[----:B------:R-:W-:-:S02]  /*17470*/  LEA.HI.X.SX32 R151, R4, R3, 0x2, P6 ;  /* 0x0000000304977211 */ /* 0x000fc400030f16ff */
[----:B------:R-:W-:Y:S02]  /*17480*/  LEA R148, P6, R5, R134, 0x2 ;  /* 0x0000008605947211 */ /* 0x000fe400078c10ff */
[----:B------:R-:W-:Y:S02]  /*17490*/  LEA.HI.X.SX32 R21, R8, R241, 0x2, P0 ;  /* 0x000000f108157211 */ /* 0x000fe400000f16ff */
[----:B------:R-:W-:Y:S01]  /*174a0*/  IADD3 R14, P0, PT, R7, R240, RZ ;  /* 0x000000f0070e7210 */ /* 0x000fe20007f1e0ff */
[C---:B------:R-:W-:Y:S01]  /*174b0*/  IMAD R7, R248.reuse, 0x7b, RZ ;  /* 0x0000007bf8077824 */ /* 0x040fe200078e02ff */
[----:B------:R-:W-:Y:S01]  /*174c0*/  LEA.HI.X.SX32 R149, R5, R3, 0x2, P6 ;  /* 0x0000000305957211 */ /* 0x000fe200030f16ff */
[----:B------:R-:W-:Y:S01]  /*174d0*/  IMAD R5, R248, 0x1f0, RZ ;  /* 0x000001f0f8057824 */ /* 0x000fe200078e02ff */
[----:B------:R-:W-:Y:S02]  /*174e0*/  LEA R38, P6, R6, R134, 0x2 ;  /* 0x0000008606267211 */ /* 0x000fe400078c10ff */
[----:B------:R-:W-:-:S02]  /*174f0*/  LEA.HI.X.SX32 R15, R7, R241, 0x2, P0 ;  /* 0x000000f1070f7211 */ /* 0x000fc400000f16ff */
[----:B------:R-:W-:Y:S01]  /*17500*/  LEA.HI.X.SX32 R39, R6, R3, 0x2, P6 ;  /* 0x0000000306277211 */ /* 0x000fe200030f16ff */
[C---:B------:R-:W-:Y:S01]  /*17510*/  IMAD R6, R248.reuse, 0x1f4, RZ ;  /* 0x000001f4f8067824 */ /* 0x040fe200078e02ff */
[----:B------:R-:W-:Y:S01]  /*17520*/  IADD3 R132, P0, PT, R5, R240, RZ ;  /* 0x000000f005847210 */ /* 0x000fe20007f1e0ff */
[----:B------:R-:W-:Y:S01]  /*17530*/  IMAD R7, R248, 0x7d, RZ ;  /* 0x0000007df8077824 */ /* 0x000fe200078e02ff */
[----:B------:R-:W-:Y:S04]  /*17540*/  STL.64 [R1+0x1d8], R20 ;  /* 0x0001d81401007387 */ /* 0x000fe80000100a00 */
[----:B------:R-:W-:Y:S04]  /*17550*/  STL.64 [R1+0x860], R38 ;  /* 0x0008602601007387 */ /* 0x000fe80000100a00 */
[----:B------:R-:W-:Y:S01]  /*17560*/  STL.64 [R1+0x1d0], R14 ;  /* 0x0001d00e01007387 */ /* 0x000fe20000100a00 */
[----:B------:R-:W-:-:S02]  /*17570*/  USHF.L.U32 UR24, UR4, 0x15, URZ ;  /* 0x0000001504187899 */ /* 0x000fc400080006ff */
[----:B------:R-:W-:Y:S01]  /*17580*/  UIADD3 UR9, UPT, UPT, UR6, 0x50000, URZ ;  /* 0x0005000006097890 */ /* 0x000fe2000fffe0ff */
[----:B--2---:R-:W-:Y:S02]  /*17590*/  IMAD R4, R250, UR16, RZ ;  /* 0x00000010fa047c24 */ /* 0x004fe4000f8e02ff */
[----:B------:R-:W-:-:S05]  /*175a0*/  IMAD R250, R248, 0x7c, RZ ;  /* 0x0000007cf8fa7824 */ /* 0x000fca00078e02ff */
[----:B------:R-:W-:Y:S02]  /*175b0*/  LEA.HI.X.SX32 R133, R250, R241, 0x2, P0 ;  /* 0x000000f1fa857211 */ /* 0x000fe400000f16ff */
[----:B------:R-:W-:Y:S01]  /*175c0*/  IADD3 R250, P0, PT, R6, R240, RZ ;  /* 0x000000f006fa7210 */ /* 0x000fe20007f1e0ff */
[----:B------:R-:W-:Y:S01]  /*175d0*/  IMAD R6, R248, 0x1f8, RZ ;  /* 0x000001f8f8067824 */ /* 0x000fe200078e02ff */
[----:B-1----:R-:W-:-:S04]  /*175e0*/  LEA R10, P6, R4, R134, 0x2 ;  /* 0x00000086040a7211 */ /* 0x002fc800078c10ff */
[----:B------:R-:W-:Y:S01]  /*175f0*/  LEA.HI.X.SX32 R11, R4, R3, 0x2, P6 ;  /* 0x00000003040b7211 */ /* 0x000fe200030f16ff */
[----:B----4-:R-:W-:Y:S01]  /*17600*/  IMAD R5, R251, UR15, RZ ;  /* 0x0000000ffb057c24 */ /* 0x010fe2000f8e02ff */
[-C--:B------:R-:W-:Y:S01]  /*17610*/  LEA.HI.X.SX32 R251, R7, R241.reuse, 0x2, P0 ;  /* 0x000000f107fb7211 */ /* 0x080fe200000f16ff */
[----:B------:R-:W-:Y:S01]  /*17620*/  IMAD R7, R248, 0x7e, RZ ;  /* 0x0000007ef8077824 */ /* 0x000fe200078e02ff */
[----:B------:R-:W-:Y:S01]  /*17630*/  IADD3 R8, P0, PT, R6, R240, RZ ;  /* 0x000000f006087210 */ /* 0x000fe20007f1e0ff */
[C---:B------:R-:W-:Y:S01]  /*17640*/  IMAD R6, R248.reuse, 0x1fc, RZ ;  /* 0x000001fcf8067824 */ /* 0x040fe200078e02ff */
[----:B------:R-:W-:Y:S02]  /*17650*/  STL.64 [R1+0x970], R10 ;  /* 0x0009700a01007387 */ /* 0x000fe40000100a00 */
[----:B------:R-:W-:Y:S02]  /*17660*/  LEA.HI.X.SX32 R9, R7, R241, 0x2, P0 ;  /* 0x000000f107097211 */ /* 0x000fe400000f16ff */
[----:B------:R-:W-:Y:S01]  /*17670*/  STL.64 [R1+0x1c8], R132 ;  /* 0x0001c88401007387 */ /* 0x000fe20000100a00 */
[----:B------:R-:W-:-:S03]  /*17680*/  IMAD R7, R248, 0x7f, RZ ;  /* 0x0000007ff8077824 */ /* 0x000fc600078e02ff */
[----:B------:R-:W-:Y:S01]  /*17690*/  STL.64 [R1+0x1c0], R250 ;  /* 0x0001c0fa01007387 */ /* 0x000fe20000100a00 */
[----:B------:R-:W-:-:S03]  /*176a0*/  LEA R146, P6, R5, R134, 0x2 ;  /* 0x0000008605927211 */ /* 0x000fc600078c10ff */
[----:B------:R1:W-:Y:S01]  /*176b0*/  STL.64 [R1+0x1b8], R8 ;  /* 0x0001b80801007387 */ /* 0x0003e20000100a00 */
[----:B------:R-:W-:Y:S01]  /*176c0*/  IMAD R4, R145, UR8, RZ ;  /* 0x0000000891047c24 */ /* 0x000fe2000f8e02ff */
[----:B------:R-:W-:Y:S01]  /*176d0*/  LEA.HI.X.SX32 R147, R5, R3, 0x2, P6 ;  /* 0x0000000305937211 */ /* 0x000fe200030f16ff */
[----:B------:R-:W-:Y:S01]  /*176e0*/  IMAD R5, R143, UR14, RZ ;  /* 0x0000000e8f057c24 */ /* 0x000fe2000f8e02ff */
[----:B-1----:R-:W-:-:S04]  /*176f0*/  IADD3 R8, P0, PT, R6, R240, RZ ;  /* 0x000000f006087210 */ /* 0x002fc80007f1e0ff */
[----:B------:R-:W-:Y:S02]  /*17700*/  LEA.HI.X.SX32 R9, R7, R241, 0x2, P0 ;  /* 0x000000f107097211 */ /* 0x000fe400000f16ff */
[-C--:B------:R-:W-:Y:S02]  /*17710*/  LEA R144, P6, R4, R134.reuse, 0x2 ;  /* 0x0000008604907211 */ /* 0x080fe400078c10ff */
[----:B------:R-:W-:Y:S01]  /*17720*/  SHF.L.U32 R7, R248, 0x2, RZ ;  /* 0x00000002f8077819 */ /* 0x000fe200000006ff */
[----:B------:R1:W-:Y:S01]  /*17730*/  STL.64 [R1+0x1b0], R8 ;  /* 0x0001b00801007387 */ /* 0x0003e20000100a00 */
[----:B------:R-:W-:Y:S01]  /*17740*/  LEA.HI.X.SX32 R145, R4, R3, 0x2, P6 ;  /* 0x0000000304917211 */ /* 0x000fe200030f16ff */
[----:B------:R-:W-:Y:S01]  /*17750*/  IMAD R4, R141, UR13, RZ ;  /* 0x0000000d8d047c24 */ /* 0x000fe2000f8e02ff */
[----:B------:R-:W-:Y:S02]  /*17760*/  LEA R142, P6, R5, R134, 0x2 ;  /* 0x00000086058e7211 */ /* 0x000fe400078c10ff */
[----:B-1----:R-:W-:-:S02]  /*17770*/  LEA R8, P0, R248, R240, 0x4 ;  /* 0x000000f0f8087211 */ /* 0x002fc400078020ff */
[----:B------:R-:W-:Y:S02]  /*17780*/  LEA.HI.X.SX32 R143, R5, R3, 0x2, P6 ;  /* 0x00000003058f7211 */ /* 0x000fe400030f16ff */
[CC--:B------:R-:W-:Y:S02]  /*17790*/  LEA.HI.X.SX32 R9, R7.reuse, R241.reuse, 0x2, P0 ;  /* 0x000000f107097211 */ /* 0x0c0fe400000f16ff */
[----:B------:R-:W-:Y:S02]  /*177a0*/  IADD3 R132, P0, PT, R7, R240, RZ ;  /* 0x000000f007847210 */ /* 0x000fe40007f1e0ff */
[----:B------:R-:W-:Y:S01]  /*177b0*/  LEA R140, P6, R4, R134, 0x2 ;  /* 0x00000086048c7211 */ /* 0x000fe200078c10ff */
[----:B------:R-:W-:Y:S01]  /*177c0*/  IMAD R5, R249, UR11, RZ ;  /* 0x0000000bf9057c24 */ /* 0x000fe2000f8e02ff */
[----:B------:R-:W-:Y:S01]  /*177d0*/  LEA.HI.X.SX32 R133, R248, R241, 0x2, P0 ;  /* 0x000000f1f8857211 */ /* 0x000fe200000f16ff */
[----:B------:R1:W5:Y:S01]  /*177e0*/  LDL.LU R249, [R1+0x1184] ;  /* 0x0011840001f97983 */ /* 0x0003620000300800 */
[----:B------:R-:W-:Y:S01]  /*177f0*/  LEA.HI.X.SX32 R141, R4, R3, 0x2, P6 ;  /* 0x00000003048d7211 */ /* 0x000fe200030f16ff */
[----:B------:R-:W-:-:S02]  /*17800*/  IMAD R4, R2, UR10, RZ ;  /* 0x0000000a02047c24 */ /* 0x000fc4000f8e02ff */
[----:B------:R1:W-:Y:S01]  /*17810*/  STL.64 [R1+0x588], R8 ;  /* 0x0005880801007387 */ /* 0x0003e20000100a00 */
[----:B---3--:R-:W-:-:S03]  /*17820*/  IMAD R6, R252, UR12, RZ ;  /* 0x0000000cfc067c24 */ /* 0x008fc6000f8e02ff */
[----:B------:R1:W5:Y:S04]  /*17830*/  LDL.LU R2, [R1+0x1180] ;  /* 0x0011800001027983 */ /* 0x0003680000300800 */
[----:B------:R1:W-:Y:S01]  /*17840*/  STL.64 [R1+0x5a0], R132 ;  /* 0x0005a08401007387 */ /* 0x0003e20000100a00 */
[----:B------:R-:W-:-:S04]  /*17850*/  LEA R138, P6, R6, R134, 0x2 ;  /* 0x00000086068a7211 */ /* 0x000fc800078c10ff */
[----:B------:R-:W-:Y:S02]  /*17860*/  LEA.HI.X.SX32 R139, R6, R3, 0x2, P6 ;  /* 0x00000003068b7211 */ /* 0x000fe400030f16ff */
[----:B------:R-:W-:-:S04]  /*17870*/  LEA R136, P6, R5, R134, 0x2 ;  /* 0x0000008605887211 */ /* 0x000fc800078c10ff */
[-C--:B------:R-:W-:Y:S02]  /*17880*/  LEA.HI.X.SX32 R137, R5, R3.reuse, 0x2, P6 ;  /* 0x0000000305897211 */ /* 0x080fe400030f16ff */
[----:B------:R-:W-:Y:S01]  /*17890*/  LEA R134, P6, R4, R134, 0x2 ;  /* 0x0000008604867211 */ /* 0x000fe200078c10ff */
[----:B------:R-:W-:Y:S01]  /*178a0*/  ULOP3.LUT UR8, UR24, 0x600000, URZ, 0xc0, !UPT ;  /* 0x0060000018087892 */ /* 0x000fe2000f8ec0ff */
[----:B------:R-:W-:Y:S02]  /*178b0*/  ISETP.NE.U32.AND P0, PT, R0, RZ, PT ;  /* 0x000000ff0000720c */ /* 0x000fe40003f05070 */
[----:B------:R-:W-:Y:S01]  /*178c0*/  LEA.HI.X.SX32 R135, R4, R3, 0x2, P6 ;  /* 0x0000000304877211 */ /* 0x000fe200030f16ff */
[----:B------:R-:W-:Y:S01]  /*178d0*/  UIADD3 UR8, UPT, UPT, UR7, UR8, URZ ;  /* 0x0000000807087290 */ /* 0x000fe2000fffe0ff */
[----:B-1----:R-:W-:Y:S11]  /*178e0*/  BRA.U UP0, `(.L_x_5) ;  /* 0x0000000100187547 */ /* 0x002ff6000b800000 */
[----:B------:R-:W-:Y:S01]  /*178f0*/  ELECT P6, URZ, PT ;  /* 0x0000000000ff782f */ /* 0x000fe200038c0000 */
[----:B------:R-:W-:Y:S01]  /*17900*/  IMAD.MOV.U32 R3, RZ, RZ, 0x1 ;  /* 0x00000001ff037424 */ /* 0x000fe200078e00ff */
[----:B------:R-:W-:Y:S01]  /*17910*/  UMOV UR10, 0x40 ;  /* 0x00000040000a7882 */ /* 0x000fe20000000000 */
[----:B------:R-:W-:Y:S01]  /*17920*/  UVIRTCOUNT.DEALLOC.SMPOOL 0x80 ;  /* 0x000000800000784c */ /* 0x000fe20000000000 */
[----:B------:R-:W-:-:S09]  /*17930*/  ULEA UR10, UR5, UR10, 0x18 ;  /* 0x0000000a050a7291 */ /* 0x000fd2000f8ec0ff */
[----:B------:R1:W-:Y:S03]  /*17940*/  @P6 STS.U8 [UR10], R3 ;  /* 0x00000003ff006988 */ /* 0x0003e6000800000a */
.L_x_5:
[----:B------:R-:W2:Y:S01]  /*17950*/  LDL.64 R8, [R1+0x590] ;  /* 0x0005900001087983 */ /* 0x000ea20000100a00 */
[----:B------:R-:W3:Y:S03]  /*17960*/  LDC R5, c[0x0][0x3a0] ;  /* 0x0000e800ff057b82 */ /* 0x000ee60000000800 */
[----:B------:R-:W4:Y:S04]  /*17970*/  LDL.64 R6, [R1+0x588] ;  /* 0x0005880001067983 */ /* 0x000f280000100a00 */
[----:B------:R1:W-:Y:S01]  /*17980*/  STL.64 [R1+0x11e0], R58 ;  /* 0x0011e03a01007387 */ /* 0x0003e20000100a00 */
[----:B------:R-:W-:Y:S01]  /*17990*/  STTM.x64 tmem[UR8], RZ ;  /* 0x000000ff000079ed */ /* 0x000fe20008340008 */
[----:B------:R-:W-:Y:S01]  /*179a0*/  VOTEU.ALL UP1, P0 ;  /* 0x0000000000ff7886 */ /* 0x000fe20000020000 */
[----:B------:R-:W-:Y:S01]  /*179b0*/  UMOV UR10, 0x1 ;  /* 0x00000001000a7882 */ /* 0x000fe20000000000 */
[----:B------:R-:W3:Y:S01]  /*179c0*/  LDCU.64 UR20, c[0x0][0x358] ;  /* 0x00006b00ff1477ac */ /* 0x000ee20008000a00 */
[----:B------:R-:W-:Y:S01]  /*179d0*/  VOTEU.ALL UP2, P0 ;  /* 0x0000000000ff7886 */ /* 0x000fe20000040000 */
[----:B-1----:R-:W2:Y:S01]  /*179e0*/  LDL.64 R58, [R1+0x598] ;  /* 0x00059800013a7983 */ /* 0x002ea20000100a00 */
[----:B------:R-:W1:Y:S01]  /*179f0*/  LDC R252, c[0x0][0x3a0] ;  /* 0x0000e800fffc7b82 */ /* 0x000e620000000800 */
[----:B------:R-:W-:Y:S01]  /*17a00*/  STTM.x64 tmem[UR8+0x40], RZ ;  /* 0x000040ff000079ed */ /* 0x000fe20008340008 */
[----:B------:R-:W-:Y:S01]  /*17a10*/  STTM.x64 tmem[UR8+0x80], RZ ;  /* 0x000080ff000079ed */ /* 0x000fe20008340008 */
[----:B------:R-:W-:Y:S01]  /*17a20*/  STTM.x64 tmem[UR8+0xc0], RZ ;  /* 0x0000c0ff000079ed */ /* 0x000fe20008340008 */
[----:B------:R-:W3:Y:S01]  /*17a30*/  FENCE.VIEW.ASYNC.T ;  /* 0x00000000000073c6 */ /* 0x000ee20000000200 */
[----:B------:R-:W-:-:S04]  /*17a40*/  @!UP1 UIADD3 UR12, UPT, UPT, -UR10, 0x100000, URZ ;  /* 0x001000000a0c9890 */ /* 0x000fc8000fffe1ff */
[----:B------:R-:W-:Y:S02]  /*17a50*/  @!UP1 USHF.L.U32 UR13, UR12, 0xb, URZ ;  /* 0x0000000b0c0d9899 */ /* 0x000fe400080006ff */
[----:B------:R-:W-:Y:S01]  /*17a60*/  @!UP1 USHF.L.U32 UR12, UR12, 0x1, URZ ;  /* 0x000000010c0c9899 */ /* 0x000fe200080006ff */
[----:B------:R3:W-:Y:S01]  /*17a70*/  STL.64 [R1+0x11d8], R56 ;  /* 0x0011d83801007387 */ /* 0x0007e20000100a00 */
[----:B------:R-:W-:-:S04]  /*17a80*/  @!UP1 UIADD3 UR10, UPT, UPT, -UR10, 0x100000, URZ ;  /* 0x001000000a0a9890 */ /* 0x000fc8000fffe1ff */
[----:B------:R-:W-:Y:S02]  /*17a90*/  @!UP1 USHF.L.U32 UR11, UR10, 0xb, URZ ;  /* 0x0000000b0a0b9899 */ /* 0x000fe400080006ff */
[----:B------:R-:W-:Y:S01]  /*17aa0*/  @!UP1 USHF.L.U32 UR10, UR10, 0x1, URZ ;  /* 0x000000010a0a9899 */ /* 0x000fe200080006ff */
[----:B---3--:R-:W-:Y:S06]  /*17ab0*/  BAR.SYNC.DEFER_BLOCKING 0x0 ;  /* 0x0000000000007b1d */ /* 0x008fec0000010000 */
[----:B------:R-:W-:Y:S01]  /*17ac0*/  VOTEU.ALL UP1, P0 ;  /* 0x0000000000ff7886 */ /* 0x000fe20000020000 */
[----:B------:R3:W-:Y:S01]  /*17ad0*/  STL.64 [R1+0x11d0], R54 ;  /* 0x0011d03601007387 */ /* 0x0007e20000100a00 */
[----:B------:R-:W-:-:S02]  /*17ae0*/  IMAD.MOV.U32 R56, RZ, RZ, R132 ;  /* 0x000000ffff387224 */ /* 0x000fc400078e0084 */
[----:B------:R-:W-:Y:S02]  /*17af0*/  VIADD R3, R5, 0xfffffffc ;  /* 0xfffffffc05037836 */ /* 0x000fe40000000000 */
[----:B------:R-:W-:Y:S01]  /*17b00*/  IMAD.MOV.U32 R57, RZ, RZ, R133 ;  /* 0x000000ffff397224 */ /* 0x000fe200078e0085 */
[----:B---3--:R-:W3:Y:S04]  /*17b10*/  LDL.64 R54, [R1+0x568] ;  /* 0x0005680001367983 */ /* 0x008ee80000100a00 */
[----:B------:R-:W1:Y:S02]  /*17b20*/  FENCE.VIEW.ASYNC.S ;  /* 0x00000000000073c6 */ /* 0x000e640000000000 */
[----:B-1----:R1:W1:Y:S02]  /*17b30*/  @!UP1 SYNCS.EXCH.64 URZ, [UR9], UR12 ;  /* 0x0000000c09ff95b2 */ /* 0x0022640008000100 */
[----:B-1----:R-:W-:Y:S06]  /*17b40*/  BAR.SYNC.DEFER_BLOCKING 0x0 ;  /* 0x0000000000007b1d */ /* 0x002fec0000010000 */
[----:B------:R1:W-:Y:S04]  /*17b50*/  STL.64 [R1+0x11c8], R52 ;  /* 0x0011c83401007387 */ /* 0x0003e80000100a00 */
[----:B-1----:R-:W3:Y:S04]  /*17b60*/  LDL.64 R52, [R1+0x570] ;  /* 0x0005700001347983 */ /* 0x002ee80000100a00 */
[----:B------:R1:W-:Y:S01]  /*17b70*/  STL.64 [R1+0x11c0], R50 ;  /* 0x0011c03201007387 */ /* 0x0003e20000100a00 */
[----:B------:R-:W-:Y:S01]  /*17b80*/  LEA R132, R0, UR6, 0x9 ;  /* 0x0000000600847c11 */ /* 0x000fe2000f8e48ff */
[----:B------:R1:W1:Y:S01]  /*17b90*/  @!UP2 SYNCS.EXCH.64 URZ, [UR6+0x50008], UR10 ;  /* 0x0500080a06ffa5b2 */ /* 0x0002620008000100 */
[----:B------:R-:W-:Y:S01]  /*17ba0*/  ISETP.GE.U32.AND P6, PT, R3, 0x7fffff7d, PT ;  /* 0x7fffff7d0300780c */ /* 0x000fe20003fc6070 */
[----:B-1----:R-:W3:Y:S04]  /*17bb0*/  LDL.64 R50, [R1+0x580] ;  /* 0x0005800001327983 */ /* 0x002ee80000100a00 */
[----:B------:R1:W-:Y:S01]  /*17bc0*/  STL.64 [R1+0x11b8], R34 ;  /* 0x0011b82201007387 */ /* 0x0003e20000100a00 */
[----:B------:R-:W-:-:S03]  /*17bd0*/  VIADD R3, R5, 0xfffffffb ;  /* 0xfffffffb05037836 */ /* 0x000fc60000000000 */
[----:B------:R-:W-:Y:S01]  /*17be0*/  @!PT LDS RZ, [RZ] ;  /* 0x00000000fffff984 */ /* 0x000fe20000000800 */
[----:B------:R-:W-:Y:S01]  /*17bf0*/  @!PT LDS RZ, [RZ] ;  /* 0x00000000fffff984 */ /* 0x000fe20000000800 */
[----:B------:R-:W-:Y:S01]  /*17c00*/  @!PT LDS RZ, [RZ] ;  /* 0x00000000fffff984 */ /* 0x000fe20000000800 */
[----:B------:R-:W-:Y:S04]  /*17c10*/  LDGSTS.E [R132+0x40000], desc[UR20][R240.64], !P1 ;  /* 0x40000000f0847fae */ /* 0x000fe8000c9a1014 */
[----:B------:R-:W-:Y:S04]  /*17c20*/  LDGSTS.E [R132+0x40004], desc[UR20][R56.64], !P2 ;  /* 0x4000400038847fae */ /* 0x000fe8000d1a1014 */
[----:B-1----:R-:W3:Y:S01]  /*17c30*/  LDL.64 R34, [R1+0x578] ;  /* 0x0005780001227983 */ /* 0x002ee20000100a00 */
[----:B------:R-:W-:Y:S01]  /*17c40*/  ISETP.GE.U32.AND P1, PT, R3, 0x7fffff7c, PT ;  /* 0x7fffff7c0300780c */ /* 0x000fe20003f26070 */
[----:B------:R-:W-:-:S02]  /*17c50*/  VIADD R3, R5, 0xfffffffa ;  /* 0xfffffffa05037836 */ /* 0x000fc40000000000 */
[----:B------:R1:W-:Y:S04]  /*17c60*/  STL.64 [R1+0x11b0], R26 ;  /* 0x0011b01a01007387 */ /* 0x0003e80000100a00 */
[----:B------:R-:W-:Y:S04]  /*17c70*/  STL.64 [R1+0x11a8], R24 ;  /* 0x0011a81801007387 */ /* 0x000fe80000100a00 */
[----:B------:R1:W-:Y:S04]  /*17c80*/  STL.64 [R1+0x11a0], R18 ;  /* 0x0011a01201007387 */ /* 0x0003e80000100a00 */
[----:B------:R-:W-:Y:S04]  /*17c90*/  STL.64 [R1+0x1198], R16 ;  /* 0x0011981001007387 */ /* 0x000fe80000100a00 */
[----:B------:R-:W-:Y:S04]  /*17ca0*/  STL.64 [R1+0x1190], R12 ;  /* 0x0011900c01007387 */ /* 0x000fe80000100a00 */
[----:B------:R-:W-:Y:S04]  /*17cb0*/  STL.64 [R1+0x1188], R10 ;  /* 0x0011880a01007387 */ /* 0x000fe80000100a00 */
[----:B-----5:R1:W-:Y:S04]  /*17cc0*/  STL.64 [R1+0x1180], R248 ;  /* 0x001180f801007387 */ /* 0x0203e80000100a00 */
[----:B------:R-:W3:Y:S01]  /*17cd0*/  LDL.64 R56, [R1+0x560] ;  /* 0x0005600001387983 */ /* 0x000ee20000100a00 */
[----:B------:R-:W-:-:S02]  /*17ce0*/  ISETP.GE.U32.AND P2, PT, R3, 0x7fffff7b, PT ;  /* 0x7fffff7b0300780c */ /* 0x000fc40003f46070 */
[----:B------:R-:W-:Y:S01]  /*17cf0*/  IADD3 R3, PT, PT, R5, -0x7, RZ ;  /* 0xfffffff905037810 */ /* 0x000fe20007ffe0ff */
[----:B-1----:R-:W3:Y:S04]  /*17d00*/  LDL.64 R26, [R1+0x2f8] ;  /* 0x0002f800011a7983 */ /* 0x002ee80000100a00 */
[----:B------:R-:W3:Y:S04]  /*17d10*/  LDL.64 R18, [R1+0x280] ;  /* 0x0002800001127983 */ /* 0x000ee80000100a00 */
[----:B------:R-:W3:Y:S04]  /*17d20*/  LDL.64 R24, [R1+0x278] ;  /* 0x0002780001187983 */ /* 0x000ee80000100a00 */
[----:B------:R-:W3:Y:S04]  /*17d30*/  LDL.64 R248, [R1+0x1b8] ;  /* 0x0001b80001f87983 */ /* 0x000ee80000100a00 */
[----:B------:R-:W3:Y:S04]  /*17d40*/  LDL.64 R10, [R1+0x1b0] ;  /* 0x0001b000010a7983 */ /* 0x000ee80000100a00 */
[----:B------:R-:W3:Y:S04]  /*17d50*/  LDL.64 R12, [R1+0x858] ;  /* 0x00085800010c7983 */ /* 0x000ee80000100a00 */
[----:B------:R-:W3:Y:S04]  /*17d60*/  LDL.64 R16, [R1+0x820] ;  /* 0x0008200001107983 */ /* 0x000ee80000100a00 */
[----:B--2---:R-:W-:Y:S04]  /*17d70*/  LDGSTS.E [R132+0x40008], desc[UR20][R58.64], !P3 ;  /* 0x400080003a847fae */ /* 0x004fe8000d9a1014 */
[----:B------:R-:W-:Y:S04]  /*17d80*/  LDGSTS.E [R132+0x4000c], desc[UR20][R8.64], !P6 ;  /* 0x4000c00008847fae */ /* 0x000fe8000f1a1014 */
[----:B----4-:R-:W-:Y:S04]  /*17d90*/  LDGSTS.E [R132+0x40010], desc[UR20][R6.64], !P1 ;  /* 0x4001000006847fae */ /* 0x010fe8000c9a1014 */
[----:B------:R-:W2:Y:S01]  /*17da0*/  LDL.64 R58, [R1+0x558] ;  /* 0x00055800013a7983 */ /* 0x000ea20000100a00 */
[----:B------:R-:W-:Y:S01]  /*17db0*/  ISETP.GE.U32.AND P3, PT, R3, 0x7fffff7a, PT ;  /* 0x7fffff7a0300780c */ /* 0x000fe20003f66070 */
[----:B------:R-:W-:-:S02]  /*17dc0*/  VIADD R3, R5, 0xfffffff8 ;  /* 0xfffffff805037836 */ /* 0x000fc40000000000 */
[----:B------:R-:W4:Y:S03]  /*17dd0*/  LDL.64 R8, [R1+0x550] ;  /* 0x0005500001087983 */ /* 0x000f260000100a00 */
[----:B------:R-:W-:Y:S01]  /*17de0*/  ISETP.GE.U32.AND P6, PT, R3, 0x7fffff79, PT ;  /* 0x7fffff790300780c */ /* 0x000fe20003fc6070 */
[----:B------:R-:W4:Y:S01]  /*17df0*/  LDL.64 R6, [R1+0x548] ;  /* 0x0005480001067983 */ /* 0x000f220000100a00 */
[----:B------:R-:W-:-:S05]  /*17e00*/  VIADD R3, R5, 0xfffffff7 ;  /* 0xfffffff705037836 */ /* 0x000fca0000000000 */
[----:B------:R-:W-:Y:S01]  /*17e10*/  ISETP.GE.U32.AND P1, PT, R3, 0x7fffff78, PT ;  /* 0x7fffff780300780c */ /* 0x000fe20003f26070 */
[----:B------:R-:W-:Y:S01]  /*17e20*/  VIADD R3, R5, 0xfffffff6 ;  /* 0xfffffff605037836 */ /* 0x000fe20000000000 */
[----:B---3--:R-:W-:Y:S04]  /*17e30*/  LDGSTS.E [R132+0x40014], desc[UR20][R50.64], !P2 ;  /* 0x4001400032847fae */ /* 0x008fe8000d1a1014 */
[----:B------:R-:W-:Y:S01]  /*17e40*/  ISETP.GE.U32.AND P2, PT, R3, 0x7fffff77, PT ;  /* 0x7fffff770300780c */ /* 0x000fe20003f46070 */
[----:B------:R-:W-:Y:S01]  /*17e50*/  VIADD R3, R5, 0xfffffff5 ;  /* 0xfffffff505037836 */ /* 0x000fe20000000000 */
[----:B------:R-:W3:Y:S04]  /*17e60*/  LDL.64 R50, [R1+0x540] ;  /* 0x0005400001327983 */ /* 0x000ee80000100a00 */
[----:B------:R-:W-:Y:S04]  /*17e70*/  LDGSTS.E [R132+0x40018], desc[UR20][R34.64], !P3 ;  /* 0x4001800022847fae */ /* 0x000fe8000d9a1014 */
[----:B------:R-:W-:Y:S01]  /*17e80*/  LDGSTS.E [R132+0x4001c], desc[UR20][R52.64], !P6 ;  /* 0x4001c00034847fae */ /* 0x000fe2000f1a1014 */
[----:B------:R-:W-:Y:S01]  /*17e90*/  ISETP.GE.U32.AND P3, PT, R3, 0x7fffff76, PT ;  /* 0x7fffff760300780c */ /* 0x000fe20003f66070 */
[----:B------:R-:W-:-:S02]  /*17ea0*/  VIADD R3, R5, 0xfffffff4 ;  /* 0xfffffff405037836 */ /* 0x000fc40000000000 */
[----:B------:R-:W-:Y:S04]  /*17eb0*/  LDGSTS.E [R132+0x40020], desc[UR20][R54.64], !P1 ;  /* 0x4002000036847fae */ /* 0x000fe8000c9a1014 */
[----:B------:R-:W3:Y:S04]  /*17ec0*/  LDL.64 R34, [R1+0x538] ;  /* 0x0005380001227983 */ /* 0x000ee80000100a00 */
[----:B------:R-:W3:Y:S04]  /*17ed0*/  LDL.64 R52, [R1+0x530] ;  /* 0x0005300001347983 */ /* 0x000ee80000100a00 */
[----:B------:R-:W3:Y:S01]  /*17ee0*/  LDL.64 R54, [R1+0x528] ;  /* 0x0005280001367983 */ /* 0x000ee20000100a00 */
[----:B------:R-:W-:Y:S01]  /*17ef0*/  ISETP.GE.U32.AND P6, PT, R3, 0x7fffff75, PT ;  /* 0x7fffff750300780c */ /* 0x000fe20003fc6070 */
[----:B------:R-:W-:-:S05]  /*17f00*/  VIADD R3, R5, 0xfffffff3 ;  /* 0xfffffff305037836 */ /* 0x000fca0000000000 */
[----:B------:R-:W-:Y:S01]  /*17f10*/  ISETP.GE.U32.AND P1, PT, R3, 0x7fffff74, PT ;  /* 0x7fffff740300780c */ /* 0x000fe20003f26070 */
[----:B------:R-:W-:Y:S04]  /*17f20*/  LDGSTS.E [R132+0x40024], desc[UR20][R56.64], !P2 ;  /* 0x4002400038847fae */ /* 0x000fe8000d1a1014 */
[----:B------:R-:W3:Y:S04]  /*17f30*/  LDL.64 R56, [R1+0x520] ;  /* 0x0005200001387983 */ /* 0x000ee80000100a00 */
[----:B--2---:R-:W-:Y:S04]  /*17f40*/  LDGSTS.E [R132+0x40028], desc[UR20][R58.64], !P3 ;  /* 0x400280003a847fae */ /* 0x004fe8000d9a1014 */
[----:B----4-:R-:W-:Y:S04]  /*17f50*/  LDGSTS.E [R132+0x4002c], desc[UR20][R8.64], !P6 ;  /* 0x4002c00008847fae */ /* 0x010fe8000f1a1014 */
[----:B------:R-:W-:Y:S04]  /*17f60*/  LDGSTS.E [R132+0x40030], desc[UR20][R6.64], !P1 ;  /* 0x4003000006847fae */ /* 0x000fe8000c9a1014 */
[----:B------:R-:W2:Y:S04]  /*17f70*/  LDL.64 R58, [R1+0x518] ;  /* 0x00051800013a7983 */ /* 0x000ea80000100a00 */
[----:B------:R-:W4:Y:S04]  /*17f80*/  LDL.64 R8, [R1+0x510] ;  /* 0x0005100001087983 */ /* 0x000f280000100a00 */
[----:B------:R-:W4:Y:S01]  /*17f90*/  LDL.64 R6, [R1+0x508] ;  /* 0x0005080001067983 */ /* 0x000f220000100a00 */
[----:B------:R-:W-:-:S04]  /*17fa0*/  IADD3 R3, PT, PT, R5, -0xe, RZ ;  /* 0xfffffff205037810 */ /* 0x000fc80007ffe0ff */
[----:B------:R-:W-:Y:S01]  /*17fb0*/  ISETP.GE.U32.AND P2, PT, R3, 0x7fffff73, PT ;  /* 0x7fffff730300780c */ /* 0x000fe20003f46070 */
[----:B------:R-:W-:-:S05]  /*17fc0*/  VIADD R3, R5, 0xfffffff1 ;  /* 0xfffffff105037836 */ /* 0x000fca0000000000 */
[----:B------:R-:W-:Y:S01]  /*17fd0*/  ISETP.GE.U32.AND P3, PT, R3, 0x7fffff72, PT ;  /* 0x7fffff720300780c */ /* 0x000fe20003f66070 */
[----:B------:R-:W-:-:S05]  /*17fe0*/  VIADD R3, R5, 0xfffffff0 ;  /* 0xfffffff005037836 */ /* 0x000fca0000000000 */
[----:B------:R-:W-:Y:S01]  /*17ff0*/  ISETP.GE.U32.AND P6, PT, R3, 0x7fffff71, PT ;  /* 0x7fffff710300780c */ /* 0x000fe20003fc6070 */
        /* <DEDUP_REMOVED lines=15> */
[----:B------:R-:W-:-:S02]  /*180f0*/  ISETP.GE.U32.AND P6, PT, R3, 0x7fffff6d, PT ;  /* 0x7fffff6d0300780c */ /* 0x000fc40003fc6070 */
[----:B------:R-:W-:-:S04]  /*18100*/  IADD3 R3, PT, PT, R5, -0x15, RZ ;  /* 0xffffffeb05037810 */ /* 0x000fc80007ffe0ff */
        /* <DEDUP_REMOVED lines=9> */
[----:B------:R-:W-:-:S05]  /*181a0*/  VIADD R3, R5, 0xffffffea ;  /* 0xffffffea05037836 */ /* 0x000fca0000000000 */
        /* <DEDUP_REMOVED lines=14> */
[----:B------:R-:W-:-:S03]  /*18290*/  ISETP.GE.U32.AND P3, PT, R3, 0x7fffff66, PT ;  /* 0x7fffff660300780c */ /* 0x000fc60003f66070 */
[----:B------:R-:W3:Y:S04]  /*182a0*/  LDL.64 R34, [R1+0x4b8] ;  /* 0x0004b80001227983 */ /* 0x000ee80000100a00 */
[----:B------:R-:W3:Y:S01]  /*182b0*/  LDL.64 R52, [R1+0x4b0] ;  /* 0x0004b00001347983 */ /* 0x000ee20000100a00 */
[----:B------:R-:W-:-:S03]  /*182c0*/  IADD3 R3, PT, PT, R5, -0x1c, RZ ;  /* 0xffffffe405037810 */ /* 0x000fc60007ffe0ff */
[----:B------:R-:W-:Y:S01]  /*182d0*/  LDGSTS.E [R132+0x40060], desc[UR20][R54.64], !P1 ;  /* 0x4006000036847fae */ /* 0x000fe2000c9a1014 */
[----:B------:R-:W-:Y:S01]  /*182e0*/  ISETP.GE.U32.AND P6, PT, R3, 0x7fffff65, PT ;  /* 0x7fffff650300780c */ /* 0x000fe20003fc6070 */
[----:B------:R-:W-:Y:S02]  /*182f0*/  VIADD R3, R5, 0xffffffe3 ;  /* 0xffffffe305037836 */ /* 0x000fe40000000000 */
[----:B------:R-:W3:Y:S04]  /*18300*/  LDL.64 R54, [R1+0x4a8] ;  /* 0x0004a80001367983 */ /* 0x000ee80000100a00 */
[----:B------:R-:W-:Y:S01]  /*18310*/  LDGSTS.E [R132+0x40064], desc[UR20][R56.64], !P2 ;  /* 0x4006400038847fae */ /* 0x000fe2000d1a1014 */
[----:B------:R-:W-:-:S03]  /*18320*/  ISETP.GE.U32.AND P1, PT, R3, 0x7fffff64, PT ;  /* 0x7fffff640300780c */ /* 0x000fc60003f26070 */
        /* <DEDUP_REMOVED lines=17> */
[----:B------:R-:W-:Y:S02]  /*18440*/  ISETP.GE.U32.AND P2, PT, R3, 0x7fffff5f, PT ;  /* 0x7fffff5f0300780c */ /* 0x000fe40003f46070 */
[----:B------:R-:W-:Y:S01]  /*18450*/  IADD3 R3, PT, PT, R5, -0x23, RZ ;  /* 0xffffffdd05037810 */ /* 0x000fe20007ffe0ff */
[----:B------:R-:W3:Y:S04]  /*18460*/  LDL.64 R50, [R1+0x480] ;  /* 0x0004800001327983 */ /* 0x000ee80000100a00 */
[----:B------:R-:W-:Y:S04]  /*18470*/  LDGSTS.E [R132+0x40078], desc[UR20][R34.64], !P3 ;  /* 0x4007800022847fae */ /* 0x000fe8000d9a1014 */
[----:B------:R-:W-:Y:S01]  /*18480*/  LDGSTS.E [R132+0x4007c], desc[UR20][R52.64], !P6 ;  /* 0x4007c00034847fae */ /* 0x000fe2000f1a1014 */
[----:B------:R-:W-:Y:S01]  /*18490*/  ISETP.GE.U32.AND P3, PT, R3, 0x7fffff5e, PT ;  /* 0x7fffff5e0300780c */ /* 0x000fe20003f66070 */
[----:B------:R-:W-:-:S02]  /*184a0*/  VIADD R3, R5, 0xffffffdc ;  /* 0xffffffdc05037836 */ /* 0x000fc40000000000 */
[----:B------:R-:W3:Y:S04]  /*184b0*/  LDL.64 R34, [R1+0x478] ;  /* 0x0004780001227983 */ /* 0x000ee80000100a00 */
[----:B------:R-:W3:Y:S04]  /*184c0*/  LDL.64 R52, [R1+0x470] ;  /* 0x0004700001347983 */ /* 0x000ee80000100a00 */
[----:B------:R-:W-:Y:S01]  /*184d0*/  LDGSTS.E [R132+0x40080], desc[UR20][R54.64], !P1 ;  /* 0x4008000036847fae */ /* 0x000fe2000c9a1014 */
[----:B------:R-:W-:Y:S01]  /*184e0*/  ISETP.GE.U32.AND P6, PT, R3, 0x7fffff5d, PT ;  /* 0x7fffff5d0300780c */ /* 0x000fe20003fc6070 */
[----:B------:R-:W-:-:S02]  /*184f0*/  VIADD R3, R5, 0xffffffdb ;  /* 0xffffffdb05037836 */ /* 0x000fc40000000000 */
        /* <DEDUP_REMOVED lines=17> */
[----:B------:R-:W-:Y:S02]  /*18610*/  ISETP.GE.U32.AND P1, PT, R3, 0x7fffff58, PT ;  /* 0x7fffff580300780c */ /* 0x000fe40003f26070 */
[----:B------:R-:W-:Y:S01]  /*18620*/  IADD3 R3, PT, PT, R5, -0x2a, RZ ;  /* 0xffffffd605037810 */ /* 0x000fe20007ffe0ff */
[----:B---3--:R-:W-:Y:S03]  /*18630*/  LDGSTS.E [R132+0x40094], desc[UR20][R50.64], !P2 ;  /* 0x4009400032847fae */ /* 0x008fe6000d1a1014 */
[----:B------:R-:W-:Y:S01]  /*18640*/  ISETP.GE.U32.AND P2, PT, R3, 0x7fffff57, PT ;  /* 0x7fffff570300780c */ /* 0x000fe20003f46070 */
[----:B------:R-:W-:Y:S01]  /*18650*/  VIADD R3, R5, 0xffffffd5 ;  /* 0xffffffd505037836 */ /* 0x000fe20000000000 */
        /* <DEDUP_REMOVED lines=25> */
[----:B------:R-:W-:Y:S02]  /*187f0*/  ISETP.GE.U32.AND P6, PT, R3, 0x7fffff51, PT ;  /* 0x7fffff510300780c */ /* 0x000fe40003fc6070 */
[----:B------:R-:W-:-:S04]  /*18800*/  IADD3 R3, PT, PT, R5, -0x31, RZ ;  /* 0xffffffcf05037810 */ /* 0x000fc80007ffe0ff */
        /* <DEDUP_REMOVED lines=28> */
[----:B------:R-:W-:Y:S02]  /*189d0*/  ISETP.GE.U32.AND P3, PT, R3, 0x7fffff4a, PT ;  /* 0x7fffff4a0300780c */ /* 0x000fe40003f66070 */
[----:B------:R-:W-:-:S04]  /*189e0*/  IADD3 R3, PT, PT, R5, -0x38, RZ ;  /* 0xffffffc805037810 */ /* 0x000fc80007ffe0ff */
        /* <DEDUP_REMOVED lines=28> */
[----:B------:R-:W-:Y:S02]  /*18bb0*/  ISETP.GE.U32.AND P2, PT, R3, 0x7fffff43, PT ;  /* 0x7fffff430300780c */ /* 0x000fe40003f46070 */
[----:B------:R-:W-:-:S04]  /*18bc0*/  IADD3 R3, PT, PT, R5, -0x3f, RZ ;  /* 0xffffffc105037810 */ /* 0x000fc80007ffe0ff */
        /* <DEDUP_REMOVED lines=49> */
[----:B------:R-:W-:Y:S02]  /*18ee0*/  ISETP.GE.U32.AND P6, PT, R3, 0x7fffff35, PT ;  /* 0x7fffff350300780c */ /* 0x000fe40003fc6070 */
[----:B------:R-:W-:Y:S01]  /*18ef0*/  IADD3 R3, PT, PT, R5, -0x4d, RZ ;  /* 0xffffffb305037810 */ /* 0x000fe20007ffe0ff */
        /* <DEDUP_REMOVED lines=25> */
[----:B------:R-:W-:-:S02]  /*19090*/  ISETP.GE.U32.AND P3, PT, R3, 0x7fffff2e, PT ;  /* 0x7fffff2e0300780c */ /* 0x000fc40003f66070 */
[----:B------:R-:W-:Y:S01]  /*190a0*/  IADD3 R3, PT, PT, R5, -0x54, RZ ;  /* 0xffffffac05037810 */ /* 0x000fe20007ffe0ff */
        /* <DEDUP_REMOVED lines=27> */
[----:B------:R-:W-:Y:S04]  /*19260*/  LDGSTS.E [R132+0x40158], desc[UR20][R26.64], !P3 ;  /* 0x401580001a847fae */ /* 0x000fe8000d9a1014 */
[----:B------:R-:W3:Y:S01]  /*19270*/  LDL.64 R50, [R1+0x2b8] ;  /* 0x0002b80001327983 */ /* 0x000ee20000100a00 */
[----:B------:R-:W-:Y:S01]  /*19280*/  ISETP.GE.U32.AND P3, PT, R3, 0x7fffff26, PT ;  /* 0x7fffff260300780c */ /* 0x000fe20003f66070 */
[----:B------:R-:W-:-:S02]  /*19290*/  VIADD R3, R5, 0xffffffa4 ;  /* 0xffffffa405037836 */ /* 0x000fc40000000000 */
[----:B------:R-:W3:Y:S04]  /*192a0*/  LDL.64 R26, [R1+0x270] ;  /* 0x00027000011a7983 */ /* 0x000ee80000100a00 */
[----:B------:R-:W-:Y:S01]  /*192b0*/  LDGSTS.E [R132+0x4015c], desc[UR20][R52.64], !P6 ;  /* 0x4015c00034847fae */ /* 0x000fe2000f1a1014 */
[----:B------:R-:W-:Y:S01]  /*192c0*/  ISETP.GE.U32.AND P6, PT, R3, 0x7fffff25, PT ;  /* 0x7fffff250300780c */ /* 0x000fe20003fc6070 */
[----:B------:R-:W-:Y:S02]  /*192d0*/  VIADD R3, R5, 0xffffffa3 ;  /* 0xffffffa305037836 */ /* 0x000fe40000000000 */
[----:B------:R-:W3:Y:S04]  /*192e0*/  LDL.64 R52, [R1+0x2b0] ;  /* 0x0002b00001347983 */ /* 0x000ee80000100a00 */
[----:B------:R-:W-:Y:S01]  /*192f0*/  LDGSTS.E [R132+0x40160], desc[UR20][R54.64], !P1 ;  /* 0x4016000036847fae */ /* 0x000fe2000c9a1014 */
[----:B------:R-:W-:-:S03]  /*19300*/  ISETP.GE.U32.AND P1, PT, R3, 0x7fffff24, PT ;  /* 0x7fffff240300780c */ /* 0x000fc60003f26070 */
[----:B------:R-:W3:Y:S04]  /*19310*/  LDL.64 R54, [R1+0x2a8] ;  /* 0x0002a80001367983 */ /* 0x000ee80000100a00 */
        /* <DEDUP_REMOVED lines=14> */
[----:B------:R-:W-:Y:S01]  /*19400*/  VIADD R3, R5, 0xffffff9f ;  /* 0xffffff9f05037836 */ /* 0x000fe20000000000 */
[----:B------:R-:W-:Y:S04]  /*19410*/  LDGSTS.E [R132+0x40174], desc[UR20][R34.64], !P2 ;  /* 0x4017400022847fae */ /* 0x000fe8000d1a1014 */
[----:B------:R-:W-:Y:S02]  /*19420*/  ISETP.GE.U32.AND P1, PT, R3, 0x7fffff20, PT ;  /* 0x7fffff200300780c */ /* 0x000fe40003f26070 */
[----:B------:R-:W-:Y:S01]  /*19430*/  IADD3 R3, PT, PT, R5, -0x62, RZ ;  /* 0xffffff9e05037810 */ /* 0x000fe20007ffe0ff */
[----:B------:R-:W4:Y:S03]  /*19440*/  LDL.64 R34, [R1+0x268] ;  /* 0x0002680001227983 */ /* 0x000f260000100a00 */
[----:B------:R-:W-:Y:S01]  /*19450*/  ISETP.GE.U32.AND P2, PT, R3, 0x7fffff1f, PT ;  /* 0x7fffff1f0300780c */ /* 0x000fe20003f46070 */
[----:B------:R-:W-:Y:S01]  /*19460*/  VIADD R3, R5, 0xffffff9d ;  /* 0xffffff9d05037836 */ /* 0x000fe20000000000 */
[----:B---3--:R-:W-:Y:S04]  /*19470*/  LDGSTS.E [R132+0x40178], desc[UR20][R50.64], !P3 ;  /* 0x4017800032847fae */ /* 0x008fe8000d9a1014 */
[----:B------:R-:W-:Y:S01]  /*19480*/  ISETP.GE.U32.AND P3, PT, R3, 0x7fffff1e, PT ;  /* 0x7fffff1e0300780c */ /* 0x000fe20003f66070 */
[----:B------:R-:W-:Y:S01]  /*19490*/  VIADD R3, R5, 0xffffff9c ;  /* 0xffffff9c05037836 */ /* 0x000fe20000000000 */
        /* <DEDUP_REMOVED lines=22> */
[----:B------:R-:W-:Y:S01]  /*19600*/  LDGSTS.E [R132+0x40194], desc[UR20][R18.64], !P2 ;  /* 0x4019400012847fae */ /* 0x000fe2000d1a1014 */
[----:B------:R-:W-:-:S04]  /*19610*/  IADD3 R3, PT, PT, R5, -0x69, RZ ;  /* 0xffffff9705037810 */ /* 0x000fc80007ffe0ff */
[----:B------:R-:W-:Y:S01]  /*19620*/  ISETP.GE.U32.AND P1, PT, R3, 0x7fffff18, PT ;  /* 0x7fffff180300780c */ /* 0x000fe20003f26070 */
[----:B------:R-:W-:Y:S01]  /*19630*/  VIADD R3, R5, 0xffffff96 ;  /* 0xffffff9605037836 */ /* 0x000fe20000000000 */
[----:B------:R-:W-:Y:S04]  /*19640*/  LDGSTS.E [R132+0x40198], desc[UR20][R24.64], !P3 ;  /* 0x4019800018847fae */ /* 0x000fe8000d9a1014 */
        /* <DEDUP_REMOVED lines=8> */
[----:B------:R-:W1:Y:S04]  /*196d0*/  S2R R4, SR_TID.X ;  /* 0x0000000000047919 */ /* 0x000e680000002100 */
[----:B------:R-:W-:Y:S01]  /*196e0*/  ISETP.GE.U32.AND P1, PT, R3, 0x7fffff14, PT ;  /* 0x7fffff140300780c */ /* 0x000fe20003f26070 */
[----:B------:R-:W-:Y:S01]  /*196f0*/  VIADD R3, R5, 0xffffff92 ;  /* 0xffffff9205037836 */ /* 0x000fe20000000000 */
[----:B------:R-:W4:Y:S04]  /*19700*/  LDL.64 R18, [R1+0x760] ;  /* 0x0007600001127983 */ /* 0x000f280000100a00 */
[----:B---3--:R-:W-:Y:S01]  /*19710*/  LDGSTS.E [R132+0x401a4], desc[UR20][R50.64], !P2 ;  /* 0x401a400032847fae */ /* 0x008fe2000d1a1014 */
[----:B------:R-:W-:Y:S01]  /*19720*/  ISETP.GE.U32.AND P2, PT, R3, 0x7fffff13, PT ;  /* 0x7fffff130300780c */ /* 0x000fe20003f46070 */
[----:B------:R-:W-:-:S02]  /*19730*/  VIADD R3, R5, 0xffffff91 ;  /* 0xffffff9105037836 */ /* 0x000fc40000000000 */
[----:B------:R-:W3:Y:S04]  /*19740*/  LDL.64 R24, [R1+0x730] ;  /* 0x0007300001187983 */ /* 0x000ee80000100a00 */
[----:B------:R-:W3:Y:S04]  /*19750*/  LDL.64 R26, [R1+0x700] ;  /* 0x00070000011a7983 */ /* 0x000ee80000100a00 */
[----:B------:R-:W3:Y:S04]  /*19760*/  LDL.64 R34, [R1+0x6d0] ;  /* 0x0006d00001227983 */ /* 0x000ee80000100a00 */
[----:B------:R-:W3:Y:S04]  /*19770*/  LDL.64 R50, [R1+0x6a0] ;  /* 0x0006a00001327983 */ /* 0x000ee80000100a00 */
[----:B------:R-:W-:Y:S01]  /*19780*/  LDGSTS.E [R132+0x401a8], desc[UR20][R52.64], !P3 ;  /* 0x401a800034847fae */ /* 0x000fe2000d9a1014 */
[----:B------:R-:W-:-:S02]  /*19790*/  ISETP.GE.U32.AND P3, PT, R3, 0x7fffff12, PT ;  /* 0x7fffff120300780c */ /* 0x000fc40003f66070 */
[----:B------:R-:W-:Y:S01]  /*197a0*/  IADD3 R3, PT, PT, R5, -0x70, RZ ;  /* 0xffffff9005037810 */ /* 0x000fe20007ffe0ff */
[----:B------:R-:W3:Y:S04]  /*197b0*/  LDL.64 R52, [R1+0x670] ;  /* 0x0006700001347983 */ /* 0x000ee80000100a00 */
[----:B------:R-:W-:Y:S01]  /*197c0*/  LDGSTS.E [R132+0x401ac], desc[UR20][R54.64], !P6 ;  /* 0x401ac00036847fae */ /* 0x000fe2000f1a1014 */
[----:B------:R-:W-:Y:S01]  /*197d0*/  ISETP.GE.U32.AND P6, PT, R3, 0x7fffff11, PT ;  /* 0x7fffff110300780c */ /* 0x000fe20003fc6070 */
[----:B------:R-:W-:Y:S02]  /*197e0*/  VIADD R3, R5, 0xffffff8f ;  /* 0xffffff8f05037836 */ /* 0x000fe40000000000 */
[----:B------:R-:W3:Y:S04]  /*197f0*/  LDL.64 R54, [R1+0x640] ;  /* 0x0006400001367983 */ /* 0x000ee80000100a00 */
[----:B------:R-:W-:Y:S01]  /*19800*/  LDGSTS.E [R132+0x401b0], desc[UR20][R56.64], !P1 ;  /* 0x401b000038847fae */ /* 0x000fe2000c9a1014 */
[----:B------:R-:W-:Y:S01]  /*19810*/  ISETP.GE.U32.AND P1, PT, R3, 0x7fffff10, PT ;  /* 0x7fffff100300780c */ /* 0x000fe20003f26070 */
[----:B------:R-:W-:-:S02]  /*19820*/  VIADD R3, R5, 0xffffff8e ;  /* 0xffffff8e05037836 */ /* 0x000fc40000000000 */
[----:B------:R-:W3:Y:S04]  /*19830*/  LDL.64 R56, [R1+0x610] ;  /* 0x0006100001387983 */ /* 0x000ee80000100a00 */
[----:B--2---:R-:W-:Y:S01]  /*19840*/  LDGSTS.E [R132+0x401b4], desc[UR20][R58.64], !P2 ;  /* 0x401b40003a847fae */ /* 0x004fe2000d1a1014 */
[----:B------:R-:W-:Y:S01]  /*19850*/  ISETP.GE.U32.AND P2, PT, R3, 0x7fffff0f, PT ;  /* 0x7fffff0f0300780c */ /* 0x000fe20003f46070 */
[----:B------:R-:W-:Y:S02]  /*19860*/  VIADD R3, R5, 0xffffff8d ;  /* 0xffffff8d05037836 */ /* 0x000fe40000000000 */
[----:B----4-:R-:W-:Y:S03]  /*19870*/  LDGSTS.E [R132+0x401b8], desc[UR20][R8.64], !P3 ;  /* 0x401b800008847fae */ /* 0x010fe6000d9a1014 */
        /* <DEDUP_REMOVED lines=10> */
[----:B------:R-:W-:Y:S01]  /*19920*/  LDGSTS.E [R132+0x401c8], desc[UR20][R242.64], !P3 ;  /* 0x401c8000f2847fae */ /* 0x000fe2000d9a1014 */
[----:B------:R-:W-:-:S03]  /*19930*/  IADD3 R3, PT, PT, R5, -0x77, RZ ;  /* 0xffffff8905037810 */ /* 0x000fc60007ffe0ff */
[----:B------:R-:W-:Y:S01]  /*19940*/  LDGSTS.E [R132+0x401cc], desc[UR20][R48.64], !P6 ;  /* 0x401cc00030847fae */ /* 0x000fe2000f1a1014 */
[----:B------:R-:W-:Y:S01]  /*19950*/  ISETP.GE.U32.AND P3, PT, R3, 0x7fffff0a, PT ;  /* 0x7fffff0a0300780c */ /* 0x000fe20003f66070 */
[----:B------:R-:W-:Y:S02]  /*19960*/  VIADD R3, R5, 0xffffff88 ;  /* 0xffffff8805037836 */ /* 0x000fe40000000000 */
[----:B------:R-:W-:Y:S03]  /*19970*/  LDGSTS.E [R132+0x401d0], desc[UR20][R46.64], !P1 ;  /* 0x401d00002e847fae */ /* 0x000fe6000c9a1014 */
        /* <DEDUP_REMOVED lines=11> */
[----:B------:R-:W2:Y:S04]  /*19a30*/  LDL.64 R58, [R1+0x1c8] ;  /* 0x0001c800013a7983 */ /* 0x000ea80000100a00 */
[----:B------:R-:W-:Y:S01]  /*19a40*/  ISETP.GE.U32.AND P6, PT, R3, 0x7fffff05, PT ;  /* 0x7fffff050300780c */ /* 0x000fe20003fc6070 */
[----:B------:R-:W-:Y:S04]  /*19a50*/  LDGSTS.E [R132+0x401e0], desc[UR20][R28.64], !P1 ;  /* 0x401e00001c847fae */ /* 0x000fe8000c9a1014 */
[----:B------:R-:W-:Y:S04]  /*19a60*/  LDGSTS.E [R132+0x401e4], desc[UR20][R22.64], !P2 ;  /* 0x401e400016847fae */ /* 0x000fe8000d1a1014 */
[----:B------:R-:W-:Y:S04]  /*19a70*/  LDGSTS.E [R132+0x401e8], desc[UR20][R20.64], !P3 ;  /* 0x401e800014847fae */ /* 0x000fe8000d9a1014 */
[----:B------:R-:W-:Y:S04]  /*19a80*/  LDGSTS.E [R132+0x401ec], desc[UR20][R14.64], !P6 ;  /* 0x401ec0000e847fae */ /* 0x000fe8000f1a1014 */
[----:B------:R-:W4:Y:S04]  /*19a90*/  LDL.64 R8, [R1+0x7c0] ;  /* 0x0007c00001087983 */ /* 0x000f280000100a00 */
[----:B------:R-:W3:Y:S04]  /*19aa0*/  LDL.64 R6, [R1+0x790] ;  /* 0x0007900001067983 */ /* 0x000ee80000100a00 */
[----:B------:R-:W3:Y:S01]  /*19ab0*/  LDL.64 R14, [R1+0x7f0] ;  /* 0x0007f000010e7983 */ /* 0x000ee20000100a00 */
[----:B------:R-:W-:-:S03]  /*19ac0*/  VIADD R3, R5, 0xffffff83 ;  /* 0xffffff8305037836 */ /* 0x000fc60000000000 */
[----:B------:R-:W3:Y:S02]  /*19ad0*/  LDL.64 R48, [R1+0x5e0] ;  /* 0x0005e00001307983 */ /* 0x000ee40000100a00 */
[----:B------:R-:W-:Y:S02]  /*19ae0*/  ISETP.GE.U32.AND P1, PT, R3, 0x7fffff04, PT ;  /* 0x7fffff040300780c */ /* 0x000fe40003f26070 */
[----:B-1----:R-:W-:Y:S01]  /*19af0*/  LEA R3, R4, R4, 0x8 ;  /* 0x0000000404037211 */ /* 0x002fe200078e40ff */
[C---:B------:R-:W-:Y:S01]  /*19b00*/  VIADD R4, R5.reuse, 0xffffff82 ;  /* 0xffffff8205047836 */ /* 0x040fe20000000000 */
[----:B------:R-:W4:Y:S04]  /*19b10*/  LDL.64 R46, [R1+0x5b0] ;  /* 0x0005b000012e7983 */ /* 0x000f280000100a00 */
[----:B------:R-:W-:Y:S01]  /*19b20*/  ISETP.GE.U32.AND P2, PT, R4, 0x7fffff03, PT ;  /* 0x7fffff030400780c */ /* 0x000fe20003f46070 */
[C---:B------:R-:W-:Y:S01]  /*19b30*/  VIADD R4, R5.reuse, 0xffffff81 ;  /* 0xffffff8105047836 */ /* 0x040fe20000000000 */
[----:B------:R-:W4:Y:S04]  /*19b40*/  LDL.64 R36, [R1+0x188] ;  /* 0x0001880001247983 */ /* 0x000f280000100a00 */
[----:B------:R-:W-:Y:S01]  /*19b50*/  ISETP.GE.U32.AND P3, PT, R4, 0x7fffff02, PT ;  /* 0x7fffff020400780c */ /* 0x000fe20003f66070 */
[----:B------:R-:W-:Y:S01]  /*19b60*/  VIADD R4, R5, 0xffffff80 ;  /* 0xffffff8005047836 */ /* 0x000fe20000000000 */
[----:B------:R-:W4:Y:S01]  /*19b70*/  LDL.64 R32, [R1+0x158] ;  /* 0x0001580001207983 */ /* 0x000f220000100a00 */
[----:B------:R-:W-:-:S03]  /*19b80*/  IMAD.SHL.U32 R3, R3, 0x4, RZ ;  /* 0x0000000403037824 */ /* 0x000fc600078e00ff */
[----:B------:R-:W-:Y:S01]  /*19b90*/  ISETP.GE.U32.AND P6, PT, R4, 0x7fffff01, PT ;  /* 0x7fffff010400780c */ /* 0x000fe20003fc6070 */
[----:B------:R-:W4:Y:S01]  /*19ba0*/  LDL.64 R30, [R1+0x128] ;  /* 0x00012800011e7983 */ /* 0x000f220000100a00 */
[----:B------:R-:W-:-:S03]  /*19bb0*/  LOP3.LUT R3, R3, 0x1807c, RZ, 0xc0, !PT ;  /* 0x0001807c03037812 */ /* 0x000fc600078ec0ff */
[----:B------:R-:W4:Y:S04]  /*19bc0*/  LDL.64 R28, [R1+0xf8] ;  /* 0x0000f800011c7983 */ /* 0x000f280000100a00 */
[----:B------:R-:W4:Y:S04]  /*19bd0*/  LDL.64 R22, [R1+0xc8] ;  /* 0x0000c80001167983 */ /* 0x000f280000100a00 */
[----:B------:R-:W4:Y:S04]  /*19be0*/  LDL.64 R20, [R1+0x98] ;  /* 0x0000980001147983 */ /* 0x000f280000100a00 */
[----:B--2---:R-:W-:Y:S04]  /*19bf0*/  LDGSTS.E [R132+0x401f0], desc[UR20][R58.64], !P1 ;  /* 0x401f00003a847fae */ /* 0x004fe8000c9a1014 */
[----:B------:R1:W-:Y:S04]  /*19c00*/  LDGSTS.E [R132+0x401f4], desc[UR20][R250.64], !P2 ;  /* 0x401f4000fa847fae */ /* 0x0003e8000d1a1014 */
[----:B------:R-:W-:Y:S04]  /*19c10*/  LDGSTS.E [R132+0x401f8], desc[UR20][R248.64], !P3 ;  /* 0x401f8000f8847fae */ /* 0x000fe8000d9a1014 */
[----:B------:R-:W-:Y:S01]  /*19c20*/  LDGSTS.E [R132+0x401fc], desc[UR20][R10.64], !P6 ;  /* 0x401fc0000a847fae */ /* 0x000fe2000f1a1014 */
[----:B-1----:R-:W-:-:S03]  /*19c30*/  VIADD R250, R3, UR6 ;  /* 0x0000000603fa7c36 */ /* 0x002fc60008000000 */
[----:B------:R-:W0:Y:S01]  /*19c40*/  LDGDEPBAR ;  /* 0x00000000000079af */ /* 0x000e220000000000 */
[----:B------:R-:W-:Y:S01]  /*19c50*/  LOP3.LUT R133, R3, 0x10, RZ, 0x3c, !PT ;  /* 0x0000001003857812 */ /* 0x000fe200078e3cff */
[----:B------:R-:W1:Y:S02]  /*19c60*/  LDC R251, c[0x0][0x3a0] ;  /* 0x0000e800fffb7b82 */ /* 0x000e640000000800 */
[----:B------:R-:W-:Y:S04]  /*19c70*/  LDGSTS.E [R250], desc[UR20][R12.64], P4 ;  /* 0x000000000cfa7fae */ /* 0x000fe8000a1a1014 */
[----:B------:R-:W-:Y:S04]  /*19c80*/  LDGSTS.E [R250+0x400], desc[UR20][R16.64], P4 ;  /* 0x0040000010fa7fae */ /* 0x000fe8000a1a1014 */
[----:B------:R-:W2:Y:S04]  /*19c90*/  LDL.LU.64 R58, [R1+0x11e0] ;  /* 0x0011e000013a7983 */ /* 0x000ea80000300a00 */
[----:B---3--:R-:W-:Y:S04]  /*19ca0*/  LDGSTS.E [R250+0x800], desc[UR20][R14.64], P4 ;  /* 0x008000000efa7fae */ /* 0x008fe8000a1a1014 */
[----:B----4-:R-:W-:Y:S04]  /*19cb0*/  LDGSTS.E [R250+0xc00], desc[UR20][R8.64], P4 ;  /* 0x00c0000008fa7fae */ /* 0x010fe8000a1a1014 */
[----:B------:R-:W-:Y:S04]  /*19cc0*/  LDGSTS.E [R250+0x1000], desc[UR20][R6.64], P4 ;  /* 0x0100000006fa7fae */ /* 0x000fe8000a1a1014 */
[----:B------:R-:W3:Y:S04]  /*19cd0*/  LDL.64 R14, [R1+0x68] ;  /* 0x00006800010e7983 */ /* 0x000ee80000100a00 */
[----:B------:R-:W4:Y:S04]  /*19ce0*/  LDL.64 R8, [R1+0x38] ;  /* 0x0000380001087983 */ /* 0x000f280000100a00 */
[----:B------:R-:W2:Y:S04]  /*19cf0*/  LDL.64 R6, [R1+0x8] ;  /* 0x0000080001067983 */ /* 0x000ea80000100a00 */
[----:B------:R-:W-:Y:S04]  /*19d00*/  LDGSTS.E [R250+0x1400], desc[UR20][R18.64], P4 ;  /* 0x0140000012fa7fae */ /* 0x000fe8000a1a1014 */
        /* <DEDUP_REMOVED lines=30> */
[----:B------:R-:W2:Y:S01]  /*19ef0*/  LDL.64 R22, [R1+0x180] ;  /* 0x0001800001167983 */ /* 0x000ea20000100a00 */
[----:B------:R-:W-:-:S03]  /*19f00*/  VIADD R133, R133, UR6 ;  /* 0x0000000685857c36 */ /* 0x000fc60008000000 */
[----:B------:R-:W2:Y:S04]  /*19f10*/  LDL.64 R248, [R1+0x7e0] ;  /* 0x0007e00001f87983 */ /* 0x000ea80000100a00 */
[----:B------:R-:W2:Y:S04]  /*19f20*/  LDL.64 R20, [R1+0x150] ;  /* 0x0001500001147983 */ /* 0x000ea80000100a00 */
[----:B------:R-:W2:Y:S04]  /*19f30*/  LDL.64 R10, [R1+0x7b0] ;  /* 0x0007b000010a7983 */ /* 0x000ea80000100a00 */
[----:B------:R-:W2:Y:S04]  /*19f40*/  LDL.64 R12, [R1+0x780] ;  /* 0x00078000010c7983 */ /* 0x000ea80000100a00 */
[----:B---3--:R-:W-:Y:S04]  /*19f50*/  LDGSTS.E [R250+0x5400], desc[UR20][R14.64], P4 ;  /* 0x054000000efa7fae */ /* 0x008fe8000a1a1014 */
[----:B----4-:R-:W-:Y:S04]  /*19f60*/  LDGSTS.E [R250+0x5800], desc[UR20][R8.64], P4 ;  /* 0x0580000008fa7fae */ /* 0x010fe8000a1a1014 */
[----:B--2---:R-:W-:Y:S04]  /*19f70*/  LDGSTS.E [R250+0x5c00], desc[UR20][R6.64], P4 ;  /* 0x05c0000006fa7fae */ /* 0x004fe8000a1a1014 */
[----:B------:R-:W2:Y:S04]  /*19f80*/  LDL.64 R14, [R1+0x120] ;  /* 0x00012000010e7983 */ /* 0x000ea80000100a00 */
[----:B------:R-:W3:Y:S04]  /*19f90*/  LDL.64 R8, [R1+0xf0] ;  /* 0x0000f00001087983 */ /* 0x000ee80000100a00 */
[----:B------:R-:W4:Y:S04]  /*19fa0*/  LDL.64 R6, [R1+0xc0] ;  /* 0x0000c00001067983 */ /* 0x000f280000100a00 */
[----:B------:R-:W-:Y:S04]  /*19fb0*/  LDGSTS.E [R250+0x6000], desc[UR20][R230.64], P4 ;  /* 0x06000000e6fa7fae */ /* 0x000fe8000a1a1014 */
        /* <DEDUP_REMOVED lines=16> */
[----:B------:R-:W4:Y:S04]  /*1a0c0*/  LDL.64 R52, [R1+0x30] ;  /* 0x0000300001347983 */ /* 0x000f280000100a00 */
[----:B------:R-:W4:Y:S04]  /*1a0d0*/  LDL.64 R54, [R1+0x60] ;  /* 0x0000600001367983 */ /* 0x000f280000100a00 */
[----:B------:R-:W4:Y:S04]  /*1a0e0*/  LDL.64 R56, [R1+0x90] ;  /* 0x0000900001387983 */ /* 0x000f280000100a00 */
[----:B------:R-:W4:Y:S04]  /*1a0f0*/  LDL.64 R50, [R1] ;  /* 0x0000000001327983 */ /* 0x000f280000100a00 */
[----:B------:R-:W4:Y:S04]  /*1a100*/  LDL.64 R34, [R1+0x848] ;  /* 0x0008480001227983 */ /* 0x000f280000100a00 */
[----:B------:R-:W4:Y:S04]  /*1a110*/  LDL.64 R26, [R1+0x810] ;  /* 0x00081000011a7983 */ /* 0x000f280000100a00 */
[----:B------:R-:W4:Y:S04]  /*1a120*/  LDL.64 R16, [R1+0x750] ;  /* 0x0007500001107983 */ /* 0x000f280000100a00 */
[----:B------:R-:W4:Y:S04]  /*1a130*/  LDL.64 R18, [R1+0x720] ;  /* 0x0007200001127983 */ /* 0x000f280000100a00 */
[----:B------:R-:W4:Y:S04]  /*1a140*/  LDL.64 R24, [R1+0x6f0] ;  /* 0x0006f00001187983 */ /* 0x000f280000100a00 */
[----:B------:R-:W-:Y:S04]  /*1a150*/  LDGSTS.E [R133+0x2480], desc[UR20][R48.64], P4 ;  /* 0x0248000030857fae */ /* 0x000fe8000a1a1014 */
[----:B------:R-:W-:Y:S04]  /*1a160*/  LDGSTS.E [R133+0x2880], desc[UR20][R46.64], P4 ;  /* 0x028800002e857fae */ /* 0x000fe8000a1a1014 */
[----:B------:R-:W-:Y:S04]  /*1a170*/  LDGSTS.E [R133+0x2c80], desc[UR20][R36.64], P4 ;  /* 0x02c8000024857fae */ /* 0x000fe8000a1a1014 */
[----:B------:R-:W4:Y:S04]  /*1a180*/  LDL.64 R48, [R1+0x6c0] ;  /* 0x0006c00001307983 */ /* 0x000f280000100a00 */
[----:B------:R-:W4:Y:S04]  /*1a190*/  LDL.64 R46, [R1+0x690] ;  /* 0x00069000012e7983 */ /* 0x000f280000100a00 */
[----:B------:R-:W-:Y:S04]  /*1a1a0*/  LDGSTS.E [R133+0x3080], desc[UR20][R32.64], P4 ;  /* 0x0308000020857fae */ /* 0x000fe8000a1a1014 */
        /* <DEDUP_REMOVED lines=9> */
[----:B------:R-:W4:Y:S04]  /*1a240*/  LDL.64 R20, [R1+0x178] ;  /* 0x0001780001147983 */ /* 0x000f280000100a00 */
[----:B--2---:R-:W-:Y:S04]  /*1a250*/  LDGSTS.E [R133+0x4480], desc[UR20][R14.64], P4 ;  /* 0x044800000e857fae */ /* 0x004fe8000a1a1014 */
[----:B---3--:R-:W-:Y:S04]  /*1a260*/  LDGSTS.E [R133+0x4880], desc[UR20][R8.64], P4 ;  /* 0x0488000008857fae */ /* 0x008fe8000a1a1014 */
[----:B----4-:R-:W-:Y:S04]  /*1a270*/  LDGSTS.E [R133+0x4c80], desc[UR20][R6.64], P4 ;  /* 0x04c8000006857fae */ /* 0x010fe8000a1a1014 */
[----:B------:R-:W2:Y:S04]  /*1a280*/  LDL.64 R14, [R1+0x148] ;  /* 0x00014800010e7983 */ /* 0x000ea80000100a00 */
[----:B------:R-:W3:Y:S04]  /*1a290*/  LDL.64 R8, [R1+0x118] ;  /* 0x0001180001087983 */ /* 0x000ee80000100a00 */
[----:B------:R-:W4:Y:S01]  /*1a2a0*/  LDL.64 R6, [R1+0xe8] ;  /* 0x0000e80001067983 */ /* 0x000f220000100a00 */
[----:B------:R-:W-:-:S04]  /*1a2b0*/  LOP3.LUT R242, R3, 0x20, RZ, 0x3c, !PT ;  /* 0x0000002003f27812 */ /* 0x000fc800078e3cff */
[----:B------:R-:W-:Y:S01]  /*1a2c0*/  IADD3 R242, PT, PT, R242, UR6, RZ ;  /* 0x00000006f2f27c10 */ /* 0x000fe2000fffe0ff */
        /* <DEDUP_REMOVED lines=14> */
[----:B------:R-:W4:Y:S04]  /*1a3b0*/  LDL.LU.64 R56, [R1+0x11d8] ;  /* 0x0011d80001387983 */ /* 0x000f280000300a00 */
        /* <DEDUP_REMOVED lines=33> */
[----:B--2---:R-:W-:Y:S04]  /*1a5d0*/  LDGSTS.E [R242+0x4100], desc[UR20][R14.64], P4 ;  /* 0x041000000ef27fae */ /* 0x004fe8000a1a1014 */
[----:B---3--:R-:W-:Y:S04]  /*1a5e0*/  LDGSTS.E [R242+0x4500], desc[UR20][R8.64], P4 ;  /* 0x0450000008f27fae */ /* 0x008fe8000a1a1014 */
[----:B----4-:R-:W-:Y:S04]  /*1a5f0*/  LDGSTS.E [R242+0x4900], desc[UR20][R6.64], P4 ;  /* 0x0490000006f27fae */ /* 0x010fe8000a1a1014 */
[----:B------:R-:W-:Y:S04]  /*1a600*/  LDGSTS.E [R242+0x4d00], desc[UR20][R120.64], P4 ;  /* 0x04d0000078f27fae */ /* 0x000fe8000a1a1014 */
[----:B------:R-:W-:Y:S04]  /*1a610*/  LDGSTS.E [R242+0x5100], desc[UR20][R112.64], P4 ;  /* 0x0510000070f27fae */ /* 0x000fe8000a1a1014 */
[----:B------:R-:W-:Y:S04]  /*1a620*/  LDGSTS.E [R242+0x5500], desc[UR20][R102.64], P4 ;  /* 0x0550000066f27fae */ /* 0x000fe8000a1a1014 */
[----:B------:R-:W2:Y:S04]  /*1a630*/  LDL.64 R120, [R1+0x718] ;  /* 0x0007180001787983 */ /* 0x000ea80000100a00 */
[----:B------:R-:W3:Y:S04]  /*1a640*/  LDL.64 R112, [R1+0x6e8] ;  /* 0x0006e80001707983 */ /* 0x000ee80000100a00 */
[----:B------:R-:W4:Y:S04]  /*1a650*/  LDL.64 R102, [R1+0x6b8] ;  /* 0x0006b80001667983 */ /* 0x000f280000100a00 */
[----:B------:R-:W-:Y:S04]  /*1a660*/  LDGSTS.E [R242+0x5900], desc[UR20][R100.64], P4 ;  /* 0x0590000064f27fae */ /* 0x000fe8000a1a1014 */
[----:B------:R-:W4:Y:S04]  /*1a670*/  LDL.64 R14, [R1+0xb0] ;  /* 0x0000b000010e7983 */ /* 0x000f280000100a00 */
[----:B------:R-:W4:Y:S04]  /*1a680*/  LDL.64 R8, [R1+0x80] ;  /* 0x0000800001087983 */ /* 0x000f280000100a00 */
[----:B------:R-:W4:Y:S01]  /*1a690*/  LDL.64 R100, [R1+0x688] ;  /* 0x0006880001647983 */ /* 0x000f220000100a00 */
[----:B------:R-:W-:-:S03]  /*1a6a0*/  LOP3.LUT R243, R3, 0x30, RZ, 0x3c, !PT ;  /* 0x0000003003f37812 */ /* 0x000fc600078e3cff */
[----:B------:R-:W-:Y:S04]  /*1a6b0*/  LDGSTS.E [R242+0x5d00], desc[UR20][R238.64], P4 ;  /* 0x05d00000eef27fae */ /* 0x000fe8000a1a1014 */
[----:B------:R-:W-:Y:S01]  /*1a6c0*/  LDGSTS.E [R242+0x6100], desc[UR20][R226.64], P4 ;  /* 0x06100000e2f27fae */ /* 0x000fe2000a1a1014 */
[----:B------:R-:W-:-:S03]  /*1a6d0*/  VIADD R243, R243, UR6 ;  /* 0x00000006f3f37c36 */ /* 0x000fc60008000000 */
        /* <DEDUP_REMOVED lines=8> */
[----:B------:R-:W-:Y:S04]  /*1a760*/  LDGSTS.E [R243+0x180], desc[UR20][R24.64], P4 ;  /* 0x0018000018f37fae */ /* 0x000fe8000a1a1014 */
[----:B------:R-:W-:Y:S04]  /*1a770*/  LDGSTS.E [R243+0x580], desc[UR20][R18.64], P4 ;  /* 0x0058000012f37fae */ /* 0x000fe8000a1a1014 */
[----:B------:R-:W-:Y:S04]  /*1a780*/  LDGSTS.E [R243+0x980], desc[UR20][R248.64], P4 ;  /* 0x00980000f8f37fae */ /* 0x000fe8000a1a1014 */
[----:B------:R-:W4:Y:S04]  /*1a790*/  LDL.LU.64 R24, [R1+0x11a8] ;  /* 0x0011a80001187983 */ /* 0x000f280000300a00 */
[----:B------:R-:W-:Y:S04]  /*1a7a0*/  LDGSTS.E [R243+0xd80], desc[UR20][R10.64], P4 ;  /* 0x00d800000af37fae */ /* 0x000fe8000a1a1014 */
[----:B------:R-:W4:Y:S04]  /*1a7b0*/  LDL.LU.64 R18, [R1+0x11a0] ;  /* 0x0011a00001127983 */ /* 0x000f280000300a00 */
[----:B------:R-:W-:Y:S01]  /*1a7c0*/  LDGSTS.E [R243+0x1180], desc[UR20][R12.64], P4 ;  /* 0x011800000cf37fae */ /* 0x000fe2000a1a1014 */
[----:B------:R-:W-:-:S03]  /*1a7d0*/  LOP3.LUT R244, R3, 0x40, RZ, 0x3c, !PT ;  /* 0x0000004003f47812 */ /* 0x000fc600078e3cff */
[----:B------:R-:W4:Y:S04]  /*1a7e0*/  LDL.64 R10, [R1+0xa8] ;  /* 0x0000a800010a7983 */ /* 0x000f280000100a00 */
[----:B------:R-:W4:Y:S04]  /*1a7f0*/  LDL.64 R248, [R1+0x78] ;  /* 0x0000780001f87983 */ /* 0x000f280000100a00 */
[----:B------:R-:W4:Y:S04]  /*1a800*/  LDL.64 R12, [R1+0x20] ;  /* 0x00002000010c7983 */ /* 0x000f280000100a00 */
[----:B------:R-:W-:Y:S04]  /*1a810*/  LDGSTS.E [R243+0x1580], desc[UR20][R16.64], P4 ;  /* 0x0158000010f37fae */ /* 0x000fe8000a1a1014 */
[----:B------:R-:W4:Y:S04]  /*1a820*/  LDL.64 R16, [R1+0x838] ;  /* 0x0008380001107983 */ /* 0x000f280000100a00 */
[----:B--2---:R-:W-:Y:S04]  /*1a830*/  LDGSTS.E [R243+0x1980], desc[UR20][R120.64], P4 ;  /* 0x0198000078f37fae */ /* 0x004fe8000a1a1014 */
[----:B---3--:R-:W-:Y:S04]  /*1a840*/  LDGSTS.E [R243+0x1d80], desc[UR20][R112.64], P4 ;  /* 0x01d8000070f37fae */ /* 0x008fe8000a1a1014 */
[----:B----4-:R-:W-:Y:S04]  /*1a850*/  LDGSTS.E [R243+0x2180], desc[UR20][R102.64], P4 ;  /* 0x0218000066f37fae */ /* 0x010fe8000a1a1014 */
        /* <DEDUP_REMOVED lines=12> */
[----:B------:R-:W3:Y:S04]  /*1a920*/  LDL.64 R100, [R1+0x740] ;  /* 0x0007400001647983 */ /* 0x000ee80000100a00 */
[----:B------:R-:W3:Y:S04]  /*1a930*/  LDL.64 R48, [R1+0x710] ;  /* 0x0007100001307983 */ /* 0x000ee80000100a00 */
[----:B------:R-:W3:Y:S04]  /*1a940*/  LDL.64 R118, [R1+0x7d0] ;  /* 0x0007d00001767983 */ /* 0x000ee80000100a00 */
[----:B------:R-:W4:Y:S04]  /*1a950*/  LDL.64 R46, [R1+0x6e0] ;  /* 0x0006e000012e7983 */ /* 0x000f280000100a00 */
[----:B------:R-:W4:Y:S04]  /*1a960*/  LDL.64 R36, [R1+0x6b0] ;  /* 0x0006b00001247983 */ /* 0x000f280000100a00 */
[----:B------:R-:W4:Y:S04]  /*1a970*/  LDL.64 R32, [R1+0x680] ;  /* 0x0006800001207983 */ /* 0x000f280000100a00 */
        /* <DEDUP_REMOVED lines=9> */
[----:B------:R-:W4:Y:S01]  /*1aa10*/  LDL.64 R8, [R1+0x168] ;  /* 0x0001680001087983 */ /* 0x000f220000100a00 */
[----:B------:R-:W-:-:S03]  /*1aa20*/  VIADD R244, R244, UR6 ;  /* 0x00000006f4f47c36 */ /* 0x000fc60008000000 */
        /* <DEDUP_REMOVED lines=14> */
[----:B--2---:R-:W-:Y:S04]  /*1ab10*/  LDGSTS.E [R244+0x600], desc[UR20][R120.64], P4 ;  /* 0x0060000078f47fae */ /* 0x004fe8000a1a1014 */
[----:B------:R-:W2:Y:S04]  /*1ab20*/  LDL.64 R120, [R1+0x830] ;  /* 0x0008300001787983 */ /* 0x000ea80000100a00 */
[----:B---3--:R-:W-:Y:S04]  /*1ab30*/  LDGSTS.E [R244+0xa00], desc[UR20][R118.64], P4 ;  /* 0x00a0000076f47fae */ /* 0x008fe8000a1a1014 */
[----:B------:R-:W-:Y:S04]  /*1ab40*/  LDGSTS.E [R244+0xe00], desc[UR20][R112.64], P4 ;  /* 0x00e0000070f47fae */ /* 0x000fe8000a1a1014 */
[----:B----4-:R-:W-:Y:S04]  /*1ab50*/  LDGSTS.E [R244+0x1200], desc[UR20][R102.64], P4 ;  /* 0x0120000066f47fae */ /* 0x010fe8000a1a1014 */
[----:B------:R-:W3:Y:S04]  /*1ab60*/  LDL.64 R118, [R1+0x7f8] ;  /* 0x0007f80001767983 */ /* 0x000ee80000100a00 */
        /* <DEDUP_REMOVED lines=25> */
[----:B------:R-:W-:-:S03]  /*1ad00*/  LOP3.LUT R245, R3, 0x50, RZ, 0x3c, !PT ;  /* 0x0000005003f57812 */ /* 0x000fc600078e3cff */
[----:B------:R-:W4:Y:S02]  /*1ad10*/  LDL.64 R6, [R1+0x160] ;  /* 0x0001600001067983 */ /* 0x000f240000100a00 */
[----:B------:R-:W-:Y:S02]  /*1ad20*/  VIADD R245, R245, UR6 ;  /* 0x00000006f5f57c36 */ /* 0x000fe40008000000 */
        /* <DEDUP_REMOVED lines=16> */
[----:B------:R-:W4:Y:S04]  /*1ae30*/  LDL.LU.64 R12, [R1+0x1190] ;  /* 0x00119000010c7983 */ /* 0x000f280000300a00 */
[----:B------:R-:W4:Y:S04]  /*1ae40*/  LDL.LU.64 R10, [R1+0x1188] ;  /* 0x00118800010a7983 */ /* 0x000f280000300a00 */
[----:B--2---:R-:W-:Y:S04]  /*1ae50*/  LDGSTS.E [R245+0x280], desc[UR20][R120.64], P4 ;  /* 0x0028000078f57fae */ /* 0x004fe8000a1a1014 */
[----:B------:R-:W5:Y:S04]  /*1ae60*/  LDL.LU.64 R248, [R1+0x1180] ;  /* 0x0011800001f87983 */ /* 0x000f680000300a00 */
[----:B---3--:R-:W-:Y:S04]  /*1ae70*/  LDGSTS.E [R245+0x680], desc[UR20][R118.64], P4 ;  /* 0x0068000076f57fae */ /* 0x008fe8000a1a1014 */
[----:B----4-:R-:W-:Y:S04]  /*1ae80*/  LDGSTS.E [R245+0xa80], desc[UR20][R112.64], P4 ;  /* 0x00a8000070f57fae */ /* 0x010fe8000a1a1014 */
[----:B------:R-:W-:Y:S04]  /*1ae90*/  LDGSTS.E [R245+0xe80], desc[UR20][R102.64], P4 ;  /* 0x00e8000066f57fae */ /* 0x000fe8000a1a1014 */
[----:B------:R-:W-:Y:S04]  /*1aea0*/  LDGSTS.E [R245+0x1280], desc[UR20][R100.64], P4 ;  /* 0x0128000064f57fae */ /* 0x000fe8000a1a1014 */
[----:B------:R-:W2:Y:S04]  /*1aeb0*/  LDL.64 R102, [R1+0x828] ;  /* 0x0008280001667983 */ /* 0x000ea80000100a00 */
[----:B------:R-:W-:Y:S04]  /*1aec0*/  LDGSTS.E [R245+0x1680], desc[UR20][R48.64], P4 ;  /* 0x0168000030f57fae */ /* 0x000fe8000a1a1014 */
[----:B------:R-:W3:Y:S04]  /*1aed0*/  LDL.64 R100, [R1+0x948] ;  /* 0x0009480001647983 */ /* 0x000ee80000100a00 */
[----:B------:R-:W-:Y:S01]  /*1aee0*/  LDGSTS.E [R245+0x1a80], desc[UR20][R46.64], P4 ;  /* 0x01a800002ef57fae */ /* 0x000fe2000a1a1014 */
[----:B------:R-:W-:-:S03]  /*1aef0*/  LOP3.LUT R246, R3, 0x60, RZ, 0x3c, !PT ;  /* 0x0000006003f67812 */ /* 0x000fc600078e3cff */
        /* <DEDUP_REMOVED lines=28> */
[----:B------:R-:W4:Y:S04]  /*1b0c0*/  LDL.64 R98, [R1+0x8f8] ;  /* 0x0008f80001627983 */ /* 0x000f280000100a00 */
[----:B------:R-:W4:Y:S01]  /*1b0d0*/  LDL.64 R96, [R1+0x8f0] ;  /* 0x0008f00001607983 */ /* 0x000f220000100a00 */
        /* <DEDUP_REMOVED lines=9> */
[----:B--2---:R-:W-:Y:S04]  /*1b170*/  LDGSTS.E [R246+0x300], desc[UR20][R102.64], P4 ;  /* 0x0030000066f67fae */ /* 0x004fe8000a1a1014 */
[----:B---3--:R-:W-:Y:S04]  /*1b180*/  LDGSTS.E [R246+0x700], desc[UR20][R100.64], P4 ;  /* 0x0070000064f67fae */ /* 0x008fe8000a1a1014 */
[----:B----4-:R-:W-:Y:S04]  /*1b190*/  LDGSTS.E [R246+0xb00], desc[UR20][R36.64], P4 ;  /* 0x00b0000024f67fae */ /* 0x010fe8000a1a1014 */
[----:B------:R-:W-:Y:S04]  /*1b1a0*/  LDGSTS.E [R246+0xf00], desc[UR20][R32.64], P4 ;  /* 0x00f0000020f67fae */ /* 0x000fe8000a1a1014 */
[----:B------:R-:W2:Y:S04]  /*1b1b0*/  LDL.64 R36, [R1+0x950] ;  /* 0x0009500001247983 */ /* 0x000ea80000100a00 */
[----:B------:R-:W-:Y:S04]  /*1b1c0*/  LDGSTS.E [R246+0x1300], desc[UR20][R30.64], P4 ;  /* 0x013000001ef67fae */ /* 0x000fe8000a1a1014 */
[----:B------:R-:W3:Y:S04]  /*1b1d0*/  LDL.64 R32, [R1+0x958] ;  /* 0x0009580001207983 */ /* 0x000ee80000100a00 */
        /* <DEDUP_REMOVED lines=11> */
[----:B------:R-:W-:Y:S01]  /*1b290*/  LDGSTS.E [R246+0x2b00], desc[UR20][R6.64], P4 ;  /* 0x02b0000006f67fae */ /* 0x000fe2000a1a1014 */
[----:B------:R-:W-:-:S03]  /*1b2a0*/  LOP3.LUT R247, R3, 0x70, RZ, 0x3c, !PT ;  /* 0x0000007003f77812 */ /* 0x000fc600078e3cff */
        /* <DEDUP_REMOVED lines=27> */
[----:B------:R-:W-:Y:S04]  /*1b460*/  LDGSTS.E [R247+0x1380], desc[UR20][R28.64], P4 ;  /* 0x013800001cf77fae */ /* 0x000fe8000a1a1014 */
[----:B------:R-:W-:Y:S04]  /*1b470*/  LDGSTS.E [R247+0x1780], desc[UR20][R22.64], P4 ;  /* 0x0178000016f77fae */ /* 0x000fe8000a1a1014 */
[----:B------:R-:W2:Y:S04]  /*1b480*/  LDL.64 R8, [R1+0x968] ;  /* 0x0009680001087983 */ /* 0x000ea80000100a00 */
[----:B------:R-:W-:Y:S04]  /*1b490*/  LDGSTS.E [R247+0x1b80], desc[UR20][R20.64], P4 ;  /* 0x01b8000014f77fae */ /* 0x000fe8000a1a1014 */
[----:B------:R-:W-:Y:S04]  /*1b4a0*/  LDGSTS.E [R247+0x1f80], desc[UR20][R14.64], P4 ;  /* 0x01f800000ef77fae */ /* 0x000fe8000a1a1014 */
[----:B------:R3:W-:Y:S04]  /*1b4b0*/  LDGSTS.E [R247+0x2380], desc[UR20][R6.64], P4 ;  /* 0x0238000006f77fae */ /* 0x0007e8000a1a1014 */
[----:B------:R4:W-:Y:S04]  /*1b4c0*/  LDGSTS.E [R247+0x2780], desc[UR20][R82.64], P4 ;  /* 0x0278000052f77fae */ /* 0x0009e8000a1a1014 */
[----:B------:R4:W-:Y:S04]  /*1b4d0*/  LDGSTS.E [R247+0x2b80], desc[UR20][R84.64], P4 ;  /* 0x02b8000054f77fae */ /* 0x0009e8000a1a1014 */
[----:B------:R4:W-:Y:S01]  /*1b4e0*/  LDGSTS.E [R247+0x2f80], desc[UR20][R86.64], P4 ;  /* 0x02f8000056f77fae */ /* 0x0009e2000a1a1014 */
[----:B---3--:R-:W3:Y:S03]  /*1b4f0*/  LDC R6, c[0x0][0x3a0] ;  /* 0x0000e800ff067b82 */ /* 0x008ee60000000800 */
[----:B------:R4:W-:Y:S04]  /*1b500*/  LDGSTS.E [R247+0x3380], desc[UR20][R88.64], P4 ;  /* 0x0338000058f77fae */ /* 0x0009e8000a1a1014 */
[----:B------:R4:W-:Y:S01]  /*1b510*/  LDGSTS.E [R247+0x3780], desc[UR20][R90.64], P4 ;  /* 0x037800005af77fae */ /* 0x0009e2000a1a1014 */
[----:B------:R-:W1:Y:S03]  /*1b520*/  LDC R7, c[0x0][0x3a0] ;  /* 0x0000e800ff077b82 */ /* 0x000e660000000800 */
[----:B------:R4:W-:Y:S04]  /*1b530*/  LDGSTS.E [R247+0x3b80], desc[UR20][R92.64], P4 ;  /* 0x03b800005cf77fae */ /* 0x0009e8000a1a1014 */
        /* <DEDUP_REMOVED lines=15> */
[----:B------:R4:W-:Y:S01]  /*1b630*/  LDGSTS.E [R247+0x7b80], desc[UR20][R10.64], P4 ;  /* 0x07b800000af77fae */ /* 0x0009e2000a1a1014 */
[----:B------:R-:W-:-:S02]  /*1b640*/  ISETP.GE.AND P2, PT, R0, R4, PT ;  /* 0x000000040000720c */ /* 0x000fc40003f46270 */
[----:B---3--:R-:W-:Y:S01]  /*1b650*/  IADD3 R4, PT, PT, R6, -0x82, RZ ;  /* 0xffffff7e06047810 */ /* 0x008fe20007ffe0ff */
[----:B------:R-:W-:Y:S02]  /*1b660*/  VIADD R5, R5, 0xffffff7f ;  /* 0xffffff7f05057836 */ /* 0x000fe40000000000 */
[----:B-1----:R-:W-:Y:S01]  /*1b670*/  VIADD R251, R251, 0xffffff7c ;  /* 0xffffff7cfbfb7836 */ /* 0x002fe20000000000 */
[----:B------:R-:W-:Y:S01]  /*1b680*/  ISETP.GE.U32.AND P3, PT, R4, 0x7ffffeff, PT ;  /* 0x7ffffeff0400780c */ /* 0x000fe20003f66070 */
[----:B------:R-:W-:Y:S01]  /*1b690*/  VIADD R4, R7, 0xffffff7d ;  /* 0xffffff7d07047836 */ /* 0x000fe20000000000 */
[----:B------:R-:W-:Y:S02]  /*1b6a0*/  ISETP.GE.U32.AND P1, PT, R5, 0x7fffff00, PT ;  /* 0x7fffff000500780c */ /* 0x000fe40003f26070 */
[----:B------:R-:W-:Y:S01]  /*1b6b0*/  ISETP.GE.U32.AND P6, PT, R251, 0x7ffffefd, PT ;  /* 0x7ffffefdfb00780c */ /* 0x000fe20003fc6070 */
[----:B--2---:R4:W-:Y:S04]  /*1b6c0*/  LDGSTS.E [R247+0x7f80], desc[UR20][R8.64], P4 ;  /* 0x07f8000008f77fae */ /* 0x0049e8000a1a1014 */
[----:B------:R-:W0:Y:S01]  /*1b6d0*/  LDGDEPBAR ;  /* 0x00000000000079af */ /* 0x000e220000000000 */
[----:B------:R-:W-:Y:S01]  /*1b6e0*/  ISETP.GE.U32.AND P4, PT, R4, 0x7ffffefe, PT ;  /* 0x7ffffefe0400780c */ /* 0x000fe20003f86070 */
[----:B------:R-:W-:-:S04]  /*1b6f0*/  DEPBAR.LE SB0, 0x0 ;  /* 0x000080000000791a */ /* 0x000fc80000000000 */
[----:B------:R-:W-:Y:S06]  /*1b700*/  BAR.SYNC.DEFER_BLOCKING 0x0 ;  /* 0x0000000000007b1d */ /* 0x000fec0000010000 */
[----:B------:R-:W-:Y:S05]  /*1b710*/  @!P5 BRA `(.L_x_6) ;  /* 0x000000000084d947 */ /* 0x000fea0003800000 */
[----:B------:R-:W-:Y:S04]  /*1b720*/  LDS.128 R4, [R132+0x40000] ;  /* 0x0400000084047984 */ /* 0x000fe80000000c00 */
[----:B----4-:R-:W-:Y:S04]  /*1b730*/  LDS.128 R8, [R132+0x40010] ;  /* 0x0400100084087984 */ /* 0x010fe80000000c00 */
[----:B------:R-:W-:Y:S04]  /*1b740*/  LDS.128 R12, [R132+0x40020] ;  /* 0x04002000840c7984 */ /* 0x000fe80000000c00 */
        /* <DEDUP_REMOVED lines=28> */
[----:B------:R-:W1:Y:S02]  /*1b910*/  LDS.128 R128, [R132+0x401f0] ;  /* 0x0401f00084807984 */ /* 0x000e640000000c00 */
[----:B-1----:R1:W-:Y:S02]  /*1b920*/  STTM.x128 tmem[UR8+0x100], R4 ;  /* 0x00010004000079ed */ /* 0x0023e400083c0008 */
.L_x_6:
[----:B-1----:R-:W1:Y:S01]  /*1b930*/  LDC R6, c[0x0][0x3a0] ;  /* 0x0000e800ff067b82 */ /* 0x002e620000000800 */
[----:B------:R-:W-:Y:S01]  /*1b940*/  ISETP.NE.U32.AND P5, PT, RZ, UR4, PT ;  /* 0x00000004ff007c0c */ /* 0x000fe2000bfa5070 */
[----:B-----5:R-:W-:Y:S01]  /*1b950*/  IMAD.SHL.U32 R248, R248, 0x80, RZ ;  /* 0x00000080f8f87824 */ /* 0x020fe200078e00ff */
[----:B------:R-:W2:Y:S01]  /*1b960*/  FENCE.VIEW.ASYNC.T ;  /* 0x00000000000073c6 */ /* 0x000ea20000000200 */
[----:B------:R-:W-:Y:S01]  /*1b970*/  UIADD3 UR10, UPT, UPT, UR7, 0x100, URZ ;  /* 0x00000100070a7890 */ /* 0x000fe2000fffe0ff */
[----:B------:R-:W-:Y:S02]  /*1b980*/  VIADD R4, R252, 0xffffff7b ;  /* 0xffffff7bfc047836 */ /* 0x000fe40000000000 */
[----:B------:R-:W-:Y:S01]  /*1b990*/  IMAD.WIDE R240, R248, 0x4, R240 ;  /* 0x00000004f8f07825 */ /* 0x000fe200078e02f0 */
[----:B------:R-:W3:Y:S08]  /*1b9a0*/  LDC R5, c[0x0][0x3a0] ;  /* 0x0000e800ff057b82 */ /* 0x000ef00000000800 */
[----:B------:R-:W4:Y:S02]  /*1b9b0*/  LDC R7, c[0x0][0x3a0] ;  /* 0x0000e800ff077b82 */ /* 0x000f240000000800 */
[----:B-1--4-:R-:W-:-:S06]  /*1b9c0*/  VIADD R11, R6, 0x7f ;  /* 0x0000007f060b7836 */ /* 0x012fcc0000000000 */
[----:B--2---:R-:W-:Y:S01]  /*1b9d0*/  BAR.SYNC.DEFER_BLOCKING 0x0 ;  /* 0x0000000000007b1d */ /* 0x004fe20000010000 */
[----:B------:R-:W-:-:S13]  /*1b9e0*/  ISETP.LT.OR P6, PT, R11, 0x80, P5 ;  /* 0x000000800b00780c */ /* 0x000fda0002fc1670 */
[----:B---3--:R-:W-:Y:S05]  /*1b9f0*/  @P6 BRA `(.L_x_7) ;  /* 0x0000000400386947 */ /* 0x008fea0003800000 */
[----:B------:R-:W-:Y:S01]  /*1ba00*/  USHF.R.U32.HI UR70, URZ, 0x4, UR6 ;  /* 0x00000004ff467899 */ /* 0x000fe20008011606 */
[----:B------:R-:W-:Y:S01]  /*1ba10*/  UMOV UR22, URZ ;  /* 0x000000ff00167c82 */ /* 0x000fe20008000000 */
[----:B------:R-:W-:Y:S02]  /*1ba20*/  UIADD3 UR28, UPT, UPT, UR7, 0x108, URZ ;  /* 0x00000108071c7890 */ /* 0x000fe4000fffe0ff */
[----:B------:R-:W-:Y:S02]  /*1ba30*/  USGXT.U32 UR70, UR70, 0xe ;  /* 0x0000000e4646789a */ /* 0x000fe40008000000 */
[----:B------:R-:W-:Y:S02]  /*1ba40*/  UIADD3 UR77, UPT, UPT, UR7, 0x110, URZ ;  /* 0x00000110074d7890 */ /* 0x000fe4000fffe0ff */
[----:B------:R-:W-:Y:S02]  /*1ba50*/  UIADD3 UR60, UP1, UPT, UR70, 0x2, URZ ;  /* 0x00000002463c7890 */ /* 0x000fe4000ff3e0ff */
[----:B------:R-:W-:-:S02]  /*1ba60*/  UIADD3 UR13, UPT, UPT, UR7, 0x118, URZ ;  /* 0x00000118070d7890 */ /* 0x000fc4000fffe0ff */
[----:B------:R-:W-:Y:S02]  /*1ba70*/  UIADD3.X UR61, UPT, UPT, UR22, 0x40004040, URZ, UP1, !UPT ;  /* 0x40004040163d7890 */ /* 0x000fe40008ffe4ff */
[----:B------:R-:W-:Y:S02]  /*1ba80*/  UIADD3 UR5, UPT, UPT, UR7, 0x120, URZ ;  /* 0x0000012007057890 */ /* 0x000fe4000fffe0ff */
[----:B------:R-:W-:Y:S02]  /*1ba90*/  UIADD3.64 UR66, UPT, UPT, UR60, 0x2, URZ ;  /* 0x000000023c427897 */ /* 0x000fe4000fffe0ff */
[----:B------:R-:W-:Y:S02]  /*1baa0*/  UIADD3.64 UR58, UPT, UPT, UR60, 0x4, URZ ;  /* 0x000000043c3a7897 */ /* 0x000fe4000fffe0ff */
[----:B------:R-:W-:Y:S02]  /*1bab0*/  UIADD3.64 UR56, UPT, UPT, UR60, 0x7fe, URZ ;  /* 0x000007fe3c387897 */ /* 0x000fe4000fffe0ff */
[----:B------:R-:W-:-:S02]  /*1bac0*/  UIADD3 UR4, UPT, UPT, UR7, 0x128, URZ ;  /* 0x0000012807047890 */ /* 0x000fc4000fffe0ff */
[----:B------:R-:W-:Y:S02]  /*1bad0*/  UIADD3.64 UR54, UPT, UPT, UR60, 0x800, URZ ;  /* 0x000008003c367897 */ /* 0x000fe4000fffe0ff */
[----:B------:R-:W-:Y:S02]  /*1bae0*/  UIADD3 UR11, UPT, UPT, UR7, 0x130, URZ ;  /* 0x00000130070b7890 */ /* 0x000fe4000fffe0ff */
[----:B------:R-:W-:Y:S01]  /*1baf0*/  UIADD3.64 UR52, UPT, UPT, UR60, 0x802, URZ ;  /* 0x000008023c347897 */ /* 0x000fe2000fffe0ff */
[----:B------:R-:W-:Y:S01]  /*1bb00*/  UMOV UR72, 0x0 ;  /* 0x0000000000487882 */ /* 0x000fe20000000000 */
[----:B------:R-:W-:Y:S01]  /*1bb10*/  UMOV UR73, 0x8400910 ;  /* 0x0840091000497882 */ /* 0x000fe20000000000 */
[----:B------:R-:W-:Y:S02]  /*1bb20*/  UIADD3 UR12, UPT, UPT, UR7, 0x138, URZ ;  /* 0x00000138070c7890 */ /* 0x000fe4000fffe0ff */
[----:B------:R-:W-:Y:S01]  /*1bb30*/  UIADD3.64 UR50, UPT, UPT, UR60, 0x804, URZ ;  /* 0x000008043c327897 */ /* 0x000fe2000fffe0ff */
[----:B------:R-:W-:Y:S01]  /*1bb40*/  UMOV UR71, 0x40004040 ;  /* 0x4000404000477882 */ /* 0x000fe20000000000 */
[----:B------:R-:W-:Y:S01]  /*1bb50*/  UMOV UR68, 0x0 ;  /* 0x0000000000447882 */ /* 0x000fe20000000000 */
[----:B------:R-:W-:Y:S01]  /*1bb60*/  UMOV UR69, 0x8400910 ;  /* 0x0840091000457882 */ /* 0x000fe20000000000 */
[----:B------:R-:W-:-:S02]  /*1bb70*/  UIADD3 UR14, UPT, UPT, UR7, 0x140, URZ ;  /* 0x00000140070e7890 */ /* 0x000fc4000fffe0ff */
[----:B------:R1:W-:Y:S01]  /*1bb80*/  UTCHMMA tmem[UR10], gdesc[UR70], tmem[UR7], tmem[UR72], idesc[UR73], !UPT ;  /* 0x00ff48460a0079ea */ /* 0x0003e2000f800007 */
[----:B------:R-:W-:Y:S02]  /*1bb90*/  UIADD3.64 UR48, UPT, UPT, UR60, 0xffe, URZ ;  /* 0x00000ffe3c307897 */ /* 0x000fe4000fffe0ff */
[----:B------:R2:W-:Y:S01]  /*1bba0*/  UTCHMMA tmem[UR28], gdesc[UR60], tmem[UR7], tmem[UR68], idesc[UR69], UPT ;  /* 0x00ff443c1c0079ea */ /* 0x0005e2000b800007 */
[----:B------:R-:W-:Y:S01]  /*1bbb0*/  UMOV UR64, 0x0 ;  /* 0x0000000000407882 */ /* 0x000fe20000000000 */
[----:B------:R-:W-:Y:S01]  /*1bbc0*/  UMOV UR65, 0x8400910 ;  /* 0x0840091000417882 */ /* 0x000fe20000000000 */
[----:B------:R-:W-:Y:S02]  /*1bbd0*/  UIADD3 UR15, UPT, UPT, UR7, 0x148, URZ ;  /* 0x00000148070f7890 */ /* 0x000fe4000fffe0ff */
[----:B------:R3:W-:Y:S01]  /*1bbe0*/  UTCHMMA tmem[UR77], gdesc[UR66], tmem[UR7], tmem[UR64], idesc[UR65], UPT ;  /* 0x00ff40424d0079ea */ /* 0x0007e2000b800007 */
[----:B------:R-:W-:Y:S02]  /*1bbf0*/  UIADD3.64 UR44, UPT, UPT, UR60, 0x1000, URZ ;  /* 0x000010003c2c7897 */ /* 0x000fe4000fffe0ff */
[----:B------:R-:W-:-:S02]  /*1bc00*/  UIADD3 UR16, UPT, UPT, UR7, 0x150, URZ ;  /* 0x0000015007107890 */ /* 0x000fc4000fffe0ff */
[----:B------:R-:W-:Y:S01]  /*1bc10*/  UIADD3.64 UR40, UPT, UPT, UR60, 0x1002, URZ ;  /* 0x000010023c287897 */ /* 0x000fe2000fffe0ff */
[----:B-1----:R-:W-:Y:S01]  /*1bc20*/  UMOV UR70, 0x0 ;  /* 0x0000000000467882 */ /* 0x002fe20000000000 */
[----:B------:R-:W-:Y:S01]  /*1bc30*/  UMOV UR71, 0x8400910 ;  /* 0x0840091000477882 */ /* 0x000fe20000000000 */
[----:B------:R-:W-:Y:S02]  /*1bc40*/  UIADD3 UR17, UPT, UPT, UR7, 0x158, URZ ;  /* 0x0000015807117890 */ /* 0x000fe4000fffe0ff */
[----:B------:R3:W-:Y:S01]  /*1bc50*/  UTCHMMA tmem[UR13], gdesc[UR58], tmem[UR7], tmem[UR70], idesc[UR71], UPT ;  /* 0x00ff463a0d0079ea */ /* 0x0007e2000b800007 */
[----:B------:R-:W-:Y:S01]  /*1bc60*/  UMOV UR24, UR9 ;  /* 0x0000000900187c82 */ /* 0x000fe20008000000 */
[----:B------:R-:W-:Y:S01]  /*1bc70*/  UMOV UR25, URZ ;  /* 0x000000ff00197c82 */ /* 0x000fe20008000000 */
[----:B------:R-:W-:Y:S01]  /*1bc80*/  UIADD3.64 UR36, UPT, UPT, UR60, 0x1004, URZ ;  /* 0x000010043c247897 */ /* 0x000fe2000fffe0ff */
[----:B------:R3:W-:Y:S01]  /*1bc90*/  UTCHMMA tmem[UR5], gdesc[UR56], tmem[UR7], tmem[UR72], idesc[UR73], UPT ;  /* 0x00ff4838050079ea */ /* 0x0007e2000b800007 */
[----:B------:R-:W-:-:S02]  /*1bca0*/  UIADD3 UR18, UPT, UPT, UR7, 0x160, URZ ;  /* 0x0000016007127890 */ /* 0x000fc4000fffe0ff */
[----:B------:R3:W-:Y:S01]  /*1bcb0*/  UTCHMMA tmem[UR4], gdesc[UR54], tmem[UR7], tmem[UR64], idesc[UR65], UPT ;  /* 0x00ff4036040079ea */ /* 0x0007e2000b800007 */
[----:B------:R-:W-:Y:S01]  /*1bcc0*/  UIADD3.64 UR32, UPT, UPT, UR60, 0x17fe, URZ ;  /* 0x000017fe3c207897 */ /* 0x000fe2000fffe0ff */
[----:B------:R3:W-:Y:S01]  /*1bcd0*/  UTCHMMA tmem[UR11], gdesc[UR52], tmem[UR7], tmem[UR68], idesc[UR69], UPT ;  /* 0x00ff44340b0079ea */ /* 0x0007e2000b800007 */
[----:B------:R-:W-:Y:S02]  /*1bce0*/  UIADD3 UR19, UPT, UPT, UR7, 0x168, URZ ;  /* 0x0000016807137890 */ /* 0x000fe4000fffe0ff */
[----:B------:R3:W-:Y:S01]  /*1bcf0*/  UTCHMMA tmem[UR12], gdesc[UR50], tmem[UR7], tmem[UR70], idesc[UR71], UPT ;  /* 0x00ff46320c0079ea */ /* 0x0007e2000b800007 */
[----:B------:R-:W-:Y:S01]  /*1bd00*/  UMOV UR76, UR24 ;  /* 0x00000018004c7c82 */ /* 0x000fe20008000000 */
[----:B--2---:R-:W-:Y:S01]  /*1bd10*/  UIADD3.64 UR28, UPT, UPT, UR60, 0x1800, URZ ;  /* 0x000018003c1c7897 */ /* 0x004fe2000fffe0ff */
[----:B------:R3:W-:Y:S01]  /*1bd20*/  UTCHMMA tmem[UR14], gdesc[UR48], tmem[UR7], tmem[UR72], idesc[UR73], UPT ;  /* 0x00ff48300e0079ea */ /* 0x0007e2000b800007 */
[----:B------:R-:W-:Y:S02]  /*1bd30*/  UIADD3 UR74, UPT, UPT, UR7, 0x170, URZ ;  /* 0x00000170074a7890 */ /* 0x000fe4000fffe0ff */
[----:B------:R-:W-:-:S02]  /*1bd40*/  UIADD3.64 UR24, UPT, UPT, UR60, 0x1802, URZ ;  /* 0x000018023c187897 */ /* 0x000fc4000fffe0ff */
[----:B------:R-:W-:Y:S02]  /*1bd50*/  UIADD3 UR75, UPT, UPT, UR7, 0x178, URZ ;  /* 0x00000178074b7890 */ /* 0x000fe4000fffe0ff */
[----:B------:R-:W-:Y:S01]  /*1bd60*/  UIADD3.64 UR62, UPT, UPT, UR60, 0x1804, URZ ;  /* 0x000018043c3e7897 */ /* 0x000fe2000fffe0ff */
[----:B------:R-:W-:Y:S01]  /*1bd70*/  UMOV UR46, 0x0 ;  /* 0x00000000002e7882 */ /* 0x000fe20000000000 */
[----:B------:R-:W-:Y:S01]  /*1bd80*/  UMOV UR47, 0x8400910 ;  /* 0x08400910002f7882 */ /* 0x000fe20000000000 */
[----:B------:R-:W-:Y:S01]  /*1bd90*/  UMOV UR42, 0x0 ;  /* 0x00000000002a7882 */ /* 0x000fe20000000000 */
[----:B------:R-:W-:Y:S01]  /*1bda0*/  UMOV UR43, 0x8400910 ;  /* 0x08400910002b7882 */ /* 0x000fe20000000000 */
[----:B------:R-:W-:Y:S01]  /*1bdb0*/  UMOV UR38, 0x0 ;  /* 0x0000000000267882 */ /* 0x000fe20000000000 */
[----:B------:R-:W-:Y:S01]  /*1bdc0*/  UMOV UR39, 0x8400910 ;  /* 0x0840091000277882 */ /* 0x000fe20000000000 */
[----:B------:R3:W-:Y:S01]  /*1bdd0*/  UTCHMMA tmem[UR15], gdesc[UR44], tmem[UR7], tmem[UR46], idesc[UR47], UPT ;  /* 0x00ff2e2c0f0079ea */ /* 0x0007e2000b800007 */
        /* <DEDUP_REMOVED lines=12> */
[----:B------:R3:W-:Y:S01]  /*1bea0*/  UTCHMMA tmem[UR74], gdesc[UR24], tmem[UR7], tmem[UR26], idesc[UR27], UPT ;  /* 0x00ff1a184a0079ea */ /* 0x0007e2000b800007 */
[----:B------:R3:W-:Y:S01]  /*1beb0*/  UTCHMMA tmem[UR75], gdesc[UR62], tmem[UR7], tmem[UR22], idesc[UR23], UPT ;  /* 0x00ff163e4b0079ea */ /* 0x0007e2000b800007 */
[----:B------:R3:W-:Y:S01]  /*1bec0*/  UTCBAR [UR76], URZ ;  /* 0x000000ff4c0073e9 */ /* 0x0007e200080000ff */
[----:B------:R-:W-:Y:S01]  /*1bed0*/  NOP ;  /* 0x0000000000007918 */ /* 0x000fe20000000000 */
.L_x_7:
[----:B------:R-:W2:Y:S01]  /*1bee0*/  LDL.LU.64 R12, [R1+0x5a0] ;  /* 0x0005a000010c7983 */ /* 0x000ea20000300a00 */
[----:B------:R-:W1:Y:S03]  /*1bef0*/  LDC R6, c[0x0][0x3a0] ;  /* 0x0000e800ff067b82 */ /* 0x000e660000000800 */
[----:B------:R-:W4:Y:S04]  /*1bf00*/  LDL.LU.64 R18, [R1+0x598] ;  /* 0x0005980001127983 */ /* 0x000f280000300a00 */
[----:B---3--:R-:W3:Y:S01]  /*1bf10*/  LDL.LU.64 R16, [R1+0x590] ;  /* 0x0005900001107983 */ /* 0x008ee20000300a00 */
[----:B------:R-:W-:Y:S01]  /*1bf20*/  BAR.SYNC.DEFER_BLOCKING 0x0 ;  /* 0x0000000000007b1d */ /* 0x000fe20000010000 */
[----:B------:R-:W-:-:S07]  /*1bf30*/  VIADD R5, R5, 0xffffff7a ;  /* 0xffffff7a05057836 */ /* 0x000fce0000000000 */
[----:B------:R-:W1:Y:S01]  /*1bf40*/  LDC R9, c[0x0][0x3a0] ;  /* 0x0000e800ff097b82 */ /* 0x000e620000000800 */
[----:B------:R-:W3:Y:S04]  /*1bf50*/  LDL.LU.64 R20, [R1+0x588] ;  /* 0x0005880001147983 */ /* 0x000ee80000300a00 */
[----:B------:R-:W3:Y:S03]  /*1bf60*/  LDL.LU.64 R14, [R1+0x580] ;  /* 0x00058000010e7983 */ /* 0x000ee60000300a00 */
[----:B------:R-:W1:Y:S01]  /*1bf70*/  LDC R8, c[0x0][0x3a0] ;  /* 0x0000e800ff087b82 */ /* 0x000e620000000800 */
[----:B------:R-:W-:Y:S04]  /*1bf80*/  STL.64 [R1+0x11b0], R172 ;  /* 0x0011b0ac01007387 */ /* 0x000fe80000100a00 */
[----:B------:R-:W-:Y:S01]  /*1bf90*/  STL.64 [R1+0x11a8], R160 ;  /* 0x0011a8a001007387 */ /* 0x000fe20000100a00 */
[----:B------:R-:W-:-:S02]  /*1bfa0*/  ISETP.GE.U32.AND P6, PT, R251, 0x7ffffefd, PT ;  /* 0x7ffffefdfb00780c */ /* 0x000fc40003fc6070 */
[----:B------:R-:W1:Y:S01]  /*1bfb0*/  LDC R10, c[0x0][0x3a0] ;  /* 0x0000e800ff0a7b82 */ /* 0x000e620000000800 */
[----:B------:R-:W-:Y:S04]  /*1bfc0*/  STL.64 [R1+0x11a0], R148 ;  /* 0x0011a09401007387 */ /* 0x000fe80000100a00 */
[----:B------:R-:W-:Y:S03]  /*1bfd0*/  STL.64 [R1+0x1198], R136 ;  /* 0x0011988801007387 */ /* 0x000fe60000100a00 */
[----:B------:R-:W1:Y:S01]  /*1bfe0*/  LDC R252, c[0x0][0x3a0] ;  /* 0x0000e800fffc7b82 */ /* 0x000e620000000800 */
[----:B------:R-:W-:Y:S04]  /*1bff0*/  STL.64 [R1+0x1190], R134 ;  /* 0x0011908601007387 */ /* 0x000fe80000100a00 */
[----:B------:R-:W-:Y:S04]  /*1c000*/  STL.64 [R1+0x1188], R246 ;  /* 0x001188f601007387 */ /* 0x000fe80000100a00 */
[----:B------:R1:W-:Y:S04]  /*1c010*/  STL.64 [R1+0x1180], R2 ;  /* 0x0011800201007387 */ /* 0x0003e80000100a00 */
[----:B------:R-:W-:Y:S01]  /*1c020*/  @!PT LDS RZ, [RZ] ;  /* 0x00000000fffff984 */ /* 0x000fe20000000800 */
[----:B------:R-:W-:Y:S01]  /*1c030*/  @!PT LDS RZ, [RZ] ;  /* 0x00000000fffff984 */ /* 0x000fe20000000800 */
[----:B------:R-:W-:Y:S01]  /*1c040*/  @!PT LDS RZ, [RZ] ;  /* 0x00000000fffff984 */ /* 0x000fe20000000800 */
[----:B------:R-:W-:Y:S01]  /*1c050*/  LDGSTS.E [R132+0x40000], desc[UR20][R240.64], !P1 ;  /* 0x40000000f0847fae */ /* 0x000fe2000c9a1014 */
[----:B------:R-:W-:-:S02]  /*1c060*/  ISETP.GE.U32.AND P1, PT, R4, 0x7ffffefc, PT ;  /* 0x7ffffefc0400780c */ /* 0x000fc40003f26070 */
[----:B------:R-:W-:Y:S02]  /*1c070*/  SEL R4, RZ, 0x4, P2 ;  /* 0x00000004ff047807 */ /* 0x000fe40001000000 */
[----:B------:R-:W-:Y:S01]  /*1c080*/  ISETP.GE.U32.AND P2, PT, R5, 0x7ffffefb, PT ;  /* 0x7ffffefb0500780c */ /* 0x000fe20003f46070 */
[C---:B--2---:R-:W-:Y:S02]  /*1c090*/  IMAD.WIDE R36, R248.reuse, 0x4, R12 ;  /* 0x00000004f8247825 */ /* 0x044fe400078e020c */
[----:B------:R-:W2:Y:S01]  /*1c0a0*/  LDL.LU.64 R12, [R1+0x578] ;  /* 0x00057800010c7983 */ /* 0x000ea20000300a00 */
[----:B------:R-:W-:Y:S01]  /*1c0b0*/  IADD3 R5, PT, PT, R7, -0x87, RZ ;  /* 0xffffff7907057810 */ /* 0x000fe20007ffe0ff */
[C---:B----4-:R-:W-:Y:S01]  /*1c0c0*/  IMAD.WIDE R40, R248.reuse, 0x4, R18 ;  /* 0x00000004f8287825 */ /* 0x050fe200078e0212 */
[----:B------:R-:W4:Y:S01]  /*1c0d0*/  LDC R7, c[0x0][0x3a0] ;  /* 0x0000e800ff077b82 */ /* 0x000f220000000800 */
[----:B------:R-:W4:Y:S02]  /*1c0e0*/  LDL.LU.64 R18, [R1+0x570] ;  /* 0x0005700001127983 */ /* 0x000f240000300a00 */
[----:B---3--:R-:W-:-:S02]  /*1c0f0*/  IMAD.WIDE R42, R248, 0x4, R16 ;  /* 0x00000004f82a7825 */ /* 0x008fc400078e0210 */
[----:B------:R-:W3:Y:S04]  /*1c100*/  LDL.LU.64 R22, [R1+0x568] ;  /* 0x0005680001167983 */ /* 0x000ee80000300a00 */
[----:B------:R-:W3:Y:S04]  /*1c110*/  LDL.LU.64 R16, [R1+0x560] ;  /* 0x0005600001107983 */ /* 0x000ee80000300a00 */
[----:B------:R-:W-:Y:S01]  /*1c120*/  LDGSTS.E [R132+0x40004], desc[UR20][R36.64], !P3 ;  /* 0x4000400024847fae */ /* 0x000fe2000d9a1014 */
[----:B------:R-:W-:Y:S01]  /*1c130*/  ISETP.GE.U32.AND P3, PT, R5, 0x7ffffefa, PT ;  /* 0x7ffffefa0500780c */ /* 0x000fe20003f66070 */
[----:B------:R-:W-:-:S02]  /*1c140*/  IMAD.WIDE R44, R248, 0x4, R20 ;  /* 0x00000004f82c7825 */ /* 0x000fc400078e0214 */
[----:B------:R-:W3:Y:S02]  /*1c150*/  LDL.LU.64 R20, [R1+0x558] ;  /* 0x0005580001147983 */ /* 0x000ee40000300a00 */
[C---:B------:R-:W-:Y:S02]  /*1c160*/  IMAD.WIDE R46, R248.reuse, 0x4, R14 ;  /* 0x00000004f82e7825 */ /* 0x040fe400078e020e */
[----:B------:R-:W3:Y:S04]  /*1c170*/  LDL.LU.64 R14, [R1+0x550] ;  /* 0x00055000010e7983 */ /* 0x000ee80000300a00 */
[----:B------:R-:W-:Y:S01]  /*1c180*/  LDGSTS.E [R132+0x40008], desc[UR20][R40.64], !P4 ;  /* 0x4000800028847fae */ /* 0x000fe2000e1a1014 */
[----:B--2---:R-:W-:-:S03]  /*1c190*/  IMAD.WIDE R48, R248, 0x4, R12 ;  /* 0x00000004f8307825 */ /* 0x004fc600078e020c */
[----:B------:R-:W-:Y:S04]  /*1c1a0*/  LDGSTS.E [R132+0x4000c], desc[UR20][R42.64], !P6 ;  /* 0x4000c0002a847fae */ /* 0x000fe8000f1a1014 */
[----:B------:R-:W2:Y:S01]  /*1c1b0*/  LDL.LU.64 R12, [R1+0x548] ;  /* 0x00054800010c7983 */ /* 0x000ea20000300a00 */
[----:B----4-:R-:W-:-:S03]  /*1c1c0*/  IMAD.WIDE R50, R248, 0x4, R18 ;  /* 0x00000004f8327825 */ /* 0x010fc600078e0212 */
[----:B------:R-:W4:Y:S01]  /*1c1d0*/  LDL.LU.64 R18, [R1+0x540] ;  /* 0x0005400001127983 */ /* 0x000f220000300a00 */
[----:B---3--:R-:W-:-:S03]  /*1c1e0*/  IMAD.WIDE R52, R248, 0x4, R22 ;  /* 0x00000004f8347825 */ /* 0x008fc600078e0216 */
[----:B------:R-:W3:Y:S01]  /*1c1f0*/  LDL.LU.64 R22, [R1+0x538] ;  /* 0x0005380001167983 */ /* 0x000ee20000300a00 */
[----:B------:R-:W-:-:S03]  /*1c200*/  IMAD.WIDE R54, R248, 0x4, R16 ;  /* 0x00000004f8367825 */ /* 0x000fc600078e0210 */
[----:B------:R-:W3:Y:S01]  /*1c210*/  LDL.LU.64 R16, [R1+0x530] ;  /* 0x0005300001107983 */ /* 0x000ee20000300a00 */
[----:B------:R-:W-:-:S03]  /*1c220*/  IMAD.WIDE R56, R248, 0x4, R20 ;  /* 0x00000004f8387825 */ /* 0x000fc600078e0214 */
[----:B------:R-:W-:Y:S04]  /*1c230*/  LDGSTS.E [R132+0x40010], desc[UR20][R44.64], !P1 ;  /* 0x400100002c847fae */ /* 0x000fe8000c9a1014 */
[----:B------:R-:W3:Y:S01]  /*1c240*/  LDL.LU.64 R20, [R1+0x528] ;  /* 0x0005280001147983 */ /* 0x000ee20000300a00 */
[----:B------:R-:W-:-:S03]  /*1c250*/  IMAD.WIDE R58, R248, 0x4, R14 ;  /* 0x00000004f83a7825 */ /* 0x000fc600078e020e */
[----:B------:R-:W3:Y:S01]  /*1c260*/  LDL.LU.64 R14, [R1+0x520] ;  /* 0x00052000010e7983 */ /* 0x000ee20000300a00 */
[----:B-1----:R-:W-:Y:S02]  /*1c270*/  VIADD R5, R6, 0xffffff78 ;  /* 0xffffff7806057836 */ /* 0x002fe40000000000 */
[----:B------:R-:W1:Y:S01]  /*1c280*/  LDC R6, c[0x0][0x3a0] ;  /* 0x0000e800ff067b82 */ /* 0x000e620000000800 */
[----:B------:R-:W-:Y:S01]  /*1c290*/  LDGSTS.E [R132+0x40014], desc[UR20][R46.64], !P2 ;  /* 0x400140002e847fae */ /* 0x000fe2000d1a1014 */
[----:B--2---:R-:W-:-:S04]  /*1c2a0*/  IMAD.WIDE R60, R248, 0x4, R12 ;  /* 0x00000004f83c7825 */ /* 0x004fc800078e020c */
[C---:B----4-:R-:W-:Y:S01]  /*1c2b0*/  IMAD.WIDE R62, R248.reuse, 0x4, R18 ;  /* 0x00000004f83e7825 */ /* 0x050fe200078e0212 */
[----:B------:R-:W2:Y:S04]  /*1c2c0*/  LDL.LU.64 R12, [R1+0x518] ;  /* 0x00051800010c7983 */ /* 0x000ea80000300a00 */
[----:B------:R-:W4:Y:S01]  /*1c2d0*/  LDL.LU.64 R18, [R1+0x510] ;  /* 0x0005100001127983 */ /* 0x000f220000300a00 */
[----:B---3--:R-:W-:-:S03]  /*1c2e0*/  IMAD.WIDE R66, R248, 0x4, R22 ;  /* 0x00000004f8427825 */ /* 0x008fc600078e0216 */
[----:B------:R-:W3:Y:S01]  /*1c2f0*/  LDL.LU.64 R22, [R1+0x508] ;  /* 0x0005080001167983 */ /* 0x000ee20000300a00 */
[----:B------:R-:W-:-:S03]  /*1c300*/  IMAD.WIDE R70, R248, 0x4, R16 ;  /* 0x00000004f8467825 */ /* 0x000fc600078e0210 */
[----:B------:R-:W3:Y:S01]  /*1c310*/  LDL.LU.64 R16, [R1+0x500] ;  /* 0x0005000001107983 */ /* 0x000ee20000300a00 */
[----:B------:R-:W-:-:S04]  /*1c320*/  IMAD.WIDE R74, R248, 0x4, R20 ;  /* 0x00000004f84a7825 */ /* 0x000fc800078e0214 */
[----:B------:R-:W-:Y:S01]  /*1c330*/  IMAD.WIDE R78, R248, 0x4, R14 ;  /* 0x00000004f84e7825 */ /* 0x000fe200078e020e */
[----:B------:R-:W3:Y:S04]  /*1c340*/  LDL.LU.64 R20, [R1+0x4f8] ;  /* 0x0004f80001147983 */ /* 0x000ee80000300a00 */
[----:B------:R-:W3:Y:S01]  /*1c350*/  LDL.LU.64 R14, [R1+0x4f0] ;  /* 0x0004f000010e7983 */ /* 0x000ee20000300a00 */
[----:B------:R-:W-:-:S03]  /*1c360*/  ISETP.GE.U32.AND P4, PT, R5, 0x7ffffef9, PT ;  /* 0x7ffffef90500780c */ /* 0x000fc60003f86070 */
[----:B------:R-:W-:Y:S01]  /*1c370*/  LDGSTS.E [R132+0x40018], desc[UR20][R48.64], !P3 ;  /* 0x4001800030847fae */ /* 0x000fe2000d9a1014 */
[----:B--2---:R-:W-:-:S09]  /*1c380*/  IMAD.WIDE R80, R248, 0x4, R12 ;  /* 0x00000004f8507825 */ /* 0x004fd200078e020c */
        /* <DEDUP_REMOVED lines=9> */
[----:B------:R-:W3:Y:S01]  /*1c420*/  LDL.LU.64 R20, [R1+0x4c8] ;  /* 0x0004c80001147983 */ /* 0x000ee20000300a00 */
[----:B------:R-:W-:-:S03]  /*1c430*/  IMAD.WIDE R90, R248, 0x4, R14 ;  /* 0x00000004f85a7825 */ /* 0x000fc600078e020e */
[----:B------:R-:W3:Y:S01]  /*1c440*/  LDL.LU.64 R14, [R1+0x4c0] ;  /* 0x0004c000010e7983 */ /* 0x000ee20000300a00 */
[----:B--2---:R-:W-:-:S03]  /*1c450*/  IMAD.WIDE R92, R248, 0x4, R12 ;  /* 0x00000004f85c7825 */ /* 0x004fc600078e020c */
        /* <DEDUP_REMOVED lines=23> */
[----:B------:R-:W-:Y:S02]  /*1c5d0*/  VIADD R5, R9, 0xffffff77 ;  /* 0xffffff7709057836 */ /* 0x000fe40000000000 */
[----:B------:R-:W2:Y:S03]  /*1c5e0*/  LDC R9, c[0x0][0x3a0] ;  /* 0x0000e800ff097b82 */ /* 0x000ea60000000800 */
[----:B------:R-:W-:Y:S01]  /*1c5f0*/  ISETP.GE.U32.AND P6, PT, R5, 0x7ffffef8, PT ;  /* 0x7ffffef80500780c */ /* 0x000fe20003fc6070 */
[----:B------:R-:W-:-:S04]  /*1c600*/  VIADD R5, R8, 0xffffff76 ;  /* 0xffffff7608057836 */ /* 0x000fc80000000000 */
[----:B------:R-:W1:Y:S01]  /*1c610*/  LDC R8, c[0x0][0x3a0] ;  /* 0x0000e800ff087b82 */ /* 0x000e620000000800 */
[----:B------:R-:W-:Y:S01]  /*1c620*/  ISETP.GE.U32.AND P1, PT, R5, 0x7ffffef7, PT ;  /* 0x7ffffef70500780c */ /* 0x000fe20003f26070 */
[----:B-1----:R-:W-:-:S06]  /*1c630*/  VIADD R5, R6, 0xffffff75 ;  /* 0xffffff7506057836 */ /* 0x002fcc0000000000 */
[----:B------:R-:W1:Y:S01]  /*1c640*/  LDC R6, c[0x0][0x3a0] ;  /* 0x0000e800ff067b82 */ /* 0x000e620000000800 */
[----:B------:R-:W-:Y:S01]  /*1c650*/  ISETP.GE.U32.AND P2, PT, R5, 0x7ffffef6, PT ;  /* 0x7ffffef60500780c */ /* 0x000fe20003f46070 */
[----:B------:R-:W-:Y:S01]  /*1c660*/  VIADD R5, R7, 0xffffff74 ;  /* 0xffffff7407057836 */ /* 0x000fe20000000000 */
[----:B------:R-:W-:Y:S05]  /*1c670*/  LDGSTS.E [R132+0x40020], desc[UR20][R52.64], !P6 ;  /* 0x4002000034847fae */ /* 0x000fea000f1a1014 */
[----:B------:R-:W1:Y:S01]  /*1c680*/  LDC R7, c[0x0][0x3a0] ;  /* 0x0000e800ff077b82 */ /* 0x000e620000000800 */
[----:B------:R-:W-:Y:S01]  /*1c690*/  ISETP.GE.U32.AND P3, PT, R5, 0x7ffffef5, PT ;  /* 0x7ffffef50500780c */ /* 0x000fe20003f66070 */
[----:B------:R-:W-:Y:S04]  /*1c6a0*/  LDGSTS.E [R132+0x40024], desc[UR20][R54.64], !P1 ;  /* 0x4002400036847fae */ /* 0x000fe8000c9a1014 */
[----:B------:R-:W-:Y:S01]  /*1c6b0*/  LDGSTS.E [R132+0x40028], desc[UR20][R56.64], !P2 ;  /* 0x4002800038847fae */ /* 0x000fe2000d1a1014 */
[----:B------:R-:W-:-:S02]  /*1c6c0*/  VIADD R5, R8, 0xffffff73 ;  /* 0xffffff7308057836 */ /* 0x000fc40000000000 */
[----:B------:R-:W1:Y:S03]  /*1c6d0*/  LDC R8, c[0x0][0x3a0] ;  /* 0x0000e800ff087b82 */ /* 0x000e660000000800 */
[----:B------:R-:W-:Y:S02]  /*1c6e0*/  ISETP.GE.U32.AND P4, PT, R5, 0x7ffffef4, PT ;  /* 0x7ffffef40500780c */ /* 0x000fe40003f86070 */
[----:B------:R-:W-:Y:S01]  /*1c6f0*/  LDGSTS.E [R132+0x4002c], desc[UR20][R58.64], !P3 ;  /* 0x4002c0003a847fae */ /* 0x000fe2000d9a1014 */
[----:B-1----:R-:W-:Y:S02]  /*1c700*/  IADD3 R5, PT, PT, R6, -0x8e, RZ ;  /* 0xffffff7206057810 */ /* 0x002fe40007ffe0ff */
[----:B------:R-:W1:Y:S02]  /*1c710*/  LDC R6, c[0x0][0x3a0] ;  /* 0x0000e800ff067b82 */ /* 0x000e640000000800 */
[----:B------:R-:W-:Y:S01]  /*1c720*/  ISETP.GE.U32.AND P6, PT, R5, 0x7ffffef3, PT ;  /* 0x7ffffef30500780c */ /* 0x000fe20003fc6070 */
[----:B------:R-:W-:-:S05]  /*1c730*/  VIADD R5, R7, 0xffffff71 ;  /* 0xffffff7107057836 */ /* 0x000fca0000000000 */
[----:B------:R-:W1:Y:S01]  /*1c740*/  LDC R7, c[0x0][0x3a0] ;  /* 0x0000e800ff077b82 */ /* 0x000e620000000800 */
[----:B------:R-:W-:Y:S01]  /*1c750*/  LDGSTS.E [R132+0x40030], desc[UR20][R60.64], !P4 ;  /* 0x400300003c847fae */ /* 0x000fe2000e1a1014 */
[----:B------:R-:W-:-:S05]  /*1c760*/  ISETP.GE.U32.AND P1, PT, R5, 0x7ffffef2, PT ;  /* 0x7ffffef20500780c */ /* 0x000fca0003f26070 */
[----:B------:R-:W-:Y:S01]  /*1c770*/  LDGSTS.E [R132+0x40034], desc[UR20][R62.64], !P6 ;  /* 0x400340003e847fae */ /* 0x000fe2000f1a1014 */
[----:B------:R-:W-:Y:S02]  /*1c780*/  VIADD R5, R8, 0xffffff70 ;  /* 0xffffff7008057836 */ /* 0x000fe40000000000 */
[----:B------:R-:W1:Y:S03]  /*1c790*/  LDC R8, c[0x0][0x3a0] ;  /* 0x0000e800ff087b82 */ /* 0x000e660000000800 */
[----:B------:R-:W-:Y:S01]  /*1c7a0*/  ISETP.GE.U32.AND P2, PT, R5, 0x7ffffef1, PT ;  /* 0x7ffffef10500780c */ /* 0x000fe20003f46070 */
[----:B-1----:R-:W-:Y:S01]  /*1c7b0*/  VIADD R5, R6, 0xffffff6f ;  /* 0xffffff6f06057836 */ /* 0x002fe20000000000 */
[----:B------:R-:W-:Y:S03]  /*1c7c0*/  LDGSTS.E [R132+0x40038], desc[UR20][R66.64], !P1 ;  /* 0x4003800042847fae */ /* 0x000fe6000c9a1014 */
[----:B------:R-:W1:Y:S01]  /*1c7d0*/  LDC R6, c[0x0][0x3a0] ;  /* 0x0000e800ff067b82 */ /* 0x000e620000000800 */
[----:B------:R-:W-:Y:S01]  /*1c7e0*/  ISETP.GE.U32.AND P3, PT, R5, 0x7ffffef0, PT ;  /* 0x7ffffef00500780c */ /* 0x000fe20003f66070 */
[----:B------:R-:W-:-:S06]  /*1c7f0*/  VIADD R5, R7, 0xffffff6e ;  /* 0xffffff6e07057836 */ /* 0x000fcc0000000000 */
[----:B------:R-:W1:Y:S01]  /*1c800*/  LDC R7, c[0x0][0x3a0] ;  /* 0x0000e800ff077b82 */ /* 0x000e620000000800 */
[----:B------:R-:W-:Y:S01]  /*1c810*/  LDGSTS.E [R132+0x4003c], desc[UR20][R70.64], !P2 ;  /* 0x4003c00046847fae */ /* 0x000fe2000d1a1014 */
[----:B------:R-:W-:Y:S01]  /*1c820*/  ISETP.GE.U32.AND P4, PT, R5, 0x7ffffeef, PT ;  /* 0x7ffffeef0500780c */ /* 0x000fe20003f86070 */
[----:B------:R-:W-:-:S03]  /*1c830*/  VIADD R5, R8, 0xffffff6d ;  /* 0xffffff6d08057836 */ /* 0x000fc60000000000 */
[----:B------:R-:W-:Y:S02]  /*1c840*/  LDGSTS.E [R132+0x40040], desc[UR20][R74.64], !P3 ;  /* 0x400400004a847fae */ /* 0x000fe4000d9a1014 */
[----:B------:R-:W1:Y:S01]  /*1c850*/  LDC R8, c[0x0][0x3a0] ;  /* 0x0000e800ff087b82 */ /* 0x000e620000000800 */
[----:B------:R-:W-:Y:S01]  /*1c860*/  ISETP.GE.U32.AND P6, PT, R5, 0x7ffffeee, PT ;  /* 0x7ffffeee0500780c */ /* 0x000fe20003fc6070 */
[----:B-1----:R-:W-:-:S05]  /*1c870*/  VIADD R5, R6, 0xffffff6c ;  /* 0xffffff6c06057836 */ /* 0x002fca0000000000 */
[----:B------:R-:W-:Y:S01]  /*1c880*/  LDGSTS.E [R132+0x40044], desc[UR20][R78.64], !P4 ;  /* 0x400440004e847fae */ /* 0x000fe2000e1a1014 */
[----:B------:R-:W1:Y:S01]  /*1c890*/  LDC R6, c[0x0][0x3a0] ;  /* 0x0000e800ff067b82 */ /* 0x000e620000000800 */
[----:B------:R-:W-:Y:S02]  /*1c8a0*/  ISETP.GE.U32.AND P1, PT, R5, 0x7ffffeed, PT ;  /* 0x7ffffeed0500780c */ /* 0x000fe40003f26070 */
[----:B------:R-:W-:-:S05]  /*1c8b0*/  IADD3 R5, PT, PT, R7, -0x95, RZ ;  /* 0xffffff6b07057810 */ /* 0x000fca0007ffe0ff */
[----:B------:R-:W1:Y:S01]  /*1c8c0*/  LDC R7, c[0x0][0x3a0] ;  /* 0x0000e800ff077b82 */ /* 0x000e620000000800 */
[----:B------:R-:W-:Y:S01]  /*1c8d0*/  LDGSTS.E [R132+0x40048], desc[UR20][R80.64], !P6 ;  /* 0x4004800050847fae */ /* 0x000fe2000f1a1014 */
[----:B------:R-:W-:Y:S01]  /*1c8e0*/  ISETP.GE.U32.AND P2, PT, R5, 0x7ffffeec, PT ;  /* 0x7ffffeec0500780c */ /* 0x000fe20003f46070 */
[----:B------:R-:W-:-:S03]  /*1c8f0*/  VIADD R5, R8, 0xffffff6a ;  /* 0xffffff6a08057836 */ /* 0x000fc60000000000 */
[----:B------:R-:W-:Y:S02]  /*1c900*/  LDGSTS.E [R132+0x4004c], desc[UR20][R82.64], !P1 ;  /* 0x4004c00052847fae */ /* 0x000fe4000c9a1014 */
[----:B------:R-:W2:Y:S01]  /*1c910*/  LDC R8, c[0x0][0x3a0] ;  /* 0x0000e800ff087b82 */ /* 0x000ea20000000800 */
[----:B------:R-:W-:-:S06]  /*1c920*/  ISETP.GE.U32.AND P3, PT, R5, 0x7ffffeeb, PT ;  /* 0x7ffffeeb0500780c */ /* 0x000fcc0003f66070 */
[----:B------:R-:W-:Y:S01]  /*1c930*/  LDGSTS.E [R132+0x40050], desc[UR20][R84.64], !P2 ;  /* 0x4005000054847fae */ /* 0x000fe2000d1a1014 */
[----:B-1----:R-:W-:Y:S02]  /*1c940*/  VIADD R5, R6, 0xffffff69 ;  /* 0xffffff6906057836 */ /* 0x002fe40000000000 */
[----:B------:R-:W1:Y:S03]  /*1c950*/  LDC R6, c[0x0][0x3a0] ;  /* 0x0000e800ff067b82 */ /* 0x000e660000000800 */
[----:B------:R-:W-:Y:S01]  /*1c960*/  ISETP.GE.U32.AND P4, PT, R5, 0x7ffffeea, PT ;  /* 0x7ffffeea0500780c */ /* 0x000fe20003f86070 */
[----:B------:R-:W-:-:S04]  /*1c970*/  VIADD R5, R7, 0xffffff68 ;  /* 0xffffff6807057836 */ /* 0x000fc80000000000 */
[----:B------:R-:W4:Y:S01]  /*1c980*/  LDC R7, c[0x0][0x3a0] ;  /* 0x0000e800ff077b82 */ /* 0x000f220000000800 */
[----:B------:R-:W-:Y:S01]  /*1c990*/  LDGSTS.E [R132+0x40054], desc[UR20][R86.64], !P3 ;  /* 0x4005400056847fae */ /* 0x000fe2000d9a1014 */
[----:B------:R-:W-:Y:S01]  /*1c9a0*/  ISETP.GE.U32.AND P6, PT, R5, 0x7ffffee9, PT ;  /* 0x7ffffee90500780c */ /* 0x000fe20003fc6070 */
[----:B--2---:R-:W-:-:S05]  /*1c9b0*/  VIADD R5, R8, 0xffffff67 ;  /* 0xffffff6708057836 */ /* 0x004fca0000000000 */
[----:B------:R-:W-:Y:S01]  /*1c9c0*/  LDGSTS.E [R132+0x40058], desc[UR20][R88.64], !P4 ;  /* 0x4005800058847fae */ /* 0x000fe2000e1a1014 */
[----:B------:R-:W2:Y:S01]  /*1c9d0*/  LDC R8, c[0x0][0x3a0] ;  /* 0x0000e800ff087b82 */ /* 0x000ea20000000800 */
[----:B------:R-:W-:Y:S01]  /*1c9e0*/  IMAD.WIDE R126, R248, 0x4, R12 ;  /* 0x00000004f87e7825 */ /* 0x000fe200078e020c */
[----:B------:R-:W-:Y:S01]  /*1c9f0*/  ISETP.GE.U32.AND P1, PT, R5, 0x7ffffee8, PT ;  /* 0x7ffffee80500780c */ /* 0x000fe20003f26070 */
[----:B------:R-:W3:Y:S02]  /*1ca00*/  LDL.LU.64 R12, [R1+0x458] ;  /* 0x00045800010c7983 */ /* 0x000ee40000300a00 */
[----:B-1----:R-:W-:-:S03]  /*1ca10*/  VIADD R5, R6, 0xffffff66 ;  /* 0xffffff6606057836 */ /* 0x002fc60000000000 */
[----:B------:R-:W1:Y:S01]  /*1ca20*/  LDC R6, c[0x0][0x3a0] ;  /* 0x0000e800ff067b82 */ /* 0x000e620000000800 */
[----:B------:R-:W-:Y:S01]  /*1ca30*/  LDGSTS.E [R132+0x4005c], desc[UR20][R90.64], !P6 ;  /* 0x4005c0005a847fae */ /* 0x000fe2000f1a1014 */
[----:B------:R-:W-:Y:S01]  /*1ca40*/  ISETP.GE.U32.AND P2, PT, R5, 0x7ffffee7, PT ;  /* 0x7ffffee70500780c */ /* 0x000fe20003f46070 */
[----:B----4-:R-:W-:-:S05]  /*1ca50*/  VIADD R5, R7, 0xffffff65 ;  /* 0xffffff6507057836 */ /* 0x010fca0000000000 */
[----:B------:R-:W4:Y:S01]  /*1ca60*/  LDC R7, c[0x0][0x3a0] ;  /* 0x0000e800ff077b82 */ /* 0x000f220000000800 */
[----:B------:R-:W-:Y:S01]  /*1ca70*/  ISETP.GE.U32.AND P3, PT, R5, 0x7ffffee6, PT ;  /* 0x7ffffee60500780c */ /* 0x000fe20003f66070 */
[----:B------:R-:W-:Y:S01]  /*1ca80*/  LDGSTS.E [R132+0x40060], desc[UR20][R92.64], !P1 ;  /* 0x400600005c847fae */ /* 0x000fe2000c9a1014 */
[----:B--2---:R-:W-:-:S05]  /*1ca90*/  IADD3 R5, PT, PT, R8, -0x9c, RZ ;  /* 0xffffff6408057810 */ /* 0x004fca0007ffe0ff */
[----:B------:R-:W2:Y:S01]  /*1caa0*/  LDC R8, c[0x0][0x3a0] ;  /* 0x0000e800ff087b82 */ /* 0x000ea20000000800 */
[----:B------:R-:W-:Y:S01]  /*1cab0*/  ISETP.GE.U32.AND P4, PT, R5, 0x7ffffee5, PT ;  /* 0x7ffffee50500780c */ /* 0x000fe20003f86070 */
[----:B------:R-:W-:Y:S04]  /*1cac0*/  LDGSTS.E [R132+0x40064], desc[UR20][R94.64], !P2 ;  /* 0x400640005e847fae */ /* 0x000fe8000d1a1014 */
[----:B------:R-:W-:Y:S01]  /*1cad0*/  LDGSTS.E [R132+0x40068], desc[UR20][R96.64], !P3 ;  /* 0x4006800060847fae */ /* 0x000fe2000d9a1014 */
[----:B-1----:R-:W-:Y:S02]  /*1cae0*/  VIADD R5, R6, 0xffffff63 ;  /* 0xffffff6306057836 */ /* 0x002fe40000000000 */
[----:B------:R-:W1:Y:S03]  /*1caf0*/  LDC R6, c[0x0][0x3a0] ;  /* 0x0000e800ff067b82 */ /* 0x000e660000000800 */
[----:B------:R-:W-:-:S02]  /*1cb00*/  ISETP.GE.U32.AND P6, PT, R5, 0x7ffffee4, PT ;  /* 0x7ffffee40500780c */ /* 0x000fc40003fc6070 */
[----:B------:R-:W-:Y:S01]  /*1cb10*/  LDGSTS.E [R132+0x4006c], desc[UR20][R98.64], !P4 ;  /* 0x4006c00062847fae */ /* 0x000fe2000e1a1014 */
[----:B----4-:R-:W-:Y:S02]  /*1cb20*/  VIADD R5, R7, 0xffffff62 ;  /* 0xffffff6207057836 */ /* 0x010fe40000000000 */
[----:B------:R-:W4:Y:S03]  /*1cb30*/  LDC R7, c[0x0][0x3a0] ;  /* 0x0000e800ff077b82 */ /* 0x000f260000000800 */
[----:B------:R-:W-:Y:S01]  /*1cb40*/  ISETP.GE.U32.AND P1, PT, R5, 0x7ffffee3, PT ;  /* 0x7ffffee30500780c */ /* 0x000fe20003f26070 */
[----:B--2---:R-:W-:-:S04]  /*1cb50*/  VIADD R5, R8, 0xffffff61 ;  /* 0xffffff6108057836 */ /* 0x004fc80000000000 */
[----:B------:R-:W2:Y:S01]  /*1cb60*/  LDC R8, c[0x0][0x3a0] ;  /* 0x0000e800ff087b82 */ /* 0x000ea20000000800 */
[----:B------:R-:W-:Y:S01]  /*1cb70*/  LDGSTS.E [R132+0x40070], desc[UR20][R100.64], !P6 ;  /* 0x4007000064847fae */ /* 0x000fe2000f1a1014 */
[----:B------:R-:W-:Y:S01]  /*1cb80*/  ISETP.GE.U32.AND P2, PT, R5, 0x7ffffee2, PT ;  /* 0x7ffffee20500780c */ /* 0x000fe20003f46070 */
[----:B-1----:R-:W-:-:S05]  /*1cb90*/  VIADD R5, R6, 0xffffff60 ;  /* 0xffffff6006057836 */ /* 0x002fca0000000000 */
[----:B------:R-:W-:Y:S01]  /*1cba0*/  LDGSTS.E [R132+0x40074], desc[UR20][R104.64], !P1 ;  /* 0x4007400068847fae */ /* 0x000fe2000c9a1014 */
[----:B------:R-:W1:Y:S01]  /*1cbb0*/  LDC R6, c[0x0][0x3a0] ;  /* 0x0000e800ff067b82 */ /* 0x000e620000000800 */
[----:B------:R-:W-:Y:S01]  /*1cbc0*/  ISETP.GE.U32.AND P3, PT, R5, 0x7ffffee1, PT ;  /* 0x7ffffee10500780c */ /* 0x000fe20003f66070 */
[----:B----4-:R-:W-:-:S04]  /*1cbd0*/  VIADD R5, R7, 0xffffff5f ;  /* 0xffffff5f07057836 */ /* 0x010fc80000000000 */
[----:B------:R-:W-:Y:S02]  /*1cbe0*/  LDGSTS.E [R132+0x40078], desc[UR20][R108.64], !P2 ;  /* 0x400780006c847fae */ /* 0x000fe4000d1a1014 */
[----:B------:R-:W4:Y:S01]  /*1cbf0*/  LDC R7, c[0x0][0x3a0] ;  /* 0x0000e800ff077b82 */ /* 0x000f220000000800 */
[----:B------:R-:W-:Y:S01]  /*1cc00*/  ISETP.GE.U32.AND P4, PT, R5, 0x7ffffee0, PT ;  /* 0x7ffffee00500780c */ /* 0x000fe20003f86070 */
[----:B--2---:R-:W-:-:S06]  /*1cc10*/  VIADD R5, R8, 0xffffff5e ;  /* 0xffffff5e08057836 */ /* 0x004fcc0000000000 */
[----:B------:R-:W2:Y:S01]  /*1cc20*/  LDC R8, c[0x0][0x3a0] ;  /* 0x0000e800ff087b82 */ /* 0x000ea20000000800 */
[----:B------:R-:W-:Y:S01]  /*1cc30*/  LDGSTS.E [R132+0x4007c], desc[UR20][R112.64], !P3 ;  /* 0x4007c00070847fae */ /* 0x000fe2000d9a1014 */
[----:B------:R-:W-:Y:S02]  /*1cc40*/  ISETP.GE.U32.AND P6, PT, R5, 0x7ffffedf, PT ;  /* 0x7ffffedf0500780c */ /* 0x000fe40003fc6070 */
[----:B-1----:R-:W-:Y:S02]  /*1cc50*/  IADD3 R5, PT, PT, R6, -0xa3, RZ ;  /* 0xffffff5d06057810 */ /* 0x002fe40007ffe0ff */
[----:B------:R-:W-:Y:S02]  /*1cc60*/  LDGSTS.E [R132+0x40080], desc[UR20][R116.64], !P4 ;  /* 0x4008000074847fae */ /* 0x000fe4000e1a1014 */
[----:B------:R-:W1:Y:S01]  /*1cc70*/  LDC R6, c[0x0][0x3a0] ;  /* 0x0000e800ff067b82 */ /* 0x000e620000000800 */
[----:B------:R-:W-:Y:S01]  /*1cc80*/  ISETP.GE.U32.AND P1, PT, R5, 0x7ffffede, PT ;  /* 0x7ffffede0500780c */ /* 0x000fe20003f26070 */
[----:B----4-:R-:W-:-:S05]  /*1cc90*/  VIADD R5, R7, 0xffffff5c ;  /* 0xffffff5c07057836 */ /* 0x010fca0000000000 */
[----:B------:R-:W-:Y:S01]  /*1cca0*/  LDGSTS.E [R132+0x40084], desc[UR20][R120.64], !P6 ;  /* 0x4008400078847fae */ /* 0x000fe2000f1a1014 */
[----:B------:R-:W4:Y:S01]  /*1ccb0*/  LDC R7, c[0x0][0x3a0] ;  /* 0x0000e800ff077b82 */ /* 0x000f220000000800 */
[----:B------:R-:W-:Y:S01]  /*1ccc0*/  ISETP.GE.U32.AND P2, PT, R5, 0x7ffffedd, PT ;  /* 0x7ffffedd0500780c */ /* 0x000fe20003f46070 */
[----:B--2---:R-:W-:-:S04]  /*1ccd0*/  VIADD R5, R8, 0xffffff5b ;  /* 0xffffff5b08057836 */ /* 0x004fc80000000000 */
[----:B------:R-:W-:Y:S02]  /*1cce0*/  LDGSTS.E [R132+0x40088], desc[UR20][R122.64], !P1 ;  /* 0x400880007a847fae */ /* 0x000fe4000c9a1014 */
[----:B------:R-:W2:Y:S01]  /*1ccf0*/  LDC R8, c[0x0][0x3a0] ;  /* 0x0000e800ff087b82 */ /* 0x000ea20000000800 */
[----:B------:R-:W-:Y:S01]  /*1cd00*/  ISETP.GE.U32.AND P3, PT, R5, 0x7ffffedc, PT ;  /* 0x7ffffedc0500780c */ /* 0x000fe20003f66070 */
[----:B-1----:R-:W-:-:S04]  /*1cd10*/  VIADD R5, R6, 0xffffff5a ;  /* 0xffffff5a06057836 */ /* 0x002fc80000000000 */
[----:B------:R-:W-:Y:S02]  /*1cd20*/  LDGSTS.E [R132+0x4008c], desc[UR20][R124.64], !P2 ;  /* 0x4008c0007c847fae */ /* 0x000fe4000d1a1014 */
[----:B------:R-:W1:Y:S01]  /*1cd30*/  LDC R6, c[0x0][0x3a0] ;  /* 0x0000e800ff067b82 */ /* 0x000e620000000800 */
[----:B------:R-:W-:Y:S01]  /*1cd40*/  ISETP.GE.U32.AND P4, PT, R5, 0x7ffffedb, PT ;  /* 0x7ffffedb0500780c */ /* 0x000fe20003f86070 */
[----:B----4-:R-:W-:-:S04]  /*1cd50*/  VIADD R5, R7, 0xffffff59 ;  /* 0xffffff5907057836 */ /* 0x010fc80000000000 */
[----:B------:R-:W-:Y:S02]  /*1cd60*/  LDGSTS.E [R132+0x40090], desc[UR20][R126.64], !P3 ;  /* 0x400900007e847fae */ /* 0x000fe4000d9a1014 */
[----:B------:R-:W4:Y:S01]  /*1cd70*/  LDC R7, c[0x0][0x3a0] ;  /* 0x0000e800ff077b82 */ /* 0x000f220000000800 */
[----:B------:R-:W-:Y:S01]  /*1cd80*/  ISETP.GE.U32.AND P6, PT, R5, 0x7ffffeda, PT ;  /* 0x7ffffeda0500780c */ /* 0x000fe20003fc6070 */
[----:B--2---:R-:W-:Y:S02]  /*1cd90*/  VIADD R5, R8, 0xffffff58 ;  /* 0xffffff5808057836 */ /* 0x004fe40000000000 */
[----:B------:R-:W-:-:S04]  /*1cda0*/  IMAD.WIDE R128, R248, 0x4, R18 ;  /* 0x00000004f8807825 */ /* 0x000fc800078e0212 */
[----:B------:R-:W2:Y:S01]  /*1cdb0*/  LDC R8, c[0x0][0x3a0] ;  /* 0x0000e800ff087b82 */ /* 0x000ea20000000800 */
[----:B------:R-:W2:Y:S01]  /*1cdc0*/  LDL.LU.64 R18, [R1+0x450] ;  /* 0x0004500001127983 */ /* 0x000ea20000300a00 */
[----:B------:R-:W-:Y:S01]  /*1cdd0*/  ISETP.GE.U32.AND P1, PT, R5, 0x7ffffed9, PT ;  /* 0x7ffffed90500780c */ /* 0x000fe20003f26070 */
[----:B---3--:R-:W-:Y:S02]  /*1cde0*/  IMAD.WIDE R130, R248, 0x4, R22 ;  /* 0x00000004f8827825 */ /* 0x008fe400078e0216 */
[----:B------:R-:W3:Y:S02]  /*1cdf0*/  LDL.LU.64 R22, [R1+0x448] ;  /* 0x0004480001167983 */ /* 0x000ee40000300a00 */
[----:B-1----:R-:W-:Y:S02]  /*1ce00*/  VIADD R5, R6, 0xffffff57 ;  /* 0xffffff5706057836 */ /* 0x002fe40000000000 */
[----:B------:R-:W-:Y:S01]  /*1ce10*/  IMAD.WIDE R2, R248, 0x4, R16 ;  /* 0x00000004f8027825 */ /* 0x000fe200078e0210 */
[----:B------:R-:W-:Y:S01]  /*1ce20*/  LDGSTS.E [R132+0x40094], desc[UR20][R128.64], !P4 ;  /* 0x4009400080847fae */ /* 0x000fe2000e1a1014 */
[----:B------:R-:W1:Y:S01]  /*1ce30*/  LDC R6, c[0x0][0x3a0] ;  /* 0x0000e800ff067b82 */ /* 0x000e620000000800 */
[----:B------:R-:W-:-:S02]  /*1ce40*/  ISETP.GE.U32.AND P2, PT, R5, 0x7ffffed8, PT ;  /* 0x7ffffed80500780c */ /* 0x000fc40003f46070 */
[----:B------:R-:W-:Y:S04]  /*1ce50*/  LDGSTS.E [R132+0x40098], desc[UR20][R130.64], !P6 ;  /* 0x4009800082847fae */ /* 0x000fe8000f1a1014 */
[----:B------:R4:W-:Y:S04]  /*1ce60*/  STL.64 [R1+0x470], R2 ;  /* 0x0004700201007387 */ /* 0x0009e80000100a00 */
[----:B------:R4:W-:Y:S02]  /*1ce70*/  LDGSTS.E [R132+0x4009c], desc[UR20][R2.64], !P1 ;  /* 0x4009c00002847fae */ /* 0x0009e4000c9a1014 */
[----:B----4-:R-:W-:-:S02]  /*1ce80*/  IADD3 R5, PT, PT, R7, -0xaa, RZ ;  /* 0xffffff5607057810 */ /* 0x010fc40007ffe0ff */
[----:B------:R-:W4:Y:S01]  /*1ce90*/  LDC R7, c[0x0][0x3a0] ;  /* 0x0000e800ff077b82 */ /* 0x000f220000000800 */
[----:B------:R-:W3:Y:S01]  /*1cea0*/  LDL.LU.64 R16, [R1+0x440] ;  /* 0x0004400001107983 */ /* 0x000ee20000300a00 */
[----:B------:R-:W-:Y:S01]  /*1ceb0*/  ISETP.GE.U32.AND P3, PT, R5, 0x7ffffed7, PT ;  /* 0x7ffffed70500780c */ /* 0x000fe20003f66070 */
[----:B------:R-:W-:-:S05]  /*1cec0*/  IMAD.WIDE R2, R248, 0x4, R20 ;  /* 0x00000004f8027825 */ /* 0x000fca00078e0214 */
[----:B------:R1:W-:Y:S04]  /*1ced0*/  STL.64 [R1+0x468], R2 ;  /* 0x0004680201007387 */ /* 0x0003e80000100a00 */
[----:B------:R1:W-:Y:S04]  /*1cee0*/  LDGSTS.E [R132+0x400a0], desc[UR20][R2.64], !P2 ;  /* 0x400a000002847fae */ /* 0x0003e8000d1a1014 */
[----:B------:R-:W3:Y:S01]  /*1cef0*/  LDL.LU.64 R20, [R1+0x438] ;  /* 0x0004380001147983 */ /* 0x000ee20000300a00 */
[----:B-1----:R-:W-:-:S05]  /*1cf00*/  IMAD.WIDE R2, R248, 0x4, R14 ;  /* 0x00000004f8027825 */ /* 0x002fca00078e020e */
[----:B------:R1:W-:Y:S04]  /*1cf10*/  STL.64 [R1+0x460], R2 ;  /* 0x0004600201007387 */ /* 0x0003e80000100a00 */
[----:B------:R-:W3:Y:S04]  /*1cf20*/  LDL.LU.64 R14, [R1+0x430] ;  /* 0x00043000010e7983 */ /* 0x000ee80000300a00 */
[----:B------:R1:W-:Y:S02]  /*1cf30*/  LDGSTS.E [R132+0x400a4], desc[UR20][R2.64], !P3 ;  /* 0x400a400002847fae */ /* 0x0003e4000d9a1014 */
[----:B-1----:R-:W-:-:S05]  /*1cf40*/  IMAD.WIDE R2, R248, 0x4, R12 ;  /* 0x00000004f8027825 */ /* 0x002fca00078e020c */
[----:B------:R1:W-:Y:S04]  /*1cf50*/  STL.64 [R1+0x458], R2 ;  /* 0x0004580201007387 */ /* 0x0003e80000100a00 */
[----:B------:R-:W3:Y:S01]  /*1cf60*/  LDL.LU.64 R12, [R1+0x428] ;  /* 0x00042800010c7983 */ /* 0x000ee20000300a00 */
[----:B--2---:R-:W-:Y:S02]  /*1cf70*/  VIADD R5, R8, 0xffffff55 ;  /* 0xffffff5508057836 */ /* 0x004fe40000000000 */
[----:B------:R-:W2:Y:S03]  /*1cf80*/  LDC R8, c[0x0][0x3a0] ;  /* 0x0000e800ff087b82 */ /* 0x000ea60000000800 */
[----:B------:R-:W-:Y:S01]  /*1cf90*/  ISETP.GE.U32.AND P4, PT, R5, 0x7ffffed6, PT ;  /* 0x7ffffed60500780c */ /* 0x000fe20003f86070 */
[----:B------:R-:W-:-:S04]  /*1cfa0*/  VIADD R5, R6, 0xffffff54 ;  /* 0xffffff5406057836 */ /* 0x000fc80000000000 */
[----:B------:R-:W1:Y:S01]  /*1cfb0*/  LDC R6, c[0x0][0x3a0] ;  /* 0x0000e800ff067b82 */ /* 0x000e620000000800 */
[----:B------:R-:W-:Y:S01]  /*1cfc0*/  ISETP.GE.U32.AND P6, PT, R5, 0x7ffffed5, PT ;  /* 0x7ffffed50500780c */ /* 0x000fe20003fc6070 */
[----:B----4-:R-:W-:-:S06]  /*1cfd0*/  VIADD R5, R7, 0xffffff53 ;  /* 0xffffff5307057836 */ /* 0x010fcc0000000000 */
[----:B------:R-:W4:Y:S01]  /*1cfe0*/  LDC R7, c[0x0][0x3a0] ;  /* 0x0000e800ff077b82 */ /* 0x000f220000000800 */
[----:B------:R-:W-:Y:S01]  /*1cff0*/  ISETP.GE.U32.AND P1, PT, R5, 0x7ffffed4, PT ;  /* 0x7ffffed40500780c */ /* 0x000fe20003f26070 */
[----:B------:R1:W-:Y:S01]  /*1d000*/  LDGSTS.E [R132+0x400a8], desc[UR20][R2.64], !P4 ;  /* 0x400a800002847fae */ /* 0x0003e2000e1a1014 */
[----:B--2---:R-:W-:-:S05]  /*1d010*/  VIADD R5, R8, 0xffffff52 ;  /* 0xffffff5208057836 */ /* 0x004fca0000000000 */
[----:B------:R-:W2:Y:S01]  /*1d020*/  LDC R8, c[0x0][0x3a0] ;  /* 0x0000e800ff087b82 */ /* 0x000ea20000000800 */
[----:B------:R-:W-:Y:S01]  /*1d030*/  ISETP.GE.U32.AND P2, PT, R5, 0x7ffffed3, PT ;  /* 0x7ffffed30500780c */ /* 0x000fe20003f46070 */
[----:B-1----:R-:W-:-:S06]  /*1d040*/  VIADD R5, R6, 0xffffff51 ;  /* 0xffffff5106057836 */ /* 0x002fcc0000000000 */
[----:B------:R-:W1:Y:S01]  /*1d050*/  LDC R6, c[0x0][0x3a0] ;  /* 0x0000e800ff067b82 */ /* 0x000e620000000800 */
[----:B------:R-:W-:Y:S01]  /*1d060*/  ISETP.GE.U32.AND P3, PT, R5, 0x7ffffed2, PT ;  /* 0x7ffffed20500780c */ /* 0x000fe20003f66070 */
[----:B----4-:R-:W-:-:S06]  /*1d070*/  VIADD R5, R7, 0xffffff50 ;  /* 0xffffff5007057836 */ /* 0x010fcc0000000000 */
[----:B------:R-:W4:Y:S01]  /*1d080*/  LDC R7, c[0x0][0x3a0] ;  /* 0x0000e800ff077b82 */ /* 0x000f220000000800 */
[----:B------:R-:W-:Y:S01]  /*1d090*/  ISETP.GE.U32.AND P4, PT, R5, 0x7ffffed1, PT ;  /* 0x7ffffed10500780c */ /* 0x000fe20003f86070 */
[----:B------:R-:W-:-:S05]  /*1d0a0*/  IMAD.WIDE R2, R248, 0x4, R18 ;  /* 0x00000004f8027825 */ /* 0x000fca00078e0212 */
[----:B------:R3:W-:Y:S04]  /*1d0b0*/  STL.64 [R1+0x450], R2 ;  /* 0x0004500201007387 */ /* 0x0007e80000100a00 */
[----:B------:R3:W-:Y:S04]  /*1d0c0*/  LDGSTS.E [R132+0x400ac], desc[UR20][R2.64], !P6 ;  /* 0x400ac00002847fae */ /* 0x0007e8000f1a1014 */
[----:B------:R-:W4:Y:S01]  /*1d0d0*/  LDL.LU.64 R18, [R1+0x420] ;  /* 0x0004200001127983 */ /* 0x000f220000300a00 */
[----:B---3--:R-:W-:-:S05]  /*1d0e0*/  IMAD.WIDE R2, R248, 0x4, R22 ;  /* 0x00000004f8027825 */ /* 0x008fca00078e0216 */
        /* <DEDUP_REMOVED lines=13> */
[----:B------:R-:W4:Y:S04]  /*1d1c0*/  LDL.LU.64 R14, [R1+0x400] ;  /* 0x00040000010e7983 */ /* 0x000f280000300a00 */
[----:B------:R3:W-:Y:S02]  /*1d1d0*/  LDGSTS.E [R132+0x400bc], desc[UR20][R2.64], !P4 ;  /* 0x400bc00002847fae */ /* 0x0007e4000e1a1014 */
[----:B---3--:R-:W-:-:S05]  /*1d1e0*/  IMAD.WIDE R2, R248, 0x4, R12 ;  /* 0x00000004f8027825 */ /* 0x008fca00078e020c */
[----:B------:R3:W-:Y:S04]  /*1d1f0*/  STL.64 [R1+0x478], R2 ;  /* 0x0004780201007387 */ /* 0x0007e80000100a00 */
[----:B------:R-:W4:Y:S01]  /*1d200*/  LDL.LU.64 R12, [R1+0x3f8] ;  /* 0x0003f800010c7983 */ /* 0x000f220000300a00 */
[----:B--2---:R-:W-:Y:S02]  /*1d210*/  IADD3 R5, PT, PT, R8, -0xb1, RZ ;  /* 0xffffff4f08057810 */ /* 0x004fe40007ffe0ff */
[----:B------:R-:W2:Y:S02]  /*1d220*/  LDC R8, c[0x0][0x3a0] ;  /* 0x0000e800ff087b82 */ /* 0x000ea40000000800 */
[----:B------:R-:W-:Y:S01]  /*1d230*/  ISETP.GE.U32.AND P6, PT, R5, 0x7ffffed0, PT ;  /* 0x7ffffed00500780c */ /* 0x000fe20003fc6070 */
[----:B-1----:R-:W-:-:S05]  /*1d240*/  VIADD R5, R6, 0xffffff4e ;  /* 0xffffff4e06057836 */ /* 0x002fca0000000000 */
[----:B------:R-:W1:Y:S01]  /*1d250*/  LDC R6, c[0x0][0x3a0] ;  /* 0x0000e800ff067b82 */ /* 0x000e620000000800 */
[----:B------:R-:W-:Y:S01]  /*1d260*/  ISETP.GE.U32.AND P1, PT, R5, 0x7ffffecf, PT ;  /* 0x7ffffecf0500780c */ /* 0x000fe20003f26070 */
[----:B----4-:R-:W-:-:S05]  /*1d270*/  VIADD R5, R7, 0xffffff4d ;  /* 0xffffff4d07057836 */ /* 0x010fca0000000000 */
[----:B------:R3:W-:Y:S01]  /*1d280*/  LDGSTS.E [R132+0x400c0], desc[UR20][R2.64], !P6 ;  /* 0x400c000002847fae */ /* 0x0007e2000f1a1014 */
[----:B------:R-:W4:Y:S01]  /*1d290*/  LDC R7, c[0x0][0x3a0] ;  /* 0x0000e800ff077b82 */ /* 0x000f220000000800 */
[----:B------:R-:W-:Y:S01]  /*1d2a0*/  ISETP.GE.U32.AND P2, PT, R5, 0x7ffffece, PT ;  /* 0x7ffffece0500780c */ /* 0x000fe20003f46070 */
[----:B--2---:R-:W-:-:S06]  /*1d2b0*/  VIADD R5, R8, 0xffffff4c ;  /* 0xffffff4c08057836 */ /* 0x004fcc0000000000 */
        /* <DEDUP_REMOVED lines=31> */
[----:B--2---:R-:W-:Y:S02]  /*1d4b0*/  VIADD R5, R8, 0xffffff49 ;  /* 0xffffff4908057836 */ /* 0x004fe40000000000 */
[----:B------:R-:W2:Y:S03]  /*1d4c0*/  LDC R8, c[0x0][0x3a0] ;  /* 0x0000e800ff087b82 */ /* 0x000ea60000000800 */
[----:B------:R-:W-:-:S02]  /*1d4d0*/  ISETP.GE.U32.AND P1, PT, R5, 0x7ffffeca, PT ;  /* 0x7ffffeca0500780c */ /* 0x000fc40003f26070 */
[----:B-1----:R-:W-:-:S03]  /*1d4e0*/  IADD3 R5, PT, PT, R6, -0xb8, RZ ;  /* 0xffffff4806057810 */ /* 0x002fc60007ffe0ff */
        /* <DEDUP_REMOVED lines=40> */
[----:B------:R-:W-:Y:S01]  /*1d770*/  ISETP.GE.U32.AND P2, PT, R5, 0x7ffffec4, PT ;  /* 0x7ffffec40500780c */ /* 0x000fe20003f46070 */
[----:B-1----:R-:W-:-:S04]  /*1d780*/  VIADD R5, R6, 0xffffff42 ;  /* 0xffffff4206057836 */ /* 0x002fc80000000000 */
[----:B------:R-:W1:Y:S01]  /*1d790*/  LDC R6, c[0x0][0x3a0] ;  /* 0x0000e800ff067b82 */ /* 0x000e620000000800 */
[----:B------:R-:W-:Y:S02]  /*1d7a0*/  ISETP.GE.U32.AND P3, PT, R5, 0x7ffffec3, PT ;  /* 0x7ffffec30500780c */ /* 0x000fe40003f66070 */
[----:B----4-:R-:W-:-:S05]  /*1d7b0*/  IADD3 R5, PT, PT, R7, -0xbf, RZ ;  /* 0xffffff4107057810 */ /* 0x010fca0007ffe0ff */
        /* <DEDUP_REMOVED lines=40> */
[----:B------:R-:W-:Y:S01]  /*1da40*/  ISETP.GE.U32.AND P4, PT, R5, 0x7ffffebd, PT ;  /* 0x7ffffebd0500780c */ /* 0x000fe20003f86070 */
[----:B----4-:R-:W-:-:S06]  /*1da50*/  VIADD R5, R7, 0xffffff3b ;  /* 0xffffff3b07057836 */ /* 0x010fcc0000000000 */
[----:B------:R-:W4:Y:S01]  /*1da60*/  LDC R7, c[0x0][0x3a0] ;  /* 0x0000e800ff077b82 */ /* 0x000f220000000800 */
[----:B------:R-:W-:Y:S01]  /*1da70*/  ISETP.GE.U32.AND P6, PT, R5, 0x7ffffebc, PT ;  /* 0x7ffffebc0500780c */ /* 0x000fe20003fc6070 */
[----:B------:R3:W-:Y:S01]  /*1da80*/  LDGSTS.E [R132+0x40108], desc[UR20][R2.64], !P3 ;  /* 0x4010800002847fae */ /* 0x0007e2000d9a1014 */
[----:B--2---:R-:W-:-:S05]  /*1da90*/  IADD3 R5, PT, PT, R8, -0xc6, RZ ;  /* 0xffffff3a08057810 */ /* 0x004fca0007ffe0ff */
        /* <DEDUP_REMOVED lines=43> */
[----:B------:R-:W-:Y:S02]  /*1dd50*/  ISETP.GE.U32.AND P2, PT, R5, 0x7ffffeb5, PT ;  /* 0x7ffffeb50500780c */ /* 0x000fe40003f46070 */
[----:B-1----:R-:W-:-:S05]  /*1dd60*/  IADD3 R5, PT, PT, R6, -0xcd, RZ ;  /* 0xffffff3306057810 */ /* 0x002fca0007ffe0ff */
        /* <DEDUP_REMOVED lines=34> */
[----:B----4-:R-:W-:-:S05]  /*1df90*/  VIADD R5, R7, 0xffffff2f ;  /* 0xffffff2f07057836 */ /* 0x010fca0000000000 */
[----:B------:R-:W-:Y:S01]  /*1dfa0*/  ISETP.GE.U32.AND P2, PT, R5, 0x7ffffeb0, PT ;  /* 0x7ffffeb00500780c */ /* 0x000fe20003f46070 */
[----:B------:R-:W4:Y:S01]  /*1dfb0*/  LDC R7, c[0x0][0x3a0] ;  /* 0x0000e800ff077b82 */ /* 0x000f220000000800 */
[----:B------:R3:W-:Y:S01]  /*1dfc0*/  LDGSTS.E [R132+0x40138], desc[UR20][R2.64], !P6 ;  /* 0x4013800002847fae */ /* 0x0007e2000f1a1014 */
[----:B--2---:R-:W-:-:S06]  /*1dfd0*/  VIADD R5, R8, 0xffffff2e ;  /* 0xffffff2e08057836 */ /* 0x004fcc0000000000 */
[----:B------:R-:W2:Y:S01]  /*1dfe0*/  LDC R8, c[0x0][0x3a0] ;  /* 0x0000e800ff087b82 */ /* 0x000ea20000000800 */
[----:B------:R-:W-:Y:S01]  /*1dff0*/  ISETP.GE.U32.AND P3, PT, R5, 0x7ffffeaf, PT ;  /* 0x7ffffeaf0500780c */ /* 0x000fe20003f66070 */
[----:B-1----:R-:W-:-:S06]  /*1e000*/  VIADD R5, R6, 0xffffff2d ;  /* 0xffffff2d06057836 */ /* 0x002fcc0000000000 */
[----:B------:R-:W1:Y:S01]  /*1e010*/  LDC R6, c[0x0][0x3a0] ;  /* 0x0000e800ff067b82 */ /* 0x000e620000000800 */
[----:B------:R-:W-:Y:S02]  /*1e020*/  ISETP.GE.U32.AND P4, PT, R5, 0x7ffffeae, PT ;  /* 0x7ffffeae0500780c */ /* 0x000fe40003f86070 */
[----:B----4-:R-:W-:-:S05]  /*1e030*/  IADD3 R5, PT, PT, R7, -0xd4, RZ ;  /* 0xffffff2c07057810 */ /* 0x010fca0007ffe0ff */
        /* <DEDUP_REMOVED lines=109> */
[----:B------:R-:W-:Y:S02]  /*1e710*/  VIADD R5, R9, 0xffffff1f ;  /* 0xffffff1f09057836 */ /* 0x000fe40000000000 */
[----:B------:R-:W3:Y:S03]  /*1e720*/  LDC R9, c[0x0][0x3a0] ;  /* 0x0000e800ff097b82 */ /* 0x000ee60000000800 */
[----:B------:R-:W-:-:S02]  /*1e730*/  ISETP.GE.U32.AND P3, PT, R5, 0x7ffffea0, PT ;  /* 0x7ffffea00500780c */ /* 0x000fc40003f66070 */
[----:B-1----:R-:W-:-:S03]  /*1e740*/  IADD3 R5, PT, PT, R6, -0xe2, RZ ;  /* 0xffffff1e06057810 */ /* 0x002fc60007ffe0ff */
[----:B------:R-:W1:Y:S01]  /*1e750*/  LDC R6, c[0x0][0x3a0] ;  /* 0x0000e800ff067b82 */ /* 0x000e620000000800 */
[----:B------:R-:W-:Y:S01]  /*1e760*/  ISETP.GE.U32.AND P4, PT, R5, 0x7ffffe9f, PT ;  /* 0x7ffffe9f0500780c */ /* 0x000fe20003f86070 */
[----:B--2---:R-:W-:-:S05]  /*1e770*/  VIADD R5, R8, 0xffffff1d ;  /* 0xffffff1d08057836 */ /* 0x004fca0000000000 */
[----:B------:R-:W-:Y:S01]  /*1e780*/  ISETP.GE.U32.AND P6, PT, R5, 0x7ffffe9e, PT ;  /* 0x7ffffe9e0500780c */ /* 0x000fe20003fc6070 */
[----:B------:R2:W-:Y:S01]  /*1e790*/  LDGSTS.E [R132+0x40180], desc[UR20][R2.64], !P3 ;  /* 0x4018000002847fae */ /* 0x0005e2000d9a1014 */
[----:B------:R-:W1:Y:S01]  /*1e7a0*/  LDC R8, c[0x0][0x3a0] ;  /* 0x0000e800ff087b82 */ /* 0x000e620000000800 */
[----:B---3--:R-:W-:-:S07]  /*1e7b0*/  VIADD R5, R9, 0xffffff1c ;  /* 0xffffff1c09057836 */ /* 0x008fce0000000000 */
[----:B------:R-:W3:Y:S01]  /*1e7c0*/  LDC R9, c[0x0][0x3a0] ;  /* 0x0000e800ff097b82 */ /* 0x000ee20000000800 */
[----:B------:R-:W-:Y:S01]  /*1e7d0*/  ISETP.GE.U32.AND P1, PT, R5, 0x7ffffe9d, PT ;  /* 0x7ffffe9d0500780c */ /* 0x000fe20003f26070 */
[----:B----4-:R-:W-:-:S06]  /*1e7e0*/  VIADD R5, R7, 0xffffff1b ;  /* 0xffffff1b07057836 */ /* 0x010fcc0000000000 */
[----:B------:R-:W4:Y:S01]  /*1e7f0*/  LDC R7, c[0x0][0x3a0] ;  /* 0x0000e800ff077b82 */ /* 0x000f220000000800 */
[----:B------:R-:W-:Y:S01]  /*1e800*/  ISETP.GE.U32.AND P2, PT, R5, 0x7ffffe9c, PT ;  /* 0x7ffffe9c0500780c */ /* 0x000fe20003f46070 */
[----:B-1----:R-:W-:-:S05]  /*1e810*/  VIADD R5, R6, 0xffffff1a ;  /* 0xffffff1a06057836 */ /* 0x002fca0000000000 */
[----:B------:R-:W-:Y:S01]  /*1e820*/  ISETP.GE.U32.AND P3, PT, R5, 0x7ffffe9b, PT ;  /* 0x7ffffe9b0500780c */ /* 0x000fe20003f66070 */
[C---:B--2---:R-:W-:Y:S01]  /*1e830*/  IMAD.WIDE R2, R248.reuse, 0x4, R18 ;  /* 0x00000004f8027825 */ /* 0x044fe200078e0212 */
[----:B------:R-:W1:Y:S04]  /*1e840*/  LDC R6, c[0x0][0x3a0] ;  /* 0x0000e800ff067b82 */ /* 0x000e680000000800 */
[----:B------:R2:W-:Y:S04]  /*1e850*/  STL.64 [R1+0x2a0], R2 ;  /* 0x0002a00201007387 */ /* 0x0005e80000100a00 */
[----:B------:R2:W-:Y:S04]  /*1e860*/  LDGSTS.E [R132+0x40184], desc[UR20][R2.64], !P4 ;  /* 0x4018400002847fae */ /* 0x0005e8000e1a1014 */
[----:B------:R-:W4:Y:S01]  /*1e870*/  LDL.LU.64 R18, [R1+0x270] ;  /* 0x0002700001127983 */ /* 0x000f220000300a00 */
[----:B--2---:R-:W-:-:S05]  /*1e880*/  IMAD.WIDE R2, R248, 0x4, R22 ;  /* 0x00000004f8027825 */ /* 0x004fca00078e0216 */
[----:B------:R2:W-:Y:S04]  /*1e890*/  STL.64 [R1+0x298], R2 ;  /* 0x0002980201007387 */ /* 0x0005e80000100a00 */
[----:B------:R2:W-:Y:S02]  /*1e8a0*/  LDGSTS.E [R132+0x40188], desc[UR20][R2.64], !P6 ;  /* 0x4018800002847fae */ /* 0x0005e4000f1a1014 */
[C---:B--2---:R-:W-:Y:S02]  /*1e8b0*/  IMAD.WIDE R2, R248.reuse, 0x4, R16 ;  /* 0x00000004f8027825 */ /* 0x044fe400078e0210 */
[----:B------:R-:W2:Y:S04]  /*1e8c0*/  LDL.LU.64 R16, [R1+0x268] ;  /* 0x0002680001107983 */ /* 0x000ea80000300a00 */
[----:B------:R1:W-:Y:S04]  /*1e8d0*/  STL.64 [R1+0x508], R2 ;  /* 0x0005080201007387 */ /* 0x0003e80000100a00 */
[----:B------:R1:W-:Y:S04]  /*1e8e0*/  LDGSTS.E [R132+0x4018c], desc[UR20][R2.64], !P1 ;  /* 0x4018c00002847fae */ /* 0x0003e8000c9a1014 */
[----:B------:R-:W2:Y:S01]  /*1e8f0*/  LDL.LU.64 R22, [R1+0x260] ;  /* 0x0002600001167983 */ /* 0x000ea20000300a00 */
[----:B-1----:R-:W-:-:S05]  /*1e900*/  IMAD.WIDE R2, R248, 0x4, R20 ;  /* 0x00000004f8027825 */ /* 0x002fca00078e0214 */
[----:B------:R1:W-:Y:S04]  /*1e910*/  STL.64 [R1+0x510], R2 ;  /* 0x0005100201007387 */ /* 0x0003e80000100a00 */
[----:B------:R1:W-:Y:S02]  /*1e920*/  LDGSTS.E [R132+0x40190], desc[UR20][R2.64], !P2 ;  /* 0x4019000002847fae */ /* 0x0003e4000d1a1014 */
[C---:B-1----:R-:W-:Y:S02]  /*1e930*/  IMAD.WIDE R2, R248.reuse, 0x4, R14 ;  /* 0x00000004f8027825 */ /* 0x042fe400078e020e */
[----:B------:R-:W2:Y:S04]  /*1e940*/  LDL.LU.64 R14, [R1+0x258] ;  /* 0x00025800010e7983 */ /* 0x000ea80000300a00 */
[----:B------:R1:W-:Y:S04]  /*1e950*/  STL.64 [R1+0x280], R2 ;  /* 0x0002800201007387 */ /* 0x0003e80000100a00 */
[----:B------:R-:W2:Y:S04]  /*1e960*/  LDL.LU.64 R20, [R1+0x250] ;  /* 0x0002500001147983 */ /* 0x000ea80000300a00 */
[----:B------:R1:W-:Y:S02]  /*1e970*/  LDGSTS.E [R132+0x40194], desc[UR20][R2.64], !P3 ;  /* 0x4019400002847fae */ /* 0x0003e4000d9a1014 */
[----:B-1----:R-:W-:-:S02]  /*1e980*/  IMAD.WIDE R2, R248, 0x4, R12 ;  /* 0x00000004f8027825 */ /* 0x002fc400078e020c */
[----:B------:R-:W2:Y:S02]  /*1e990*/  LDL.LU.64 R12, [R1+0x248] ;  /* 0x00024800010c7983 */ /* 0x000ea40000300a00 */
[----:B------:R-:W-:Y:S02]  /*1e9a0*/  VIADD R5, R10, 0xffffff19 ;  /* 0xffffff190a057836 */ /* 0x000fe40000000000 */
[----:B------:R-:W1:Y:S03]  /*1e9b0*/  LDC R10, c[0x0][0x3a0] ;  /* 0x0000e800ff0a7b82 */ /* 0x000e660000000800 */
[----:B------:R-:W-:Y:S01]  /*1e9c0*/  ISETP.GE.U32.AND P4, PT, R5, 0x7ffffe9a, PT ;  /* 0x7ffffe9a0500780c */ /* 0x000fe20003f86070 */
[----:B---3--:R-:W-:Y:S01]  /*1e9d0*/  VIADD R5, R9, 0xffffff18 ;  /* 0xffffff1809057836 */ /* 0x008fe20000000000 */
[----:B------:R3:W-:Y:S03]  /*1e9e0*/  STL.64 [R1+0x278], R2 ;  /* 0x0002780201007387 */ /* 0x0007e60000100a00 */
[----:B------:R-:W2:Y:S01]  /*1e9f0*/  LDC R9, c[0x0][0x3a0] ;  /* 0x0000e800ff097b82 */ /* 0x000ea20000000800 */
[----:B------:R-:W-:-:S02]  /*1ea00*/  ISETP.GE.U32.AND P6, PT, R5, 0x7ffffe99, PT ;  /* 0x7ffffe990500780c */ /* 0x000fc40003fc6070 */
[----:B------:R-:W-:-:S04]  /*1ea10*/  IADD3 R5, PT, PT, R8, -0xe9, RZ ;  /* 0xffffff1708057810 */ /* 0x000fc80007ffe0ff */
[----:B------:R-:W-:Y:S01]  /*1ea20*/  ISETP.GE.U32.AND P1, PT, R5, 0x7ffffe98, PT ;  /* 0x7ffffe980500780c */ /* 0x000fe20003f26070 */
[----:B----4-:R-:W-:Y:S01]  /*1ea30*/  VIADD R5, R7, 0xffffff16 ;  /* 0xffffff1607057836 */ /* 0x010fe20000000000 */
[----:B------:R3:W-:Y:S01]  /*1ea40*/  LDGSTS.E [R132+0x40198], desc[UR20][R2.64], !P4 ;  /* 0x4019800002847fae */ /* 0x0007e2000e1a1014 */
[----:B------:R-:W4:Y:S03]  /*1ea50*/  LDC R8, c[0x0][0x3a0] ;  /* 0x0000e800ff087b82 */ /* 0x000f260000000800 */
[----:B------:R-:W-:Y:S01]  /*1ea60*/  ISETP.GE.U32.AND P2, PT, R5, 0x7ffffe97, PT ;  /* 0x7ffffe970500780c */ /* 0x000fe20003f46070 */
[----:B------:R-:W-:-:S04]  /*1ea70*/  VIADD R5, R6, 0xffffff15 ;  /* 0xffffff1506057836 */ /* 0x000fc80000000000 */
[----:B------:R-:W2:Y:S01]  /*1ea80*/  LDC R7, c[0x0][0x3a0] ;  /* 0x0000e800ff077b82 */ /* 0x000ea20000000800 */
[----:B------:R-:W-:Y:S01]  /*1ea90*/  ISETP.GE.U32.AND P3, PT, R5, 0x7ffffe96, PT ;  /* 0x7ffffe960500780c */ /* 0x000fe20003f66070 */
[----:B-1----:R-:W-:-:S05]  /*1eaa0*/  VIADD R5, R10, 0xffffff14 ;  /* 0xffffff140a057836 */ /* 0x002fca0000000000 */
[----:B------:R-:W-:Y:S01]  /*1eab0*/  ISETP.GE.U32.AND P4, PT, R5, 0x7ffffe95, PT ;  /* 0x7ffffe950500780c */ /* 0x000fe20003f86070 */
[----:B------:R-:W1:Y:S01]  /*1eac0*/  LDC R6, c[0x0][0x3a0] ;  /* 0x0000e800ff067b82 */ /* 0x000e620000000800 */
[----:B---3--:R-:W-:-:S07]  /*1ead0*/  IMAD.WIDE R2, R248, 0x4, R18 ;  /* 0x00000004f8027825 */ /* 0x008fce00078e0212 */
[----:B------:R-:W3:Y:S01]  /*1eae0*/  LDC R10, c[0x0][0x3a0] ;  /* 0x0000e800ff0a7b82 */ /* 0x000ee20000000800 */
[----:B------:R2:W-:Y:S04]  /*1eaf0*/  STL.64 [R1+0x270], R2 ;  /* 0x0002700201007387 */ /* 0x0005e80000100a00 */
[----:B------:R2:W-:Y:S04]  /*1eb00*/  LDGSTS.E [R132+0x4019c], desc[UR20][R2.64], !P6 ;  /* 0x4019c00002847fae */ /* 0x0005e8000f1a1014 */
[----:B------:R-:W3:Y:S01]  /*1eb10*/  LDL.LU.64 R18, [R1+0x240] ;  /* 0x0002400001127983 */ /* 0x000ee20000300a00 */
[----:B--2---:R-:W-:-:S05]  /*1eb20*/  IMAD.WIDE R2, R248, 0x4, R16 ;  /* 0x00000004f8027825 */ /* 0x004fca00078e0210 */
        /* <DEDUP_REMOVED lines=9> */
[----:B------:R-:W3:Y:S04]  /*1ebc0*/  LDL.LU.64 R14, [R1+0x228] ;  /* 0x00022800010e7983 */ /* 0x000ee80000300a00 */
[----:B------:R2:W-:Y:S02]  /*1ebd0*/  LDGSTS.E [R132+0x401a8], desc[UR20][R2.64], !P3 ;  /* 0x401a800002847fae */ /* 0x0005e4000d9a1014 */
[----:B--2---:R-:W-:-:S05]  /*1ebe0*/  IMAD.WIDE R2, R248, 0x4, R20 ;  /* 0x00000004f8027825 */ /* 0x004fca00078e0214 */
[----:B------:R2:W-:Y:S04]  /*1ebf0*/  STL.64 [R1+0x250], R2 ;  /* 0x0002500201007387 */ /* 0x0005e80000100a00 */
[----:B------:R2:W-:Y:S04]  /*1ec00*/  LDGSTS.E [R132+0x401ac], desc[UR20][R2.64], !P4 ;  /* 0x401ac00002847fae */ /* 0x0005e8000e1a1014 */
[----:B------:R-:W3:Y:S01]  /*1ec10*/  LDL.LU.64 R20, [R1+0x220] ;  /* 0x0002200001147983 */ /* 0x000ee20000300a00 */
[----:B--2---:R-:W-:-:S05]  /*1ec20*/  IMAD.WIDE R2, R248, 0x4, R12 ;  /* 0x00000004f8027825 */ /* 0x004fca00078e020c */
[----:B------:R2:W-:Y:S04]  /*1ec30*/  STL.64 [R1+0x540], R2 ;  /* 0x0005400201007387 */ /* 0x0005e80000100a00 */
[----:B------:R-:W3:Y:S01]  /*1ec40*/  LDL.LU.64 R12, [R1+0x218] ;  /* 0x00021800010c7983 */ /* 0x000ee20000300a00 */
[----:B------:R-:W-:Y:S02]  /*1ec50*/  VIADD R5, R9, 0xffffff13 ;  /* 0xffffff1309057836 */ /* 0x000fe40000000000 */
[----:B------:R-:W2:Y:S03]  /*1ec60*/  LDC R9, c[0x0][0x3a0] ;  /* 0x0000e800ff097b82 */ /* 0x000ea60000000800 */
[----:B------:R-:W-:Y:S01]  /*1ec70*/  ISETP.GE.U32.AND P6, PT, R5, 0x7ffffe94, PT ;  /* 0x7ffffe940500780c */ /* 0x000fe20003fc6070 */
[----:B----4-:R-:W-:-:S04]  /*1ec80*/  VIADD R5, R8, 0xffffff12 ;  /* 0xffffff1208057836 */ /* 0x010fc80000000000 */
[----:B------:R-:W4:Y:S01]  /*1ec90*/  LDC R8, c[0x0][0x3a0] ;  /* 0x0000e800ff087b82 */ /* 0x000f220000000800 */
[----:B------:R-:W-:Y:S01]  /*1eca0*/  ISETP.GE.U32.AND P1, PT, R5, 0x7ffffe93, PT ;  /* 0x7ffffe930500780c */ /* 0x000fe20003f26070 */
[----:B------:R-:W-:-:S05]  /*1ecb0*/  VIADD R5, R7, 0xffffff11 ;  /* 0xffffff1107057836 */ /* 0x000fca0000000000 */
[----:B------:R-:W-:Y:S01]  /*1ecc0*/  ISETP.GE.U32.AND P2, PT, R5, 0x7ffffe92, PT ;  /* 0x7ffffe920500780c */ /* 0x000fe20003f46070 */
[----:B------:R2:W-:Y:S01]  /*1ecd0*/  LDGSTS.E [R132+0x401b0], desc[UR20][R2.64], !P6 ;  /* 0x401b000002847fae */ /* 0x0005e2000f1a1014 */
[----:B-1----:R-:W-:Y:S01]  /*1ece0*/  IADD3 R5, PT, PT, R6, -0xf0, RZ ;  /* 0xffffff1006057810 */ /* 0x002fe20007ffe0ff */
[----:B------:R-:W1:Y:S03]  /*1ecf0*/  LDC R7, c[0x0][0x3a0] ;  /* 0x0000e800ff077b82 */ /* 0x000e660000000800 */
[----:B------:R-:W-:Y:S01]  /*1ed00*/  ISETP.GE.U32.AND P3, PT, R5, 0x7ffffe91, PT ;  /* 0x7ffffe910500780c */ /* 0x000fe20003f66070 */
[----:B---3--:R-:W-:-:S04]  /*1ed10*/  VIADD R5, R10, 0xffffff0f ;  /* 0xffffff0f0a057836 */ /* 0x008fc80000000000 */
[----:B------:R-:W3:Y:S01]  /*1ed20*/  LDC R6, c[0x0][0x3a0] ;  /* 0x0000e800ff067b82 */ /* 0x000ee20000000800 */
[----:B------:R-:W-:Y:S01]  /*1ed30*/  ISETP.GE.U32.AND P4, PT, R5, 0x7ffffe90, PT ;  /* 0x7ffffe900500780c */ /* 0x000fe20003f86070 */
[----:B--2---:R-:W-:-:S05]  /*1ed40*/  VIADD R5, R9, 0xffffff0e ;  /* 0xffffff0e09057836 */ /* 0x004fca0000000000 */
[----:B------:R-:W-:Y:S01]  /*1ed50*/  ISETP.GE.U32.AND P6, PT, R5, 0x7ffffe8f, PT ;  /* 0x7ffffe8f0500780c */ /* 0x000fe20003fc6070 */
[C---:B------:R-:W-:Y:S01]  /*1ed60*/  IMAD.WIDE R2, R248.reuse, 0x4, R18 ;  /* 0x00000004f8027825 */ /* 0x040fe200078e0212 */
[----:B------:R-:W2:Y:S04]  /*1ed70*/  LDC R9, c[0x0][0x3a0] ;  /* 0x0000e800ff097b82 */ /* 0x000ea80000000800 */
[----:B------:R1:W-:Y:S04]  /*1ed80*/  STL.64 [R1+0x550], R2 ;  /* 0x0005500201007387 */ /* 0x0003e80000100a00 */
[----:B------:R1:W-:Y:S04]  /*1ed90*/  LDGSTS.E [R132+0x401b4], desc[UR20][R2.64], !P1 ;  /* 0x401b400002847fae */ /* 0x0003e8000c9a1014 */
[----:B------:R-:W2:Y:S01]  /*1eda0*/  LDL.LU.64 R18, [R1+0x210] ;  /* 0x0002100001127983 */ /* 0x000ea20000300a00 */
[----:B-1----:R-:W-:-:S05]  /*1edb0*/  IMAD.WIDE R2, R248, 0x4, R16 ;  /* 0x00000004f8027825 */ /* 0x002fca00078e0210 */
        /* <DEDUP_REMOVED lines=9> */
[----:B------:R-:W2:Y:S04]  /*1ee50*/  LDL.LU.64 R14, [R1+0x1f8] ;  /* 0x0001f800010e7983 */ /* 0x000ea80000300a00 */
[----:B------:R1:W-:Y:S02]  /*1ee60*/  LDGSTS.E [R132+0x401c0], desc[UR20][R2.64], !P4 ;  /* 0x401c000002847fae */ /* 0x0003e4000e1a1014 */
[----:B-1----:R-:W-:-:S05]  /*1ee70*/  IMAD.WIDE R2, R248, 0x4, R20 ;  /* 0x00000004f8027825 */ /* 0x002fca00078e0214 */
[----:B------:R1:W-:Y:S04]  /*1ee80*/  STL.64 [R1+0x220], R2 ;  /* 0x0002200201007387 */ /* 0x0003e80000100a00 */
[----:B------:R1:W-:Y:S02]  /*1ee90*/  LDGSTS.E [R132+0x401c4], desc[UR20][R2.64], !P6 ;  /* 0x401c400002847fae */ /* 0x0003e4000f1a1014 */
[----:B-1----:R-:W-:Y:S02]  /*1eea0*/  IMAD.WIDE R2, R248, 0x4, R12 ;  /* 0x00000004f8027825 */ /* 0x002fe400078e020c */
[----:B------:R-:W2:Y:S02]  /*1eeb0*/  LDL.LU.64 R12, [R1+0x1f0] ;  /* 0x0001f000010c7983 */ /* 0x000ea40000300a00 */
[----:B----4-:R-:W-:-:S02]  /*1eec0*/  VIADD R5, R8, 0xffffff0d ;  /* 0xffffff0d08057836 */ /* 0x010fc40000000000 */
[----:B------:R-:W1:Y:S03]  /*1eed0*/  LDC R8, c[0x0][0x3a0] ;  /* 0x0000e800ff087b82 */ /* 0x000e660000000800 */
[----:B------:R-:W-:Y:S01]  /*1eee0*/  ISETP.GE.U32.AND P1, PT, R5, 0x7ffffe8e, PT ;  /* 0x7ffffe8e0500780c */ /* 0x000fe20003f26070 */
[----:B------:R-:W-:Y:S01]  /*1eef0*/  VIADD R5, R7, 0xffffff0c ;  /* 0xffffff0c07057836 */ /* 0x000fe20000000000 */
[----:B------:R4:W-:Y:S03]  /*1ef00*/  STL.64 [R1+0x218], R2 ;  /* 0x0002180201007387 */ /* 0x0009e60000100a00 */
[----:B------:R-:W2:Y:S01]  /*1ef10*/  LDC R7, c[0x0][0x3a0] ;  /* 0x0000e800ff077b82 */ /* 0x000ea20000000800 */
[----:B------:R-:W-:Y:S01]  /*1ef20*/  ISETP.GE.U32.AND P2, PT, R5, 0x7ffffe8d, PT ;  /* 0x7ffffe8d0500780c */ /* 0x000fe20003f46070 */
[----:B---3--:R-:W-:Y:S01]  /*1ef30*/  VIADD R5, R6, 0xffffff0b ;  /* 0xffffff0b06057836 */ /* 0x008fe20000000000 */
[----:B------:R-:W3:Y:S04]  /*1ef40*/  LDL.LU.64 R20, [R1+0x1e8] ;  /* 0x0001e80001147983 */ /* 0x000ee80000300a00 */
[----:B------:R-:W-:Y:S01]  /*1ef50*/  ISETP.GE.U32.AND P3, PT, R5, 0x7ffffe8c, PT ;  /* 0x7ffffe8c0500780c */ /* 0x000fe20003f66070 */
[----:B------:R4:W-:Y:S01]  /*1ef60*/  LDGSTS.E [R132+0x401c8], desc[UR20][R2.64], !P1 ;  /* 0x401c800002847fae */ /* 0x0009e2000c9a1014 */
[----:B------:R-:W2:Y:S01]  /*1ef70*/  LDC R6, c[0x0][0x3a0] ;  /* 0x0000e800ff067b82 */ /* 0x000ea20000000800 */
[----:B-1----:R-:W-:-:S07]  /*1ef80*/  VIADD R5, R8, 0xffffff0a ;  /* 0xffffff0a08057836 */ /* 0x002fce0000000000 */
[----:B------:R-:W1:Y:S01]  /*1ef90*/  LDC R8, c[0x0][0x3a0] ;  /* 0x0000e800ff087b82 */ /* 0x000e620000000800 */
[----:B------:R-:W-:Y:S02]  /*1efa0*/  ISETP.GE.U32.AND P4, PT, R5, 0x7ffffe8b, PT ;  /* 0x7ffffe8b0500780c */ /* 0x000fe40003f86070 */
[----:B--2---:R-:W-:-:S05]  /*1efb0*/  IADD3 R5, PT, PT, R9, -0xf7, RZ ;  /* 0xffffff0909057810 */ /* 0x004fca0007ffe0ff */
[----:B------:R-:W2:Y:S01]  /*1efc0*/  LDC R9, c[0x0][0x3a0] ;  /* 0x0000e800ff097b82 */ /* 0x000ea20000000800 */
[----:B------:R-:W-:Y:S01]  /*1efd0*/  ISETP.GE.U32.AND P6, PT, R5, 0x7ffffe8a, PT ;  /* 0x7ffffe8a0500780c */ /* 0x000fe20003fc6070 */
[----:B----4-:R-:W-:-:S05]  /*1efe0*/  IMAD.WIDE R2, R248, 0x4, R18 ;  /* 0x00000004f8027825 */ /* 0x010fca00078e0212 */
[----:B------:R4:W-:Y:S04]  /*1eff0*/  STL.64 [R1+0x210], R2 ;  /* 0x0002100201007387 */ /* 0x0009e80000100a00 */
[----:B------:R4:W-:Y:S04]  /*1f000*/  LDGSTS.E [R132+0x401cc], desc[UR20][R2.64], !P2 ;  /* 0x401cc00002847fae */ /* 0x0009e8000d1a1014 */
[----:B------:R-:W3:Y:S01]  /*1f010*/  LDL.LU.64 R18, [R1+0x1e0] ;  /* 0x0001e00001127983 */ /* 0x000ee20000300a00 */
[----:B----4-:R-:W-:-:S05]  /*1f020*/  IMAD.WIDE R2, R248, 0x4, R16 ;  /* 0x00000004f8027825 */ /* 0x010fca00078e0210 */
[----:B------:R4:W-:Y:S04]  /*1f030*/  STL.64 [R1+0x208], R2 ;  /* 0x0002080201007387 */ /* 0x0009e80000100a00 */
[----:B------:R4:W-:Y:S04]  /*1f040*/  LDGSTS.E [R132+0x401d0], desc[UR20][R2.64], !P3 ;  /* 0x401d000002847fae */ /* 0x0009e8000d9a1014 */
[----:B------:R-:W3:Y:S04]  /*1f050*/  LDL.LU.64 R16, [R1+0x1d8] ;  /* 0x0001d80001107983 */ /* 0x000ee80000300a00 */
[----:B------:R-:W3:Y:S01]  /*1f060*/  LDL.LU.64 R26, [R1+0x1d0] ;  /* 0x0001d000011a7983 */ /* 0x000ee20000300a00 */
[----:B----4-:R-:W-:-:S05]  /*1f070*/  IMAD.WIDE R2, R248, 0x4, R22 ;  /* 0x00000004f8027825 */ /* 0x010fca00078e0216 */
[----:B------:R4:W-:Y:S04]  /*1f080*/  STL.64 [R1+0x200], R2 ;  /* 0x0002000201007387 */ /* 0x0009e80000100a00 */
[----:B------:R4:W-:Y:S02]  /*1f090*/  LDGSTS.E [R132+0x401d4], desc[UR20][R2.64], !P4 ;  /* 0x401d400002847fae */ /* 0x0009e4000e1a1014 */
[----:B----4-:R-:W-:-:S05]  /*1f0a0*/  IMAD.WIDE R2, R248, 0x4, R14 ;  /* 0x00000004f8027825 */ /* 0x010fca00078e020e */
[----:B------:R4:W-:Y:S04]  /*1f0b0*/  STL.64 [R1+0x1f8], R2 ;  /* 0x0001f80201007387 */ /* 0x0009e80000100a00 */
[----:B------:R-:W3:Y:S04]  /*1f0c0*/  LDL.LU.64 R14, [R1+0x1c8] ;  /* 0x0001c800010e7983 */ /* 0x000ee80000300a00 */
[----:B------:R4:W-:Y:S04]  /*1f0d0*/  LDGSTS.E [R132+0x401d8], desc[UR20][R2.64], !P6 ;  /* 0x401d800002847fae */ /* 0x0009e8000f1a1014 */
[----:B------:R-:W3:Y:S04]  /*1f0e0*/  LDL.LU.64 R30, [R1+0x1c0] ;  /* 0x0001c000011e7983 */ /* 0x000ee80000300a00 */
[----:B------:R-:W3:Y:S01]  /*1f0f0*/  LDL.LU.64 R28, [R1+0x1b8] ;  /* 0x0001b800011c7983 */ /* 0x000ee20000300a00 */
[----:B----4-:R-:W-:-:S03]  /*1f100*/  IMAD.WIDE R2, R248, 0x4, R12 ;  /* 0x00000004f8027825 */ /* 0x010fc600078e020c */
[----:B------:R-:W4:Y:S01]  /*1f110*/  LDL.LU.64 R12, [R1+0x1b0] ;  /* 0x0001b000010c7983 */ /* 0x000f220000300a00 */
[----:B------:R-:W-:Y:S02]  /*1f120*/  VIADD R5, R7, 0xffffff08 ;  /* 0xffffff0807057836 */ /* 0x000fe40000000000 */
[----:B------:R-:W2:Y:S03]  /*1f130*/  LDC R7, c[0x0][0x3a0] ;  /* 0x0000e800ff077b82 */ /* 0x000ea60000000800 */
[----:B------:R-:W-:Y:S01]  /*1f140*/  ISETP.GE.U32.AND P1, PT, R5, 0x7ffffe89, PT ;  /* 0x7ffffe890500780c */ /* 0x000fe20003f26070 */
[----:B-1----:R-:W-:-:S04]  /*1f150*/  VIADD R5, R8, 0xffffff07 ;  /* 0xffffff0708057836 */ /* 0x002fc80000000000 */
[----:B------:R-:W1:Y:S01]  /*1f160*/  LDC R8, c[0x0][0x3a0] ;  /* 0x0000e800ff087b82 */ /* 0x000e620000000800 */
[----:B------:R-:W-:Y:S01]  /*1f170*/  ISETP.GE.U32.AND P2, PT, R5, 0x7ffffe88, PT ;  /* 0x7ffffe880500780c */ /* 0x000fe20003f46070 */
[----:B------:R-:W-:-:S05]  /*1f180*/  VIADD R5, R6, 0xffffff06 ;  /* 0xffffff0606057836 */ /* 0x000fca0000000000 */
[----:B------:R-:W-:Y:S01]  /*1f190*/  ISETP.GE.U32.AND P3, PT, R5, 0x7ffffe87, PT ;  /* 0x7ffffe870500780c */ /* 0x000fe20003f66070 */
[----:B------:R-:W3:Y:S01]  /*1f1a0*/  LDC R6, c[0x0][0x3a0] ;  /* 0x0000e800ff067b82 */ /* 0x000ee20000000800 */
[----:B------:R3:W-:Y:S04]  /*1f1b0*/  STL.64 [R1+0x1f0], R2 ;  /* 0x0001f00201007387 */ /* 0x0007e80000100a00 */
[----:B------:R3:W-:Y:S01]  /*1f1c0*/  LDGSTS.E [R132+0x401dc], desc[UR20][R2.64], !P1 ;  /* 0x401dc00002847fae */ /* 0x0007e2000c9a1014 */
[----:B--2---:R-:W-:Y:S02]  /*1f1d0*/  VIADD R5, R7, 0xffffff05 ;  /* 0xffffff0507057836 */ /* 0x004fe40000000000 */
[----:B------:R-:W2:Y:S03]  /*1f1e0*/  LDC R7, c[0x0][0x3a0] ;  /* 0x0000e800ff077b82 */ /* 0x000ea60000000800 */
[----:B------:R-:W-:Y:S01]  /*1f1f0*/  ISETP.GE.U32.AND P4, PT, R5, 0x7ffffe86, PT ;  /* 0x7ffffe860500780c */ /* 0x000fe20003f86070 */
[----:B------:R-:W-:-:S05]  /*1f200*/  VIADD R5, R9, 0xffffff04 ;  /* 0xffffff0409057836 */ /* 0x000fca0000000000 */
[----:B------:R-:W-:Y:S01]  /*1f210*/  ISETP.GE.U32.AND P6, PT, R5, 0x7ffffe85, PT ;  /* 0x7ffffe850500780c */ /* 0x000fe20003fc6070 */
[----:B-1----:R-:W-:Y:S02]  /*1f220*/  VIADD R5, R8, 0xffffff03 ;  /* 0xffffff0308057836 */ /* 0x002fe40000000000 */
[----:B------:R-:W1:Y:S01]  /*1f230*/  LDC R8, c[0x0][0x3a0] ;  /* 0x0000e800ff087b82 */ /* 0x000e620000000800 */
[----:B---3--:R-:W-:-:S05]  /*1f240*/  IMAD.WIDE R2, R248, 0x4, R20 ;  /* 0x00000004f8027825 */ /* 0x008fca00078e0214 */
[----:B------:R3:W-:Y:S04]  /*1f250*/  STL.64 [R1+0x560], R2 ;  /* 0x0005600201007387 */ /* 0x0007e80000100a00 */
[----:B------:R3:W-:Y:S01]  /*1f260*/  LDGSTS.E [R132+0x401e0], desc[UR20][R2.64], !P2 ;  /* 0x401e000002847fae */ /* 0x0007e2000d1a1014 */
[----:B------:R-:W-:Y:S02]  /*1f270*/  ISETP.GE.U32.AND P1, PT, R5, 0x7ffffe84, PT ;  /* 0x7ffffe840500780c */ /* 0x000fe40003f26070 */
[----:B--2---:R-:W-:Y:S01]  /*1f280*/  IADD3 R5, PT, PT, R7, -0xfe, RZ ;  /* 0xffffff0207057810 */ /* 0x004fe20007ffe0ff */
[----:B------:R-:W2:Y:S03]  /*1f290*/  LDL.LU.64 R24, [R1+0x858] ;  /* 0x0008580001187983 */ /* 0x000ea60000300a00 */
[----:B------:R-:W-:Y:S01]  /*1f2a0*/  ISETP.GE.U32.AND P2, PT, R5, 0x7ffffe83, PT ;  /* 0x7ffffe830500780c */ /* 0x000fe20003f46070 */
[----:B------:R-:W-:-:S02]  /*1f2b0*/  VIADD R5, R6, 0xffffff01 ;  /* 0xffffff0106057836 */ /* 0x000fc40000000000 */
[----:B---3--:R-:W-:-:S05]  /*1f2c0*/  IMAD.WIDE R2, R248, 0x4, R18 ;  /* 0x00000004f8027825 */ /* 0x008fca00078e0212 */
[----:B------:R1:W-:Y:S04]  /*1f2d0*/  STL.64 [R1+0x580], R2 ;  /* 0x0005800201007387 */ /* 0x0003e80000100a00 */
[----:B------:R-:W3:Y:S04]  /*1f2e0*/  LDL.LU.64 R22, [R1+0x820] ;  /* 0x0008200001167983 */ /* 0x000ee80000300a00 */
[----:B------:R-:W3:Y:S04]  /*1f2f0*/  LDL.LU.64 R20, [R1+0x7f0] ;  /* 0x0007f00001147983 */ /* 0x000ee80000300a00 */
[----:B------:R-:W3:Y:S04]  /*1f300*/  LDL.LU.64 R18, [R1+0x7c0] ;  /* 0x0007c00001127983 */ /* 0x000ee80000300a00 */
[----:B------:R1:W-:Y:S01]  /*1f310*/  LDGSTS.E [R132+0x401e4], desc[UR20][R2.64], !P3 ;  /* 0x401e400002847fae */ /* 0x0003e2000d9a1014 */
[----:B------:R-:W-:-:S04]  /*1f320*/  IMAD.WIDE R16, R248, 0x4, R16 ;  /* 0x00000004f8107825 */ /* 0x000fc800078e0210 */
[----:B------:R-:W-:Y:S01]  /*1f330*/  IMAD.WIDE R6, R248, 0x4, R26 ;  /* 0x00000004f8067825 */ /* 0x000fe200078e021a */
[----:B------:R1:W-:Y:S04]  /*1f340*/  STL.64 [R1+0x590], R16 ;  /* 0x0005901001007387 */ /* 0x0003e80000100a00 */
[----:B------:R-:W3:Y:S01]  /*1f350*/  LDL.LU.64 R26, [R1+0x790] ;  /* 0x00079000011a7983 */ /* 0x000ee20000300a00 */
[----:B-1----:R-:W-:-:S03]  /*1f360*/  VIADD R2, R8, 0xffffff00 ;  /* 0xffffff0008027836 */ /* 0x002fc60000000000 */
[----:B------:R-:W-:Y:S01]  /*1f370*/  LDGSTS.E [R132+0x401e8], desc[UR20][R16.64], !P4 ;  /* 0x401e800010847fae */ /* 0x000fe2000e1a1014 */
[----:B------:R-:W-:-:S03]  /*1f380*/  ISETP.GT.AND P4, PT, R11, 0xff, PT ;  /* 0x000000ff0b00780c */ /* 0x000fc60003f84270 */
[----:B------:R1:W-:Y:S04]  /*1f390*/  STL.64 [R1+0x5a0], R6 ;  /* 0x0005a00601007387 */ /* 0x0003e80000100a00 */
[----:B------:R1:W-:Y:S01]  /*1f3a0*/  LDGSTS.E [R132+0x401ec], desc[UR20][R6.64], !P6 ;  /* 0x401ec00006847fae */ /* 0x0003e2000f1a1014 */
[----:B------:R-:W-:-:S03]  /*1f3b0*/  ISETP.GE.U32.AND P6, PT, R2, 0x7ffffe81, PT ;  /* 0x7ffffe810200780c */ /* 0x000fc60003fc6070 */
[----:B------:R-:W3:Y:S01]  /*1f3c0*/  LDL.LU.64 R16, [R1+0x760] ;  /* 0x0007600001107983 */ /* 0x000ee20000300a00 */
[----:B------:R-:W-:-:S03]  /*1f3d0*/  IMAD.WIDE R10, R248, 0x4, R14 ;  /* 0x00000004f80a7825 */ /* 0x000fc600078e020e */
[----:B------:R-:W3:Y:S04]  /*1f3e0*/  LDL.LU.64 R14, [R1+0x730] ;  /* 0x00073000010e7983 */ /* 0x000ee80000300a00 */
[----:B------:R1:W-:Y:S01]  /*1f3f0*/  STL.64 [R1+0xa50], R10 ;  /* 0x000a500a01007387 */ /* 0x0003e20000100a00 */
[C---:B------:R-:W-:Y:S01]  /*1f400*/  IMAD.WIDE R8, R248.reuse, 0x4, R30 ;  /* 0x00000004f8087825 */ /* 0x040fe200078e021e */
[----:B------:R-:W-:Y:S02]  /*1f410*/  ISETP.GE.U32.AND P3, PT, R5, 0x7ffffe82, PT ;  /* 0x7ffffe820500780c */ /* 0x000fe40003f66070 */
[----:B------:R1:W-:Y:S01]  /*1f420*/  LDGSTS.E [R132+0x401f0], desc[UR20][R10.64], !P1 ;  /* 0x401f00000a847fae */ /* 0x0003e2000c9a1014 */
[----:B----4-:R-:W-:-:S03]  /*1f430*/  IMAD.WIDE R2, R248, 0x4, R12 ;  /* 0x00000004f8027825 */ /* 0x010fc600078e020c */
[----:B------:R-:W-:Y:S04]  /*1f440*/  LDGSTS.E [R132+0x401f4], desc[UR20][R8.64], !P2 ;  /* 0x401f400008847fae */ /* 0x000fe8000d1a1014 */
[----:B------:R-:W4:Y:S01]  /*1f450*/  LDL.LU.64 R12, [R1+0x700] ;  /* 0x00070000010c7983 */ /* 0x000f220000300a00 */
[----:B-1----:R-:W-:-:S03]  /*1f460*/  IMAD.WIDE R6, R248, 0x4, R28 ;  /* 0x00000004f8067825 */ /* 0x002fc600078e021c */
[----:B------:R-:W-:Y:S01]  /*1f470*/  STL.64 [R1+0xa58], R8 ;  /* 0x000a580801007387 */ /* 0x000fe20000100a00 */
[----:B------:R-:W-:-:S03]  /*1f480*/  IMAD.SHL.U32 R5, R249, 0x80, RZ ;  /* 0x00000080f9057824 */ /* 0x000fc600078e00ff */
[----:B------:R-:W-:Y:S04]  /*1f490*/  STL.64 [R1+0xa60], R6 ;  /* 0x000a600601007387 */ /* 0x000fe80000100a00 */
[----:B------:R1:W-:Y:S04]  /*1f4a0*/  STL.64 [R1+0xa68], R2 ;  /* 0x000a680201007387 */ /* 0x0003e80000100a00 */
[----:B------:R-:W4:Y:S04]  /*1f4b0*/  LDL.LU.64 R72, [R1+0x6d0] ;  /* 0x0006d00001487983 */ /* 0x000f280000300a00 */
[----:B------:R-:W4:Y:S04]  /*1f4c0*/  LDL.LU.64 R68, [R1+0x6a0] ;  /* 0x0006a00001447983 */ /* 0x000f280000300a00 */
[----:B------:R-:W4:Y:S04]  /*1f4d0*/  LDL.LU.64 R64, [R1+0x670] ;  /* 0x0006700001407983 */ /* 0x000f280000300a00 */
[----:B------:R-:W-:Y:S04]  /*1f4e0*/  LDGSTS.E [R132+0x401f8], desc[UR20][R6.64], !P3 ;  /* 0x401f800006847fae */ /* 0x000fe8000d9a1014 */
[----:B------:R1:W-:Y:S01]  /*1f4f0*/  LDGSTS.E [R132+0x401fc], desc[UR20][R2.64], !P6 ;  /* 0x401fc00002847fae */ /* 0x0003e2000f1a1014 */
[----:B------:R-:W-:Y:S01]  /*1f500*/  SEL R4, R4, RZ, P4 ;  /* 0x000000ff04047207 */ /* 0x000fe20002000000 */
[----:B------:R-:W-:-:S02]  /*1f510*/  IMAD.WIDE R10, R5, 0x4, R170 ;  /* 0x00000004050a7825 */ /* 0x000fc400078e02aa */
[----:B------:R-:W0:Y:S02]  /*1f520*/  LDGDEPBAR ;  /* 0x00000000000079af */ /* 0x000e240000000000 */
[C---:B--2---:R-:W-:Y:S02]  /*1f530*/  IMAD.WIDE R172, R5.reuse, 0x4, R24 ;  /* 0x0000000405ac7825 */ /* 0x044fe400078e0218 */
[----:B------:R-:W2:Y:S02]  /*1f540*/  LDL.LU.64 R24, [R1+0x640] ;  /* 0x0006400001187983 */ /* 0x000ea40000300a00 */
[C---:B---3--:R-:W-:Y:S02]  /*1f550*/  IMAD.WIDE R160, R5.reuse, 0x4, R22 ;  /* 0x0000000405a07825 */ /* 0x048fe400078e0216 */
[----:B------:R-:W3:Y:S02]  /*1f560*/  LDL.LU.64 R22, [R1+0x610] ;  /* 0x0006100001167983 */ /* 0x000ee40000300a00 */
[----:B------:R-:W-:-:S02]  /*1f570*/  IMAD.WIDE R148, R5, 0x4, R20 ;  /* 0x0000000405947825 */ /* 0x000fc400078e0214 */
[----:B------:R-:W3:Y:S02]  /*1f580*/  LDL.LU.64 R20, [R1+0x5e0] ;  /* 0x0005e00001147983 */ /* 0x000ee40000300a00 */
[C---:B------:R-:W-:Y:S02]  /*1f590*/  IMAD.WIDE R136, R5.reuse, 0x4, R18 ;  /* 0x0000000405887825 */ /* 0x040fe400078e0212 */
[----:B------:R-:W3:Y:S04]  /*1f5a0*/  LDL.LU.64 R18, [R1+0x5b0] ;  /* 0x0005b00001127983 */ /* 0x000ee80000300a00 */
[----:B------:R-:W3:Y:S04]  /*1f5b0*/  LDL.LU.64 R38, [R1+0x188] ;  /* 0x0001880001267983 */ /* 0x000ee80000300a00 */
[----:B------:R1:W-:Y:S04]  /*1f5c0*/  STL.64 [R1+0x858], R172 ;  /* 0x000858ac01007387 */ /* 0x0003e80000100a00 */
[----:B------:R-:W3:Y:S01]  /*1f5d0*/  LDL.LU.64 R34, [R1+0x158] ;  /* 0x0001580001227983 */ /* 0x000ee20000300a00 */
[----:B------:R-:W-:-:S03]  /*1f5e0*/  IMAD.WIDE R134, R5, 0x4, R26 ;  /* 0x0000000405867825 */ /* 0x000fc600078e021a */
[----:B------:R-:W3:Y:S04]  /*1f5f0*/  LDL.LU.64 R26, [R1+0x128] ;  /* 0x00012800011a7983 */ /* 0x000ee80000300a00 */
[----:B------:R1:W-:Y:S04]  /*1f600*/  STL.64 [R1+0x820], R160 ;  /* 0x000820a001007387 */ /* 0x0003e80000100a00 */
[----:B------:R-:W3:Y:S04]  /*1f610*/  LDL.LU.64 R32, [R1+0xf8] ;  /* 0x0000f80001207983 */ /* 0x000ee80000300a00 */
[----:B------:R-:W3:Y:S01]  /*1f620*/  LDL.LU.64 R30, [R1+0xc8] ;  /* 0x0000c800011e7983 */ /* 0x000ee20000300a00 */
[----:B------:R-:W-:-:S03]  /*1f630*/  IMAD.WIDE R246, R5, 0x4, R16 ;  /* 0x0000000405f67825 */ /* 0x000fc600078e0210 */
[----:B------:R1:W-:Y:S04]  /*1f640*/  STL.64 [R1+0x7f0], R148 ;  /* 0x0007f09401007387 */ /* 0x0003e80000100a00 */
[----:B------:R-:W3:Y:S04]  /*1f650*/  LDL.LU.64 R16, [R1+0x98] ;  /* 0x0000980001107983 */ /* 0x000ee80000300a00 */
[----:B------:R-:W3:Y:S04]  /*1f660*/  LDL.LU.64 R28, [R1+0x68] ;  /* 0x00006800011c7983 */ /* 0x000ee80000300a00 */
[----:B------:R2:W-:Y:S01]  /*1f670*/  STL.64 [R1+0x7c0], R136 ;  /* 0x0007c08801007387 */ /* 0x0005e20000100a00 */
[----:B-1----:R-:W-:-:S03]  /*1f680*/  IMAD.WIDE R2, R5, 0x4, R14 ;  /* 0x0000000405027825 */ /* 0x002fc600078e020e */
[----:B------:R-:W3:Y:S01]  /*1f690*/  LDL.LU.64 R14, [R1+0x38] ;  /* 0x00003800010e7983 */ /* 0x000ee20000300a00 */
[----:B----4-:R-:W-:-:S03]  /*1f6a0*/  IMAD.WIDE R118, R5, 0x4, R12 ;  /* 0x0000000405767825 */ /* 0x010fc600078e020c */
[----:B------:R-:W4:Y:S04]  /*1f6b0*/  LDL.LU.64 R12, [R1+0x8] ;  /* 0x00000800010c7983 */ /* 0x000f280000300a00 */
[----:B------:R1:W-:Y:S04]  /*1f6c0*/  STL.64 [R1+0x790], R134 ;  /* 0x0007908601007387 */ /* 0x0003e80000100a00 */
[----:B------:R1:W-:Y:S01]  /*1f6d0*/  STL.64 [R1+0x760], R246 ;  /* 0x000760f601007387 */ /* 0x0003e20000100a00 */
[----:B------:R-:W-:-:S03]  /*1f6e0*/  IMAD.WIDE R114, R5, 0x4, R72 ;  /* 0x0000000405727825 */ /* 0x000fc600078e0248 */
[----:B------:R1:W-:Y:S01]  /*1f6f0*/  STL.64 [R1+0xa70], R2 ;  /* 0x000a700201007387 */ /* 0x0003e20000100a00 */
[----:B------:R-:W-:-:S03]  /*1f700*/  IMAD.WIDE R110, R5, 0x4, R68 ;  /* 0x00000004056e7825 */ /* 0x000fc600078e0244 */
[----:B------:R-:W-:Y:S01]  /*1f710*/  STL.64 [R1+0xa78], R118 ;  /* 0x000a787601007387 */ /* 0x000fe20000100a00 */
[----:B------:R-:W-:-:S03]  /*1f720*/  IMAD.WIDE R106, R5, 0x4, R64 ;  /* 0x00000004056a7825 */ /* 0x000fc600078e0240 */
[----:B------:R-:W-:Y:S04]  /*1f730*/  STL.64 [R1+0xa80], R114 ;  /* 0x000a807201007387 */ /* 0x000fe80000100a00 */
[----:B------:R-:W-:Y:S01]  /*1f740*/  STL.64 [R1+0xa88], R110 ;  /* 0x000a886e01007387 */ /* 0x000fe20000100a00 */
[----:B------:R-:W-:-:S03]  /*1f750*/  ISETP.NE.U32.AND P4, PT, R4, RZ, PT ;  /* 0x000000ff0400720c */ /* 0x000fc60003f85070 */
[----:B------:R-:W-:Y:S01]  /*1f760*/  STL.64 [R1+0xa90], R106 ;  /* 0x000a906a01007387 */ /* 0x000fe20000100a00 */
[----:B------:R-:W-:-:S04]  /*1f770*/  IMAD.WIDE R8, R5, 0x4, R158 ;  /* 0x0000000405087825 */ /* 0x000fc800078e029e */
[----:B------:R-:W-:-:S05]  /*1f780*/  IMAD.WIDE R6, R5, 0x4, R146 ;  /* 0x0000000405067825 */ /* 0x000fca00078e0292 */
[----:B------:R-:W-:Y:S04]  /*1f790*/  LDGSTS.E [R250+0x20000], desc[UR20][R172.64], P4 ;  /* 0x20000000acfa7fae */ /* 0x000fe8000a1a1014 */
[----:B------:R-:W-:Y:S04]  /*1f7a0*/  LDGSTS.E [R250+0x20400], desc[UR20][R160.64], P4 ;  /* 0x20400000a0fa7fae */ /* 0x000fe8000a1a1014 */
[----:B------:R-:W-:Y:S01]  /*1f7b0*/  LDGSTS.E [R250+0x20800], desc[UR20][R148.64], P4 ;  /* 0x2080000094fa7fae */ /* 0x000fe2000a1a1014 */
[----:B--2---:R-:W-:-:S03]  /*1f7c0*/  IMAD.WIDE R24, R5, 0x4, R24 ;  /* 0x0000000405187825 */ /* 0x004fc600078e0218 */
[----:B------:R-:W-:Y:S04]  /*1f7d0*/  LDGSTS.E [R250+0x20c00], desc[UR20][R136.64], P4 ;  /* 0x20c0000088fa7fae */ /* 0x000fe8000a1a1014 */
[----:B------:R2:W-:Y:S04]  /*1f7e0*/  STL.64 [R1+0xa98], R24 ;  /* 0x000a981801007387 */ /* 0x0005e80000100a00 */
[----:B------:R-:W-:Y:S04]  /*1f7f0*/  LDGSTS.E [R250+0x21000], desc[UR20][R134.64], P4 ;  /* 0x2100000086fa7fae */ /* 0x000fe8000a1a1014 */
[----:B------:R-:W-:Y:S04]  /*1f800*/  LDGSTS.E [R250+0x21400], desc[UR20][R246.64], P4 ;  /* 0x21400000f6fa7fae */ /* 0x000fe8000a1a1014 */
[----:B------:R-:W-:Y:S04]  /*1f810*/  LDGSTS.E [R250+0x21800], desc[UR20][R2.64], P4 ;  /* 0x2180000002fa7fae */ /* 0x000fe8000a1a1014 */
[----:B------:R1:W-:Y:S04]  /*1f820*/  LDGSTS.E [R250+0x21c00], desc[UR20][R118.64], P4 ;  /* 0x21c0000076fa7fae */ /* 0x0003e8000a1a1014 */
[----:B------:R1:W-:Y:S04]  /*1f830*/  LDGSTS.E [R250+0x22000], desc[UR20][R114.64], P4 ;  /* 0x2200000072fa7fae */ /* 0x0003e8000a1a1014 */
[----:B------:R1:W-:Y:S04]  /*1f840*/  LDGSTS.E [R250+0x22400], desc[UR20][R110.64], P4 ;  /* 0x224000006efa7fae */ /* 0x0003e8000a1a1014 */
[----:B------:R1:W-:Y:S04]  /*1f850*/  LDGSTS.E [R250+0x22800], desc[UR20][R106.64], P4 ;  /* 0x228000006afa7fae */ /* 0x0003e8000a1a1014 */
[----:B------:R-:W-:Y:S01]  /*1f860*/  LDGSTS.E [R250+0x22c00], desc[UR20][R24.64], P4 ;  /* 0x22c0000018fa7fae */ /* 0x000fe2000a1a1014 */
[----:B---3--:R-:W-:-:S04]  /*1f870*/  IMAD.WIDE R22, R5, 0x4, R22 ;  /* 0x0000000405167825 */ /* 0x008fc800078e0216 */
[C---:B------:R-:W-:Y:S01]  /*1f880*/  IMAD.WIDE R20, R5.reuse, 0x4, R20 ;  /* 0x0000000405147825 */ /* 0x040fe200078e0214 */
[----:B------:R3:W-:Y:S03]  /*1f890*/  STL.64 [R1+0xab8], R22 ;  /* 0x000ab81601007387 */ /* 0x0007e60000100a00 */
[C---:B------:R-:W-:Y:S01]  /*1f8a0*/  IMAD.WIDE R18, R5.reuse, 0x4, R18 ;  /* 0x0000000405127825 */ /* 0x040fe200078e0212 */
[----:B------:R1:W-:Y:S03]  /*1f8b0*/  STL.64 [R1+0xae8], R20 ;  /* 0x000ae81401007387 */ /* 0x0003e60000100a00 */
[C---:B------:R-:W-:Y:S01]  /*1f8c0*/  IMAD.WIDE R102, R5.reuse, 0x4, R38 ;  /* 0x0000000405667825 */ /* 0x040fe200078e0226 */
[----:B------:R1:W-:Y:S03]  /*1f8d0*/  STL.64 [R1+0xb18], R18 ;  /* 0x000b181201007387 */ /* 0x0003e60000100a00 */
[C---:B------:R-:W-:Y:S01]  /*1f8e0*/  IMAD.WIDE R76, R5.reuse, 0x4, R34 ;  /* 0x00000004054c7825 */ /* 0x040fe200078e0222 */
[----:B------:R-:W-:Y:S04]  /*1f8f0*/  STL.64 [R1+0xb48], R102 ;  /* 0x000b486601007387 */ /* 0x000fe80000100a00 */
[----:B------:R-:W-:Y:S01]  /*1f900*/  STL.64 [R1+0xb80], R76 ;  /* 0x000b804c01007387 */ /* 0x000fe20000100a00 */
[----:B------:R-:W-:-:S03]  /*1f910*/  IMAD.WIDE R26, R5, 0x4, R26 ;  /* 0x00000004051a7825 */ /* 0x000fc600078e021a */
[----:B------:R-:W-:Y:S01]  /*1f920*/  LDGSTS.E [R250+0x23000], desc[UR20][R22.64], P4 ;  /* 0x2300000016fa7fae */ /* 0x000fe2000a1a1014 */
[----:B------:R-:W-:-:S03]  /*1f930*/  IMAD.WIDE R72, R5, 0x4, R32 ;  /* 0x0000000405487825 */ /* 0x000fc600078e0220 */
[----:B------:R1:W-:Y:S01]  /*1f940*/  STL.64 [R1+0xbb8], R26 ;  /* 0x000bb81a01007387 */ /* 0x0003e20000100a00 */
[----:B------:R-:W-:-:S03]  /*1f950*/  IMAD.WIDE R68, R5, 0x4, R30 ;  /* 0x0000000405447825 */ /* 0x000fc600078e021e */
[----:B------:R-:W-:Y:S01]  /*1f960*/  STL.64 [R1+0xbf0], R72 ;  /* 0x000bf04801007387 */ /* 0x000fe20000100a00 */
[----:B------:R-:W-:-:S04]  /*1f970*/  IMAD.WIDE R34, R5, 0x4, R230 ;  /* 0x0000000405227825 */ /* 0x000fc800078e02e6 */
[C---:B------:R-:W-:Y:S01]  /*1f980*/  IMAD.WIDE R16, R5.reuse, 0x4, R16 ;  /* 0x0000000405107825 */ /* 0x040fe200078e0210 */
[----:B------:R-:W-:Y:S03]  /*1f990*/  STL.64 [R1+0xc28], R68 ;  /* 0x000c284401007387 */ /* 0x000fe60000100a00 */
[C---:B------:R-:W-:Y:S01]  /*1f9a0*/  IMAD.WIDE R64, R5.reuse, 0x4, R28 ;  /* 0x0000000405407825 */ /* 0x040fe200078e021c */
[----:B------:R1:W-:Y:S03]  /*1f9b0*/  STL.64 [R1+0xc58], R16 ;  /* 0x000c581001007387 */ /* 0x0003e60000100a00 */
[----:B------:R-:W-:-:S04]  /*1f9c0*/  IMAD.WIDE R32, R5, 0x4, R218 ;  /* 0x0000000405207825 */ /* 0x000fc800078e02da */
[C---:B------:R-:W-:Y:S01]  /*1f9d0*/  IMAD.WIDE R38, R5.reuse, 0x4, R14 ;  /* 0x0000000405267825 */ /* 0x040fe200078e020e */
[----:B------:R-:W-:Y:S03]  /*1f9e0*/  STL.64 [R1+0xc88], R64 ;  /* 0x000c884001007387 */ /* 0x000fe60000100a00 */
[C---:B------:R-:W-:Y:S01]  /*1f9f0*/  IMAD.WIDE R30, R5.reuse, 0x4, R194 ;  /* 0x00000004051e7825 */ /* 0x040fe200078e02c2 */
[----:B------:R-:W-:Y:S03]  /*1fa00*/  STL.64 [R1+0xcb0], R38 ;  /* 0x000cb02601007387 */ /* 0x000fe60000100a00 */
[C---:B------:R-:W-:Y:S01]  /*1fa10*/  IMAD.WIDE R28, R5.reuse, 0x4, R182 ;  /* 0x00000004051c7825 */ /* 0x040fe200078e02b6 */
[----:B------:R-:W-:Y:S04]  /*1fa20*/  LDGSTS.E [R250+0x23400], desc[UR20][R20.64], P4 ;  /* 0x2340000014fa7fae */ /* 0x000fe8000a1a1014 */
[----:B------:R-:W-:Y:S04]  /*1fa30*/  LDGSTS.E [R250+0x23800], desc[UR20][R18.64], P4 ;  /* 0x2380000012fa7fae */ /* 0x000fe8000a1a1014 */
[----:B------:R1:W-:Y:S04]  /*1fa40*/  LDGSTS.E [R250+0x23c00], desc[UR20][R102.64], P4 ;  /* 0x23c0000066fa7fae */ /* 0x0003e8000a1a1014 */
[----:B------:R-:W-:Y:S04]  /*1fa50*/  LDGSTS.E [R250+0x24000], desc[UR20][R76.64], P4 ;  /* 0x240000004cfa7fae */ /* 0x000fe8000a1a1014 */
[----:B------:R-:W-:Y:S04]  /*1fa60*/  LDGSTS.E [R250+0x24400], desc[UR20][R26.64], P4 ;  /* 0x244000001afa7fae */ /* 0x000fe8000a1a1014 */
[----:B------:R-:W-:Y:S04]  /*1fa70*/  LDGSTS.E [R250+0x24800], desc[UR20][R72.64], P4 ;  /* 0x2480000048fa7fae */ /* 0x000fe8000a1a1014 */
[----:B------:R-:W-:Y:S04]  /*1fa80*/  LDGSTS.E [R250+0x24c00], desc[UR20][R68.64], P4 ;  /* 0x24c0000044fa7fae */ /* 0x000fe8000a1a1014 */
[----:B------:R-:W-:Y:S04]  /*1fa90*/  LDGSTS.E [R250+0x25000], desc[UR20][R16.64], P4 ;  /* 0x2500000010fa7fae */ /* 0x000fe8000a1a1014 */
[----:B------:R-:W-:Y:S01]  /*1faa0*/  LDGSTS.E [R250+0x25400], desc[UR20][R64.64], P4 ;  /* 0x2540000040fa7fae */ /* 0x000fe2000a1a1014 */
[----:B----4-:R-:W-:-:S03]  /*1fab0*/  IMAD.WIDE R14, R5, 0x4, R12 ;  /* 0x00000004050e7825 */ /* 0x010fc600078e020c */
[----:B------:R-:W-:Y:S01]  /*1fac0*/  LDGSTS.E [R250+0x25800], desc[UR20][R38.64], P4 ;  /* 0x2580000026fa7fae */ /* 0x000fe2000a1a1014 */
[----:B------:R-:W-:-:S03]  /*1fad0*/  IMAD.WIDE R12, R5, 0x4, R206 ;  /* 0x00000004050c7825 */ /* 0x000fc600078e02ce */
[----:B------:R4:W-:Y:S04]  /*1fae0*/  STL.64 [R1+0xcd8], R14 ;  /* 0x000cd80e01007387 */ /* 0x0009e80000100a00 */
[----:B------:R-:W-:Y:S04]  /*1faf0*/  STL.64 [R1+0xcf8], R34 ;  /* 0x000cf82201007387 */ /* 0x000fe80000100a00 */
[----:B------:R-:W-:Y:S04]  /*1fb00*/  STL.64 [R1+0xd18], R32 ;  /* 0x000d182001007387 */ /* 0x000fe80000100a00 */
[----:B------:R1:W-:Y:S04]  /*1fb10*/  STL.64 [R1+0xd30], R12 ;  /* 0x000d300c01007387 */ /* 0x0003e80000100a00 */
[----:B------:R1:W-:Y:S04]  /*1fb20*/  STL.64 [R1+0xd48], R30 ;  /* 0x000d481e01007387 */ /* 0x0003e80000100a00 */
[----:B------:R1:W-:Y:S04]  /*1fb30*/  STL.64 [R1+0xd58], R28 ;  /* 0x000d581c01007387 */ /* 0x0003e80000100a00 */
[----:B------:R1:W-:Y:S04]  /*1fb40*/  STL.64 [R1+0xd68], R10 ;  /* 0x000d680a01007387 */ /* 0x0003e80000100a00 */
[----:B------:R-:W4:Y:S04]  /*1fb50*/  LDL.LU.64 R172, [R1+0x11b0] ;  /* 0x0011b00001ac7983 */ /* 0x000f280000300a00 */
[----:B------:R1:W-:Y:S04]  /*1fb60*/  STL.64 [R1+0xd70], R8 ;  /* 0x000d700801007387 */ /* 0x0003e80000100a00 */
[----:B------:R-:W4:Y:S04]  /*1fb70*/  LDL.LU.64 R160, [R1+0x11a8] ;  /* 0x0011a80001a07983 */ /* 0x000f280000300a00 */
[----:B------:R1:W-:Y:S04]  /*1fb80*/  STL.64 [R1+0xd78], R6 ;  /* 0x000d780601007387 */ /* 0x0003e80000100a00 */
[----:B------:R-:W4:Y:S04]  /*1fb90*/  LDL.LU.64 R148, [R1+0x11a0] ;  /* 0x0011a00001947983 */ /* 0x000f280000300a00 */
[----:B------:R-:W4:Y:S04]  /*1fba0*/  LDL.LU.64 R136, [R1+0x1198] ;  /* 0x0011980001887983 */ /* 0x000f280000300a00 */
[----:B-1----:R-:W4:Y:S04]  /*1fbb0*/  LDL.LU.64 R134, [R1+0x1190] ;  /* 0x0011900001867983 */ /* 0x002f280000300a00 */
[----:B------:R-:W4:Y:S04]  /*1fbc0*/  LDL.LU.64 R246, [R1+0x1188] ;  /* 0x0011880001f67983 */ /* 0x000f280000300a00 */
[----:B------:R-:W5:Y:S04]  /*1fbd0*/  LDL.LU.64 R2, [R1+0x1180] ;  /* 0x0011800001027983 */ /* 0x000f680000300a00 */
[----:B--2---:R-:W2:Y:S04]  /*1fbe0*/  LDL.LU.64 R24, [R1+0x850] ;  /* 0x0008500001187983 */ /* 0x004ea80000300a00 */
[----:B---3--:R-:W3:Y:S04]  /*1fbf0*/  LDL.LU.64 R22, [R1+0x818] ;  /* 0x0008180001167983 */ /* 0x008ee80000300a00 */
[----:B------:R-:W3:Y:S04]  /*1fc00*/  LDL.LU.64 R20, [R1+0x7e8] ;  /* 0x0007e80001147983 */ /* 0x000ee80000300a00 */
[----:B------:R-:W3:Y:S04]  /*1fc10*/  LDL.LU.64 R18, [R1+0x7b8] ;  /* 0x0007b80001127983 */ /* 0x000ee80000300a00 */
[----:B------:R-:W3:Y:S04]  /*1fc20*/  LDL.LU.64 R26, [R1+0x788] ;  /* 0x00078800011a7983 */ /* 0x000ee80000300a00 */
[----:B------:R-:W3:Y:S04]  /*1fc30*/  LDL.LU.64 R16, [R1+0x758] ;  /* 0x0007580001107983 */ /* 0x000ee80000300a00 */
[----:B------:R-:W-:Y:S04]  /*1fc40*/  LDGSTS.E [R250+0x25c00], desc[UR20][R14.64], P4 ;  /* 0x25c000000efa7fae */ /* 0x000fe8000a1a1014 */
[----:B------:R-:W-:Y:S04]  /*1fc50*/  LDGSTS.E [R250+0x26000], desc[UR20][R34.64], P4 ;  /* 0x2600000022fa7fae */ /* 0x000fe8000a1a1014 */
[----:B------:R-:W-:Y:S04]  /*1fc60*/  LDGSTS.E [R250+0x26400], desc[UR20][R32.64], P4 ;  /* 0x2640000020fa7fae */ /* 0x000fe8000a1a1014 */
[----:B----4-:R-:W4:Y:S04]  /*1fc70*/  LDL.LU.64 R14, [R1+0x728] ;  /* 0x00072800010e7983 */ /* 0x010f280000300a00 */
[----:B------:R-:W-:Y:S04]  /*1fc80*/  LDGSTS.E [R250+0x26800], desc[UR20][R12.64], P4 ;  /* 0x268000000cfa7fae */ /* 0x000fe8000a1a1014 */
[----:B------:R-:W-:Y:S04]  /*1fc90*/  LDGSTS.E [R250+0x26c00], desc[UR20][R30.64], P4 ;  /* 0x26c000001efa7fae */ /* 0x000fe8000a1a1014 */
[----:B------:R-:W-:Y:S04]  /*1fca0*/  LDGSTS.E [R250+0x27000], desc[UR20][R28.64], P4 ;  /* 0x270000001cfa7fae */ /* 0x000fe8000a1a1014 */
[----:B------:R-:W4:Y:S04]  /*1fcb0*/  LDL.LU.64 R12, [R1+0x6f8] ;  /* 0x0006f800010c7983 */ /* 0x000f280000300a00 */
[----:B------:R-:W4:Y:S04]  /*1fcc0*/  LDL.LU.64 R72, [R1+0x6c8] ;  /* 0x0006c80001487983 */ /* 0x000f280000300a00 */
[----:B------:R-:W4:Y:S04]  /*1fcd0*/  LDL.LU.64 R68, [R1+0x698] ;  /* 0x0006980001447983 */ /* 0x000f280000300a00 */
[----:B------:R-:W4:Y:S04]  /*1fce0*/  LDL.LU.64 R64, [R1+0x668] ;  /* 0x0006680001407983 */ /* 0x000f280000300a00 */
[----:B------:R-:W4:Y:S04]  /*1fcf0*/  LDL.LU.64 R38, [R1+0x638] ;  /* 0x0006380001267983 */ /* 0x000f280000300a00 */
[----:B------:R1:W-:Y:S04]  /*1fd00*/  LDGSTS.E [R250+0x27400], desc[UR20][R10.64], P4 ;  /* 0x274000000afa7fae */ /* 0x0003e8000a1a1014 */
[----:B------:R1:W-:Y:S04]  /*1fd10*/  LDGSTS.E [R250+0x27800], desc[UR20][R8.64], P4 ;  /* 0x2780000008fa7fae */ /* 0x0003e8000a1a1014 */
[----:B------:R1:W-:Y:S01]  /*1fd20*/  LDGSTS.E [R250+0x27c00], desc[UR20][R6.64], P4 ;  /* 0x27c0000006fa7fae */ /* 0x0003e2000a1a1014 */
[----:B--2---:R-:W-:-:S03]  /*1fd30*/  IMAD.WIDE R218, R5, 0x4, R24 ;  /* 0x0000000405da7825 */ /* 0x004fc600078e0218 */
[----:B------:R-:W2:Y:S01]  /*1fd40*/  LDL.LU.64 R24, [R1+0x608] ;  /* 0x0006080001187983 */ /* 0x000ea20000300a00 */
[----:B---3--:R-:W-:-:S03]  /*1fd50*/  IMAD.WIDE R206, R5, 0x4, R22 ;  /* 0x0000000405ce7825 */ /* 0x008fc600078e0216 */
[----:B------:R-:W3:Y:S01]  /*1fd60*/  LDL.LU.64 R22, [R1+0x5d8] ;  /* 0x0005d80001167983 */ /* 0x000ee20000300a00 */
[----:B------:R-:W-:-:S03]  /*1fd70*/  IMAD.WIDE R194, R5, 0x4, R20 ;  /* 0x0000000405c27825 */ /* 0x000fc600078e0214 */
[----:B------:R-:W3:Y:S01]  /*1fd80*/  LDL.LU.64 R20, [R1+0x5a8] ;  /* 0x0005a80001147983 */ /* 0x000ee20000300a00 */
[----:B------:R-:W-:-:S03]  /*1fd90*/  IMAD.WIDE R182, R5, 0x4, R18 ;  /* 0x0000000405b67825 */ /* 0x000fc600078e0212 */
[----:B------:R-:W3:Y:S04]  /*1fda0*/  LDL.LU.64 R18, [R1+0x180] ;  /* 0x0001800001127983 */ /* 0x000ee80000300a00 */
[----:B------:R-:W-:Y:S01]  /*1fdb0*/  STL.64 [R1+0x240], R218 ;  /* 0x000240da01007387 */ /* 0x000fe20000100a00 */
[----:B------:R-:W-:-:S03]  /*1fdc0*/  IMAD.WIDE R158, R5, 0x4, R16 ;  /* 0x00000004059e7825 */ /* 0x000fc600078e0210 */
[----:B------:R-:W3:Y:S04]  /*1fdd0*/  LDL.LU.64 R34, [R1+0x150] ;  /* 0x0001500001227983 */ /* 0x000ee80000300a00 */
[----:B------:R-:W3:Y:S04]  /*1fde0*/  LDL.LU.64 R32, [R1+0x120] ;  /* 0x0001200001207983 */ /* 0x000ee80000300a00 */
[----:B------:R-:W-:Y:S04]  /*1fdf0*/  STL.64 [R1+0x558], R206 ;  /* 0x000558ce01007387 */ /* 0x000fe80000100a00 */
[----:B------:R-:W3:Y:S01]  /*1fe00*/  LDL.LU.64 R16, [R1+0xf0] ;  /* 0x0000f00001107983 */ /* 0x000ee20000300a00 */
[----:B----4-:R-:W-:-:S03]  /*1fe10*/  IMAD.WIDE R146, R5, 0x4, R14 ;  /* 0x0000000405927825 */ /* 0x010fc600078e020e */
[----:B------:R-:W4:Y:S04]  /*1fe20*/  LDL.LU.64 R30, [R1+0xc0] ;  /* 0x0000c000011e7983 */ /* 0x000f280000300a00 */
[----:B------:R-:W-:Y:S01]  /*1fe30*/  STL.64 [R1+0x5e0], R194 ;  /* 0x0005e0c201007387 */ /* 0x000fe20000100a00 */
[----:B------:R-:W-:-:S03]  /*1fe40*/  IMAD.WIDE R170, R5, 0x4, R26 ;  /* 0x0000000405aa7825 */ /* 0x000fc600078e021a */
[----:B------:R-:W4:Y:S04]  /*1fe50*/  LDL.LU.64 R28, [R1+0x90] ;  /* 0x00009000011c7983 */ /* 0x000f280000300a00 */
[----:B------:R-:W4:Y:S01]  /*1fe60*/  LDL.LU.64 R14, [R1+0x60] ;  /* 0x00006000010e7983 */ /* 0x000f220000300a00 */
[----:B------:R-:W-:-:S03]  /*1fe70*/  IMAD.WIDE R118, R5, 0x4, R12 ;  /* 0x0000000405767825 */ /* 0x000fc600078e020c */
[----:B------:R-:W-:Y:S04]  /*1fe80*/  STL.64 [R1+0x610], R182 ;  /* 0x000610b601007387 */ /* 0x000fe80000100a00 */
[----:B------:R-:W4:Y:S04]  /*1fe90*/  LDL.LU.64 R26, [R1+0x30] ;  /* 0x00003000011a7983 */ /* 0x000f280000300a00 */
[----:B------:R-:W4:Y:S01]  /*1fea0*/  LDL.LU.64 R12, [R1] ;  /* 0x00000000010c7983 */ /* 0x000f220000300a00 */
[----:B------:R-:W-:-:S03]  /*1feb0*/  IMAD.WIDE R114, R5, 0x4, R72 ;  /* 0x0000000405727825 */ /* 0x000fc600078e0248 */
[----:B------:R-:W-:Y:S01]  /*1fec0*/  STL.64 [R1+0x640], R170 ;  /* 0x000640aa01007387 */ /* 0x000fe20000100a00 */
[----:B------:R-:W-:-:S03]  /*1fed0*/  IMAD.WIDE R110, R5, 0x4, R68 ;  /* 0x00000004056e7825 */ /* 0x000fc600078e0244 */
[----:B------:R-:W-:Y:S01]  /*1fee0*/  STL.64 [R1+0x6a0], R158 ;  /* 0x0006a09e01007387 */ /* 0x000fe20000100a00 */
[----:B------:R-:W-:-:S03]  /*1fef0*/  IMAD.WIDE R106, R5, 0x4, R64 ;  /* 0x00000004056a7825 */ /* 0x000fc600078e0240 */
[----:B------:R-:W-:Y:S01]  /*1ff00*/  STL.64 [R1+0x6d0], R146 ;  /* 0x0006d09201007387 */ /* 0x000fe20000100a00 */
[----:B------:R-:W-:-:S03]  /*1ff10*/  IMAD.WIDE R102, R5, 0x4, R38 ;  /* 0x0000000405667825 */ /* 0x000fc600078e0226 */
[----:B------:R-:W-:Y:S04]  /*1ff20*/  STL.64 [R1+0x6f8], R118 ;  /* 0x0006f87601007387 */ /* 0x000fe80000100a00 */
[----:B------:R-:W-:Y:S04]  /*1ff30*/  STL.64 [R1+0x728], R114 ;  /* 0x0007287201007387 */ /* 0x000fe80000100a00 */
[----:B------:R-:W-:Y:S04]  /*1ff40*/  STL.64 [R1+0x758], R110 ;  /* 0x0007586e01007387 */ /* 0x000fe80000100a00 */
[----:B------:R-:W-:Y:S04]  /*1ff50*/  STL.64 [R1+0x788], R106 ;  /* 0x0007886a01007387 */ /* 0x000fe80000100a00 */
[----:B------:R-:W-:Y:S04]  /*1ff60*/  STL.64 [R1+0x7e8], R102 ;  /* 0x0007e86601007387 */ /* 0x000fe80000100a00 */
[----:B------:R-:W-:Y:S04]  /*1ff70*/  LDGSTS.E [R133+0x20080], desc[UR20][R218.64], P4 ;  /* 0x20080000da857fae */ /* 0x000fe8000a1a1014 */
[----:B------:R-:W-:Y:S04]  /*1ff80*/  LDGSTS.E [R133+0x20480], desc[UR20][R206.64], P4 ;  /* 0x20480000ce857fae */ /* 0x000fe8000a1a1014 */
[----:B------:R-:W-:Y:S01]  /*1ff90*/  LDGSTS.E [R133+0x20880], desc[UR20][R194.64], P4 ;  /* 0x20880000c2857fae */ /* 0x000fe2000a1a1014 */
[----:B-1----:R-:W-:-:S03]  /*1ffa0*/  IMAD.WIDE R10, R5, 0x4, R168 ;  /* 0x00000004050a7825 */ /* 0x002fc600078e02a8 */
[----:B------:R-:W-:Y:S01]  /*1ffb0*/  LDGSTS.E [R133+0x20c80], desc[UR20][R182.64], P4 ;  /* 0x20c80000b6857fae */ /* 0x000fe2000a1a1014 */
[----:B------:R-:W-:-:S03]  /*1ffc0*/  IMAD.WIDE R8, R5, 0x4, R156 ;  /* 0x0000000405087825 */ /* 0x000fc600078e029c */
[----:B------:R1:W-:Y:S01]  /*1ffd0*/  LDGSTS.E [R133+0x21080], desc[UR20][R170.64], P4 ;  /* 0x21080000aa857fae */ /* 0x0003e2000a1a1014 */
[----:B------:R-:W-:-:S03]  /*1ffe0*/  IMAD.WIDE R6, R5, 0x4, R144 ;  /* 0x0000000405067825 */ /* 0x000fc600078e0290 */
[----:B------:R1:W-:Y:S04]  /*1fff0*/  LDGSTS.E [R133+0x21480], desc[UR20][R158.64], P4 ;  /* 0x214800009e857fae */ /* 0x0003e8000a1a1014 */
[----:B------:R1:W-:Y:S04]  /*20000*/  LDGSTS.E [R133+0x21880], desc[UR20][R146.64], P4 ;  /* 0x2188000092857fae */ /* 0x0003e8000a1a1014 */
[----:B------:R1:W-:Y:S04]  /*20010*/  LDGSTS.E [R133+0x21c80], desc[UR20][R118.64], P4 ;  /* 0x21c8000076857fae */ /* 0x0003e8000a1a1014 */
[----:B------:R-:W-:Y:S04]  /*20020*/  LDGSTS.E [R133+0x22080], desc[UR20][R114.64], P4 ;  /* 0x2208000072857fae */ /* 0x000fe8000a1a1014 */
[----:B------:R-:W-:Y:S04]  /*20030*/  LDGSTS.E [R133+0x22480], desc[UR20][R110.64], P4 ;  /* 0x224800006e857fae */ /* 0x000fe8000a1a1014 */
[----:B------:R-:W-:Y:S04]  /*20040*/  LDGSTS.E [R133+0x22880], desc[UR20][R106.64], P4 ;  /* 0x228800006a857fae */ /* 0x000fe8000a1a1014 */
[----:B------:R-:W-:Y:S01]  /*20050*/  LDGSTS.E [R133+0x22c80], desc[UR20][R102.64], P4 ;  /* 0x22c8000066857fae */ /* 0x000fe2000a1a1014 */
[----:B--2---:R-:W-:-:S04]  /*20060*/  IMAD.WIDE R24, R5, 0x4, R24 ;  /* 0x0000000405187825 */ /* 0x004fc800078e0218 */
[C---:B---3--:R-:W-:Y:S01]  /*20070*/  IMAD.WIDE R22, R5.reuse, 0x4, R22 ;  /* 0x0000000405167825 */ /* 0x048fe200078e0216 */
[----:B------:R2:W-:Y:S03]  /*20080*/  STL.64 [R1+0x818], R24 ;  /* 0x0008181801007387 */ /* 0x0005e60000100a00 */
[C---:B------:R-:W-:Y:S01]  /*20090*/  IMAD.WIDE R20, R5.reuse, 0x4, R20 ;  /* 0x0000000405147825 */ /* 0x040fe200078e0214 */
[----:B------:R3:W-:Y:S03]  /*200a0*/  STL.64 [R1+0x850], R22 ;  /* 0x0008501601007387 */ /* 0x0007e60000100a00 */
[C---:B------:R-:W-:Y:S01]  /*200b0*/  IMAD.WIDE R18, R5.reuse, 0x4, R18 ;  /* 0x0000000405127825 */ /* 0x040fe200078e0212 */
[----:B------:R1:W-:Y:S03]  /*200c0*/  STL.64 [R1+0xab0], R20 ;  /* 0x000ab01401007387 */ /* 0x0003e60000100a00 */
[C---:B------:R-:W-:Y:S01]  /*200d0*/  IMAD.WIDE R76, R5.reuse, 0x4, R34 ;  /* 0x00000004054c7825 */ /* 0x040fe200078e0222 */
[----:B------:R1:W-:Y:S03]  /*200e0*/  STL.64 [R1+0xae0], R18 ;  /* 0x000ae01201007387 */ /* 0x0003e60000100a00 */
[C---:B------:R-:W-:Y:S01]  /*200f0*/  IMAD.WIDE R72, R5.reuse, 0x4, R32 ;  /* 0x0000000405487825 */ /* 0x040fe200078e0220 */
[----:B------:R-:W-:Y:S03]  /*20100*/  STL.64 [R1+0xb10], R76 ;  /* 0x000b104c01007387 */ /* 0x000fe60000100a00 */
[C---:B------:R-:W-:Y:S01]  /*20110*/  IMAD.WIDE R16, R5.reuse, 0x4, R16 ;  /* 0x0000000405107825 */ /* 0x040fe200078e0210 */
[----:B------:R-:W-:Y:S03]  /*20120*/  STL.64 [R1+0xb40], R72 ;  /* 0x000b404801007387 */ /* 0x000fe60000100a00 */
[C---:B----4-:R-:W-:Y:S01]  /*20130*/  IMAD.WIDE R68, R5.reuse, 0x4, R30 ;  /* 0x0000000405447825 */ /* 0x050fe200078e021e */
[----:B------:R4:W-:Y:S03]  /*20140*/  STL.64 [R1+0xb78], R16 ;  /* 0x000b781001007387 */ /* 0x0009e60000100a00 */
[C---:B------:R-:W-:Y:S01]  /*20150*/  IMAD.WIDE R64, R5.reuse, 0x4, R28 ;  /* 0x0000000405407825 */ /* 0x040fe200078e021c */
[----:B------:R-:W-:Y:S03]  /*20160*/  STL.64 [R1+0xbb0], R68 ;  /* 0x000bb04401007387 */ /* 0x000fe60000100a00 */
[C---:B------:R-:W-:Y:S01]  /*20170*/  IMAD.WIDE R14, R5.reuse, 0x4, R14 ;  /* 0x00000004050e7825 */ /* 0x040fe200078e020e */
[----:B------:R-:W-:Y:S03]  /*20180*/  STL.64 [R1+0xbe8], R64 ;  /* 0x000be84001007387 */ /* 0x000fe60000100a00 */
[----:B------:R-:W-:-:S04]  /*20190*/  IMAD.WIDE R32, R5, 0x4, R216 ;  /* 0x0000000405207825 */ /* 0x000fc800078e02d8 */
[C---:B------:R-:W-:Y:S01]  /*201a0*/  IMAD.WIDE R38, R5.reuse, 0x4, R26 ;  /* 0x0000000405267825 */ /* 0x040fe200078e021a */
[----:B------:R1:W-:Y:S03]  /*201b0*/  STL.64 [R1+0xc20], R14 ;  /* 0x000c200e01007387 */ /* 0x0003e60000100a00 */
[C---:B------:R-:W-:Y:S01]  /*201c0*/  IMAD.WIDE R34, R5.reuse, 0x4, R12 ;  /* 0x0000000405227825 */ /* 0x040fe200078e020c */
[----:B------:R-:W-:Y:S03]  /*201d0*/  STL.64 [R1+0xc50], R38 ;  /* 0x000c502601007387 */ /* 0x000fe60000100a00 */
[C---:B------:R-:W-:Y:S01]  /*201e0*/  IMAD.WIDE R12, R5.reuse, 0x4, R228 ;  /* 0x00000004050c7825 */ /* 0x040fe200078e02e4 */
[----:B------:R-:W-:Y:S03]  /*201f0*/  STL.64 [R1+0xc80], R34 ;  /* 0x000c802201007387 */ /* 0x000fe60000100a00 */
[C---:B------:R-:W-:Y:S01]  /*20200*/  IMAD.WIDE R30, R5.reuse, 0x4, R204 ;  /* 0x00000004051e7825 */ /* 0x040fe200078e02cc */
[----:B------:R1:W-:Y:S03]  /*20210*/  STL.64 [R1+0xca8], R12 ;  /* 0x000ca80c01007387 */ /* 0x0003e60000100a00 */
[C---:B------:R-:W-:Y:S01]  /*20220*/  IMAD.WIDE R28, R5.reuse, 0x4, R192 ;  /* 0x00000004051c7825 */ /* 0x040fe200078e02c0 */
[----:B------:R1:W-:Y:S03]  /*20230*/  STL.64 [R1+0xcd0], R32 ;  /* 0x000cd02001007387 */ /* 0x0003e60000100a00 */
[C---:B------:R-:W-:Y:S01]  /*20240*/  IMAD.WIDE R26, R5.reuse, 0x4, R180 ;  /* 0x00000004051a7825 */ /* 0x040fe200078e02b4 */
[----:B------:R1:W-:Y:S04]  /*20250*/  STL.64 [R1+0xcf0], R30 ;  /* 0x000cf01e01007387 */ /* 0x0003e80000100a00 */
[----:B------:R1:W-:Y:S04]  /*20260*/  STL.64 [R1+0xd10], R28 ;  /* 0x000d101c01007387 */ /* 0x0003e80000100a00 */
[----:B------:R1:W-:Y:S04]  /*20270*/  STL.64 [R1+0xd28], R26 ;  /* 0x000d281a01007387 */ /* 0x0003e80000100a00 */
[----:B------:R1:W-:Y:S04]  /*20280*/  STL.64 [R1+0xd40], R10 ;  /* 0x000d400a01007387 */ /* 0x0003e80000100a00 */
[----:B------:R1:W-:Y:S04]  /*20290*/  STL.64 [R1+0xd50], R8 ;  /* 0x000d500801007387 */ /* 0x0003e80000100a00 */
[----:B------:R-:W-:Y:S04]  /*202a0*/  LDGSTS.E [R133+0x23080], desc[UR20][R24.64], P4 ;  /* 0x2308000018857fae */ /* 0x000fe8000a1a1014 */
[----:B------:R1:W-:Y:S04]  /*202b0*/  STL.64 [R1+0xd60], R6 ;  /* 0x000d600601007387 */ /* 0x0003e80000100a00 */
[----:B------:R-:W-:Y:S04]  /*202c0*/  LDGSTS.E [R133+0x23480], desc[UR20][R22.64], P4 ;  /* 0x2348000016857fae */ /* 0x000fe8000a1a1014 */
[----:B--2---:R-:W2:Y:S04]  /*202d0*/  LDL.LU.64 R24, [R1+0x848] ;  /* 0x0008480001187983 */ /* 0x004ea80000300a00 */
[----:B------:R-:W-:Y:S04]  /*202e0*/  LDGSTS.E [R133+0x23880], desc[UR20][R20.64], P4 ;  /* 0x2388000014857fae */ /* 0x000fe8000a1a1014 */
[----:B---3--:R-:W3:Y:S04]  /*202f0*/  LDL.LU.64 R22, [R1+0x810] ;  /* 0x0008100001167983 */ /* 0x008ee80000300a00 */
[----:B------:R-:W-:Y:S04]  /*20300*/  LDGSTS.E [R133+0x23c80], desc[UR20][R18.64], P4 ;  /* 0x23c8000012857fae */ /* 0x000fe8000a1a1014 */
[----:B-1----:R-:W3:Y:S04]  /*20310*/  LDL.LU.64 R20, [R1+0x7e0] ;  /* 0x0007e00001147983 */ /* 0x002ee80000300a00 */
[----:B------:R-:W-:Y:S04]  /*20320*/  LDGSTS.E [R133+0x24080], desc[UR20][R76.64], P4 ;  /* 0x240800004c857fae */ /* 0x000fe8000a1a1014 */
[----:B------:R-:W3:Y:S04]  /*20330*/  LDL.LU.64 R18, [R1+0x7b0] ;  /* 0x0007b00001127983 */ /* 0x000ee80000300a00 */
[----:B------:R-:W-:Y:S04]  /*20340*/  LDGSTS.E [R133+0x24480], desc[UR20][R72.64], P4 ;  /* 0x2448000048857fae */ /* 0x000fe8000a1a1014 */
        /* <DEDUP_REMOVED lines=16> */
[----:B------:R-:W4:Y:S04]  /*20450*/  LDL.LU.64 R34, [R1+0x630] ;  /* 0x0006300001227983 */ /* 0x000f280000300a00 */
[----:B------:R-:W4:Y:S04]  /*20460*/  LDL.LU.64 R32, [R1+0x600] ;  /* 0x0006000001207983 */ /* 0x000f280000300a00 */
[----:B------:R-:W-:Y:S04]  /*20470*/  LDGSTS.E [R133+0x26c80], desc[UR20][R28.64], P4 ;  /* 0x26c800001c857fae */ /* 0x000fe8000a1a1014 */
[----:B------:R-:W-:Y:S04]  /*20480*/  LDGSTS.E [R133+0x27080], desc[UR20][R26.64], P4 ;  /* 0x270800001a857fae */ /* 0x000fe8000a1a1014 */
[----:B------:R-:W-:Y:S04]  /*20490*/  LDGSTS.E [R133+0x27480], desc[UR20][R10.64], P4 ;  /* 0x274800000a857fae */ /* 0x000fe8000a1a1014 */
[----:B------:R-:W-:Y:S04]  /*204a0*/  LDGSTS.E [R133+0x27880], desc[UR20][R8.64], P4 ;  /* 0x2788000008857fae */ /* 0x000fe8000a1a1014 */
[----:B------:R1:W-:Y:S01]  /*204b0*/  LDGSTS.E [R133+0x27c80], desc[UR20][R6.64], P4 ;  /* 0x27c8000006857fae */ /* 0x0003e2000a1a1014 */
[----:B--2---:R-:W-:-:S03]  /*204c0*/  IMAD.WIDE R170, R5, 0x4, R24 ;  /* 0x0000000405aa7825 */ /* 0x004fc600078e0218 */
[----:B------:R-:W2:Y:S04]  /*204d0*/  LDL.LU.64 R24, [R1+0x5d0] ;  /* 0x0005d00001187983 */ /* 0x000ea80000300a00 */
[----:B------:R-:W-:Y:S01]  /*204e0*/  LDGSTS.E [R242+0x20100], desc[UR20][R170.64], P4 ;  /* 0x20100000aaf27fae */ /* 0x000fe2000a1a1014 */
[----:B---3--:R-:W-:-:S03]  /*204f0*/  IMAD.WIDE R168, R5, 0x4, R22 ;  /* 0x0000000405a87825 */ /* 0x008fc600078e0216 */
[----:B------:R-:W3:Y:S04]  /*20500*/  LDL.LU.64 R22, [R1+0x1a8] ;  /* 0x0001a80001167983 */ /* 0x000ee80000300a00 */
[----:B------:R-:W-:Y:S01]  /*20510*/  LDGSTS.E [R242+0x20500], desc[UR20][R168.64], P4 ;  /* 0x20500000a8f27fae */ /* 0x000fe2000a1a1014 */
[----:B------:R-:W-:-:S03]  /*20520*/  IMAD.WIDE R158, R5, 0x4, R20 ;  /* 0x00000004059e7825 */ /* 0x000fc600078e0214 */
[----:B------:R-:W3:Y:S04]  /*20530*/  LDL.LU.64 R20, [R1+0x178] ;  /* 0x0001780001147983 */ /* 0x000ee80000300a00 */
[----:B------:R-:W-:Y:S01]  /*20540*/  LDGSTS.E [R242+0x20900], desc[UR20][R158.64], P4 ;  /* 0x209000009ef27fae */ /* 0x000fe2000a1a1014 */
[----:B------:R-:W-:-:S03]  /*20550*/  IMAD.WIDE R156, R5, 0x4, R18 ;  /* 0x00000004059c7825 */ /* 0x000fc600078e0212 */
[----:B------:R-:W3:Y:S04]  /*20560*/  LDL.LU.64 R18, [R1+0x148] ;  /* 0x0001480001127983 */ /* 0x000ee80000300a00 */
[----:B------:R-:W-:Y:S04]  /*20570*/  STL.64 [R1+0x248], R170 ;  /* 0x000248aa01007387 */ /* 0x000fe80000100a00 */
[----:B------:R-:W-:Y:S01]  /*20580*/  LDGSTS.E [R242+0x20d00], desc[UR20][R156.64], P4 ;  /* 0x20d000009cf27fae */ /* 0x000fe2000a1a1014 */
[----:B----4-:R-:W-:-:S03]  /*20590*/  IMAD.WIDE R146, R5, 0x4, R16 ;  /* 0x0000000405927825 */ /* 0x010fc600078e0210 */
[----:B------:R-:W4:Y:S04]  /*205a0*/  LDL.LU.64 R16, [R1+0x118] ;  /* 0x0001180001107983 */ /* 0x000f280000300a00 */
[----:B------:R-:W4:Y:S04]  /*205b0*/  LDL.LU.64 R30, [R1+0xe8] ;  /* 0x0000e800011e7983 */ /* 0x000f280000300a00 */
[----:B------:R-:W-:Y:S04]  /*205c0*/  STL.64 [R1+0x288], R168 ;  /* 0x000288a801007387 */ /* 0x000fe80000100a00 */
[----:B------:R-:W4:Y:S01]  /*205d0*/  LDL.LU.64 R28, [R1+0xb8] ;  /* 0x0000b800011c7983 */ /* 0x000f220000300a00 */
[----:B------:R-:W-:-:S03]  /*205e0*/  IMAD.WIDE R144, R5, 0x4, R14 ;  /* 0x0000000405907825 */ /* 0x000fc600078e020e */
[----:B------:R-:W4:Y:S04]  /*205f0*/  LDL.LU.64 R14, [R1+0x88] ;  /* 0x00008800010e7983 */ /* 0x000f280000300a00 */
[----:B------:R-:W-:Y:S04]  /*20600*/  STL.64 [R1+0x500], R158 ;  /* 0x0005009e01007387 */ /* 0x000fe80000100a00 */
[----:B------:R-:W4:Y:S01]  /*20610*/  LDL.LU.64 R26, [R1+0x58] ;  /* 0x00005800011a7983 */ /* 0x000f220000300a00 */
[----:B------:R-:W-:-:S03]  /*20620*/  IMAD.WIDE R118, R5, 0x4, R72 ;  /* 0x0000000405767825 */ /* 0x000fc600078e0248 */
[----:B------:R-:W-:Y:S01]  /*20630*/  LDGSTS.E [R242+0x21100], desc[UR20][R146.64], P4 ;  /* 0x2110000092f27fae */ /* 0x000fe2000a1a1014 */
[----:B-1----:R-:W-:-:S03]  /*20640*/  IMAD.WIDE R132, R5, 0x4, R12 ;  /* 0x0000000405847825 */ /* 0x002fc600078e020c */
[----:B------:R-:W-:Y:S04]  /*20650*/  LDGSTS.E [R242+0x21500], desc[UR20][R144.64], P4 ;  /* 0x2150000090f27fae */ /* 0x000fe8000a1a1014 */
[----:B------:R-:W4:Y:S01]  /*20660*/  LDL.LU.64 R12, [R1+0x28] ;  /* 0x00002800010c7983 */ /* 0x000f220000300a00 */
[----:B------:R-:W-:-:S03]  /*20670*/  IMAD.WIDE R114, R5, 0x4, R68 ;  /* 0x0000000405727825 */ /* 0x000fc600078e0244 */
[----:B------:R-:W-:Y:S01]  /*20680*/  STL.64 [R1+0x548], R156 ;  /* 0x0005489c01007387 */ /* 0x000fe20000100a00 */
        /* <DEDUP_REMOVED lines=12> */
[----:B------:R-:W-:Y:S01]  /*20750*/  STL.64 [R1+0x780], R76 ;  /* 0x0007804c01007387 */ /* 0x000fe20000100a00 */
[----:B------:R-:W-:-:S03]  /*20760*/  IMAD.WIDE R34, R5, 0x4, R226 ;  /* 0x0000000405227825 */ /* 0x000fc600078e02e2 */
[----:B------:R-:W-:Y:S01]  /*20770*/  LDGSTS.E [R242+0x21900], desc[UR20][R132.64], P4 ;  /* 0x2190000084f27fae */ /* 0x000fe2000a1a1014 */
[----:B------:R-:W-:-:S03]  /*20780*/  IMAD.WIDE R32, R5, 0x4, R214 ;  /* 0x0000000405207825 */ /* 0x000fc600078e02d6 */
[----:B------:R1:W-:Y:S01]  /*20790*/  LDGSTS.E [R242+0x21d00], desc[UR20][R118.64], P4 ;  /* 0x21d0000076f27fae */ /* 0x0003e2000a1a1014 */
[----:B------:R-:W-:-:S03]  /*207a0*/  IMAD.WIDE R10, R5, 0x4, R166 ;  /* 0x00000004050a7825 */ /* 0x000fc600078e02a6 */
[----:B------:R1:W-:Y:S01]  /*207b0*/  LDGSTS.E [R242+0x22100], desc[UR20][R114.64], P4 ;  /* 0x2210000072f27fae */ /* 0x0003e2000a1a1014 */
[----:B------:R-:W-:-:S03]  /*207c0*/  IMAD.WIDE R8, R5, 0x4, R154 ;  /* 0x0000000405087825 */ /* 0x000fc600078e029a */
[----:B------:R1:W-:Y:S01]  /*207d0*/  LDGSTS.E [R242+0x22500], desc[UR20][R110.64], P4 ;  /* 0x225000006ef27fae */ /* 0x0003e2000a1a1014 */
[----:B------:R-:W-:-:S03]  /*207e0*/  IMAD.WIDE R6, R5, 0x4, R142 ;  /* 0x0000000405067825 */ /* 0x000fc600078e028e */
[----:B------:R1:W-:Y:S04]  /*207f0*/  LDGSTS.E [R242+0x22900], desc[UR20][R106.64], P4 ;  /* 0x229000006af27fae */ /* 0x0003e8000a1a1014 */
[----:B------:R1:W-:Y:S04]  /*20800*/  LDGSTS.E [R242+0x22d00], desc[UR20][R102.64], P4 ;  /* 0x22d0000066f27fae */ /* 0x0003e8000a1a1014 */
[----:B------:R1:W-:Y:S01]  /*20810*/  LDGSTS.E [R242+0x23100], desc[UR20][R76.64], P4 ;  /* 0x231000004cf27fae */ /* 0x0003e2000a1a1014 */
[----:B--2---:R-:W-:-:S04]  /*20820*/  IMAD.WIDE R24, R5, 0x4, R24 ;  /* 0x0000000405187825 */ /* 0x004fc800078e0218 */
[C---:B---3--:R-:W-:Y:S01]  /*20830*/  IMAD.WIDE R22, R5.reuse, 0x4, R22 ;  /* 0x0000000405167825 */ /* 0x048fe200078e0216 */
[----:B------:R2:W-:Y:S03]  /*20840*/  STL.64 [R1+0x7e0], R24 ;  /* 0x0007e01801007387 */ /* 0x0005e60000100a00 */
[C---:B------:R-:W-:Y:S01]  /*20850*/  IMAD.WIDE R20, R5.reuse, 0x4, R20 ;  /* 0x0000000405147825 */ /* 0x040fe200078e0214 */
[----:B------:R3:W-:Y:S03]  /*20860*/  STL.64 [R1+0x810], R22 ;  /* 0x0008101601007387 */ /* 0x0007e60000100a00 */
[C---:B------:R-:W-:Y:S01]  /*20870*/  IMAD.WIDE R18, R5.reuse, 0x4, R18 ;  /* 0x0000000405127825 */ /* 0x040fe200078e0212 */
[----:B------:R1:W-:Y:S04]  /*20880*/  STL.64 [R1+0x848], R20 ;  /* 0x0008481401007387 */ /* 0x0003e80000100a00 */
[----:B------:R1:W-:Y:S04]  /*20890*/  STL.64 [R1+0xaa8], R18 ;  /* 0x000aa81201007387 */ /* 0x0003e80000100a00 */
[----:B------:R-:W-:Y:S04]  /*208a0*/  LDGSTS.E [R242+0x23500], desc[UR20][R24.64], P4 ;  /* 0x2350000018f27fae */ /* 0x000fe8000a1a1014 */
[----:B------:R-:W-:Y:S04]  /*208b0*/  LDGSTS.E [R242+0x23900], desc[UR20][R22.64], P4 ;  /* 0x2390000016f27fae */ /* 0x000fe8000a1a1014 */
[----:B------:R-:W-:Y:S01]  /*208c0*/  LDGSTS.E [R242+0x23d00], desc[UR20][R20.64], P4 ;  /* 0x23d0000014f27fae */ /* 0x000fe2000a1a1014 */
[----:B----4-:R-:W-:-:S03]  /*208d0*/  IMAD.WIDE R16, R5, 0x4, R16 ;  /* 0x0000000405107825 */ /* 0x010fc600078e0210 */
[----:B------:R-:W-:Y:S01]  /*208e0*/  LDGSTS.E [R242+0x24100], desc[UR20][R18.64], P4 ;  /* 0x2410000012f27fae */ /* 0x000fe2000a1a1014 */
[----:B------:R-:W-:-:S03]  /*208f0*/  IMAD.WIDE R72, R5, 0x4, R30 ;  /* 0x0000000405487825 */ /* 0x000fc600078e021e */
[----:B------:R4:W-:Y:S01]  /*20900*/  STL.64 [R1+0xad8], R16 ;  /* 0x000ad81001007387 */ /* 0x0009e20000100a00 */
[----:B------:R-:W-:-:S03]  /*20910*/  IMAD.WIDE R68, R5, 0x4, R28 ;  /* 0x0000000405447825 */ /* 0x000fc600078e021c */
[----:B------:R-:W-:Y:S01]  /*20920*/  STL.64 [R1+0xb08], R72 ;  /* 0x000b084801007387 */ /* 0x000fe20000100a00 */
[----:B------:R-:W-:-:S03]  /*20930*/  IMAD.WIDE R14, R5, 0x4, R14 ;  /* 0x00000004050e7825 */ /* 0x000fc600078e020e */
[----:B------:R-:W-:Y:S01]  /*20940*/  STL.64 [R1+0xb38], R68 ;  /* 0x000b384401007387 */ /* 0x000fe20000100a00 */
[----:B------:R-:W-:-:S03]  /*20950*/  IMAD.WIDE R64, R5, 0x4, R26 ;  /* 0x0000000405407825 */ /* 0x000fc600078e021a */
[----:B------:R1:W-:Y:S01]  /*20960*/  STL.64 [R1+0xb70], R14 ;  /* 0x000b700e01007387 */ /* 0x0003e20000100a00 */
[----:B------:R-:W-:-:S03]  /*20970*/  IMAD.WIDE R30, R5, 0x4, R202 ;  /* 0x00000004051e7825 */ /* 0x000fc600078e02ca */
[----:B------:R-:W-:Y:S01]  /*20980*/  STL.64 [R1+0xba8], R64 ;  /* 0x000ba84001007387 */ /* 0x000fe20000100a00 */
[----:B------:R-:W-:-:S03]  /*20990*/  IMAD.WIDE R28, R5, 0x4, R190 ;  /* 0x00000004051c7825 */ /* 0x000fc600078e02be */
[----:B------:R-:W-:Y:S01]  /*209a0*/  LDGSTS.E [R242+0x24500], desc[UR20][R16.64], P4 ;  /* 0x2450000010f27fae */ /* 0x000fe2000a1a1014 */
[----:B------:R-:W-:-:S03]  /*209b0*/  IMAD.WIDE R26, R5, 0x4, R178 ;  /* 0x00000004051a7825 */ /* 0x000fc600078e02b2 */
[----:B------:R1:W-:Y:S04]  /*209c0*/  LDGSTS.E [R242+0x24900], desc[UR20][R72.64], P4 ;  /* 0x2490000048f27fae */ /* 0x0003e8000a1a1014 */
[----:B------:R1:W-:Y:S01]  /*209d0*/  LDGSTS.E [R242+0x24d00], desc[UR20][R68.64], P4 ;  /* 0x24d0000044f27fae */ /* 0x0003e2000a1a1014 */
[----:B------:R-:W-:-:S03]  /*209e0*/  IMAD.WIDE R38, R5, 0x4, R12 ;  /* 0x0000000405267825 */ /* 0x000fc600078e020c */
[----:B------:R-:W-:Y:S01]  /*209f0*/  LDGSTS.E [R242+0x25100], desc[UR20][R14.64], P4 ;  /* 0x251000000ef27fae */ /* 0x000fe2000a1a1014 */
[----:B------:R-:W-:-:S03]  /*20a00*/  IMAD.WIDE R12, R5, 0x4, R238 ;  /* 0x00000004050c7825 */ /* 0x000fc600078e02ee */
[----:B------:R-:W-:Y:S04]  /*20a10*/  STL.64 [R1+0xbe0], R38 ;  /* 0x000be02601007387 */ /* 0x000fe80000100a00 */
[----:B------:R1:W-:Y:S04]  /*20a20*/  STL.64 [R1+0xc18], R12 ;  /* 0x000c180c01007387 */ /* 0x0003e80000100a00 */
        /* <DEDUP_REMOVED lines=8> */
[----:B--2---:R-:W2:Y:S04]  /*20ab0*/  LDL.LU.64 R24, [R1+0x840] ;  /* 0x0008400001187983 */ /* 0x004ea80000300a00 */
[----:B---3--:R-:W3:Y:S04]  /*20ac0*/  LDL.LU.64 R22, [R1+0x808] ;  /* 0x0008080001167983 */ /* 0x008ee80000300a00 */
[----:B-1----:R-:W3:Y:S04]  /*20ad0*/  LDL.LU.64 R20, [R1+0x7d8] ;  /* 0x0007d80001147983 */ /* 0x002ee80000300a00 */
[----:B------:R-:W3:Y:S04]  /*20ae0*/  LDL.LU.64 R18, [R1+0x7a8] ;  /* 0x0007a80001127983 */ /* 0x000ee80000300a00 */
[----:B----4-:R-:W4:Y:S04]  /*20af0*/  LDL.LU.64 R16, [R1+0x778] ;  /* 0x0007780001107983 */ /* 0x010f280000300a00 */
[----:B------:R-:W-:Y:S04]  /*20b00*/  LDGSTS.E [R242+0x25500], desc[UR20][R64.64], P4 ;  /* 0x2550000040f27fae */ /* 0x000fe8000a1a1014 */
[----:B------:R-:W4:Y:S04]  /*20b10*/  LDL.LU.64 R14, [R1+0x748] ;  /* 0x00074800010e7983 */ /* 0x000f280000300a00 */
[----:B------:R1:W-:Y:S04]  /*20b20*/  LDGSTS.E [R242+0x25900], desc[UR20][R38.64], P4 ;  /* 0x2590000026f27fae */ /* 0x0003e8000a1a1014 */
[----:B------:R-:W-:Y:S04]  /*20b30*/  LDGSTS.E [R242+0x25d00], desc[UR20][R12.64], P4 ;  /* 0x25d000000cf27fae */ /* 0x000fe8000a1a1014 */
[----:B------:R1:W-:Y:S04]  /*20b40*/  LDGSTS.E [R242+0x26100], desc[UR20][R34.64], P4 ;  /* 0x2610000022f27fae */ /* 0x0003e8000a1a1014 */
[----:B------:R1:W-:Y:S04]  /*20b50*/  LDGSTS.E [R242+0x26500], desc[UR20][R32.64], P4 ;  /* 0x2650000020f27fae */ /* 0x0003e8000a1a1014 */
[----:B------:R-:W4:Y:S04]  /*20b60*/  LDL.LU.64 R12, [R1+0x718] ;  /* 0x00071800010c7983 */ /* 0x000f280000300a00 */
[----:B------:R-:W4:Y:S04]  /*20b70*/  LDL.LU.64 R72, [R1+0x6e8] ;  /* 0x0006e80001487983 */ /* 0x000f280000300a00 */
[----:B------:R-:W4:Y:S04]  /*20b80*/  LDL.LU.64 R68, [R1+0x6b8] ;  /* 0x0006b80001447983 */ /* 0x000f280000300a00 */
[----:B------:R-:W4:Y:S04]  /*20b90*/  LDL.LU.64 R64, [R1+0x688] ;  /* 0x0006880001407983 */ /* 0x000f280000300a00 */
[----:B------:R-:W4:Y:S04]  /*20ba0*/  LDL.LU.64 R38, [R1+0x658] ;  /* 0x0006580001267983 */ /* 0x000f280000300a00 */
[----:B------:R-:W4:Y:S04]  /*20bb0*/  LDL.LU.64 R34, [R1+0x628] ;  /* 0x0006280001227983 */ /* 0x000f280000300a00 */
[----:B------:R1:W-:Y:S04]  /*20bc0*/  LDGSTS.E [R242+0x26900], desc[UR20][R30.64], P4 ;  /* 0x269000001ef27fae */ /* 0x0003e8000a1a1014 */
[----:B------:R-:W4:Y:S04]  /*20bd0*/  LDL.LU.64 R32, [R1+0x5f8] ;  /* 0x0005f80001207983 */ /* 0x000f280000300a00 */
[----:B------:R1:W-:Y:S04]  /*20be0*/  LDGSTS.E [R242+0x26d00], desc[UR20][R28.64], P4 ;  /* 0x26d000001cf27fae */ /* 0x0003e8000a1a1014 */
[----:B------:R-:W4:Y:S04]  /*20bf0*/  LDL.LU.64 R30, [R1+0x5c8] ;  /* 0x0005c800011e7983 */ /* 0x000f280000300a00 */
[----:B------:R-:W-:Y:S04]  /*20c00*/  LDGSTS.E [R242+0x27100], desc[UR20][R26.64], P4 ;  /* 0x271000001af27fae */ /* 0x000fe8000a1a1014 */
        /* <DEDUP_REMOVED lines=11> */
[----:B------:R-:W3:Y:S01]  /*20cc0*/  LDL.LU.64 R18, [R1+0xe0] ;  /* 0x0000e00001127983 */ /* 0x000ee20000300a00 */
[----:B----4-:R-:W-:-:S03]  /*20cd0*/  IMAD.WIDE R146, R5, 0x4, R16 ;  /* 0x0000000405927825 */ /* 0x010fc600078e0210 */
[----:B------:R-:W-:Y:S04]  /*20ce0*/  STL.64 [R1+0x290], R158 ;  /* 0x0002909e01007387 */ /* 0x000fe80000100a00 */
[----:B------:R-:W4:Y:S01]  /*20cf0*/  LDL.LU.64 R16, [R1+0xb0] ;  /* 0x0000b00001107983 */ /* 0x000f220000300a00 */
[----:B------:R-:W-:-:S03]  /*20d00*/  IMAD.WIDE R144, R5, 0x4, R14 ;  /* 0x0000000405907825 */ /* 0x000fc600078e020e */
[----:B------:R-:W4:Y:S04]  /*20d10*/  LDL.LU.64 R14, [R1+0x80] ;  /* 0x00008000010e7983 */ /* 0x000f280000300a00 */
[----:B------:R-:W-:Y:S04]  /*20d20*/  STL.64 [R1+0x2d0], R156 ;  /* 0x0002d09c01007387 */ /* 0x000fe80000100a00 */
[----:B------:R-:W-:Y:S04]  /*20d30*/  LDGSTS.E [R243+0x20180], desc[UR20][R118.64], P4 ;  /* 0x2018000076f37fae */ /* 0x000fe8000a1a1014 */
[----:B------:R-:W-:Y:S04]  /*20d40*/  LDGSTS.E [R243+0x20580], desc[UR20][R158.64], P4 ;  /* 0x205800009ef37fae */ /* 0x000fe8000a1a1014 */
[----:B------:R-:W-:Y:S01]  /*20d50*/  LDGSTS.E [R243+0x20980], desc[UR20][R156.64], P4 ;  /* 0x209800009cf37fae */ /* 0x000fe2000a1a1014 */
[----:B------:R-:W-:-:S03]  /*20d60*/  IMAD.WIDE R142, R5, 0x4, R12 ;  /* 0x00000004058e7825 */ /* 0x000fc600078e020c */
[----:B------:R-:W4:Y:S04]  /*20d70*/  LDL.LU.64 R12, [R1+0x50] ;  /* 0x00005000010c7983 */ /* 0x000f280000300a00 */
        /* <DEDUP_REMOVED lines=13> */
[----:B------:R-:W-:Y:S01]  /*20e50*/  STL.64 [R1+0x660], R110 ;  /* 0x0006606e01007387 */ /* 0x000fe20000100a00 */
[----:B------:R-:W-:-:S03]  /*20e60*/  IMAD.WIDE R72, R5, 0x4, R30 ;  /* 0x0000000405487825 */ /* 0x000fc600078e021e */
[----:B------:R-:W-:Y:S04]  /*20e70*/  STL.64 [R1+0x658], R106 ;  /* 0x0006586a01007387 */ /* 0x000fe80000100a00 */
[----:B------:R-:W-:Y:S01]  /*20e80*/  STL.64 [R1+0x690], R102 ;  /* 0x0006906601007387 */ /* 0x000fe20000100a00 */
[----:B------:R-:W-:-:S03]  /*20e90*/  IMAD.WIDE R68, R5, 0x4, R28 ;  /* 0x0000000405447825 */ /* 0x000fc600078e021c */
[----:B------:R-:W-:Y:S04]  /*20ea0*/  STL.64 [R1+0x700], R76 ;  /* 0x0007004c01007387 */ /* 0x000fe80000100a00 */
[----:B------:R-:W-:Y:S04]  /*20eb0*/  STL.64 [R1+0x718], R72 ;  /* 0x0007184801007387 */ /* 0x000fe80000100a00 */
[----:B------:R-:W-:Y:S01]  /*20ec0*/  STL.64 [R1+0x748], R68 ;  /* 0x0007484401007387 */ /* 0x000fe20000100a00 */
[----:B-1----:R-:W-:-:S03]  /*20ed0*/  IMAD.WIDE R38, R5, 0x4, R236 ;  /* 0x0000000405267825 */ /* 0x002fc600078e02ec */
[----:B------:R-:W-:Y:S01]  /*20ee0*/  LDGSTS.E [R243+0x20d80], desc[UR20][R154.64], P4 ;  /* 0x20d800009af37fae */ /* 0x000fe2000a1a1014 */
[----:B------:R-:W-:-:S03]  /*20ef0*/  IMAD.WIDE R34, R5, 0x4, R224 ;  /* 0x0000000405227825 */ /* 0x000fc600078e02e0 */
        /* <DEDUP_REMOVED lines=12> */
[----:B------:R-:W-:Y:S04]  /*20fc0*/  LDGSTS.E [R243+0x22980], desc[UR20][R106.64], P4 ;  /* 0x229800006af37fae */ /* 0x000fe8000a1a1014 */
        /* <DEDUP_REMOVED lines=11> */
[C---:B----4-:R-:W-:Y:S01]  /*21080*/  IMAD.WIDE R16, R5.reuse, 0x4, R16 ;  /* 0x0000000405107825 */ /* 0x050fe200078e0210 */
[----:B------:R4:W-:Y:S03]  /*21090*/  STL.64 [R1+0xaa0], R18 ;  /* 0x000aa01201007387 */ /* 0x0009e60000100a00 */
[C---:B------:R-:W-:Y:S01]  /*210a0*/  IMAD.WIDE R14, R5.reuse, 0x4, R14 ;  /* 0x00000004050e7825 */ /* 0x040fe200078e020e */
[----:B------:R1:W-:Y:S04]  /*210b0*/  STL.64 [R1+0xad0], R16 ;  /* 0x000ad01001007387 */ /* 0x0003e80000100a00 */
[----:B------:R1:W-:Y:S04]  /*210c0*/  STL.64 [R1+0xb00], R14 ;  /* 0x000b000e01007387 */ /* 0x0003e80000100a00 */
[----:B------:R-:W-:Y:S04]  /*210d0*/  LDGSTS.E [R243+0x23d80], desc[UR20][R24.64], P4 ;  /* 0x23d8000018f37fae */ /* 0x000fe8000a1a1014 */
[----:B------:R-:W-:Y:S04]  /*210e0*/  LDGSTS.E [R243+0x24180], desc[UR20][R22.64], P4 ;  /* 0x2418000016f37fae */ /* 0x000fe8000a1a1014 */
[----:B------:R-:W-:Y:S01]  /*210f0*/  LDGSTS.E [R243+0x24580], desc[UR20][R20.64], P4 ;  /* 0x2458000014f37fae */ /* 0x000fe2000a1a1014 */
[----:B------:R-:W-:-:S03]  /*21100*/  IMAD.WIDE R12, R5, 0x4, R12 ;  /* 0x00000004050c7825 */ /* 0x000fc600078e020c */
[----:B------:R-:W-:Y:S01]  /*21110*/  LDGSTS.E [R243+0x24980], desc[UR20][R18.64], P4 ;  /* 0x2498000012f37fae */ /* 0x000fe2000a1a1014 */
[----:B------:R-:W-:-:S03]  /*21120*/  IMAD.WIDE R64, R5, 0x4, R26 ;  /* 0x0000000405407825 */ /* 0x000fc600078e021a */
[----:B------:R1:W-:Y:S01]  /*21130*/  STL.64 [R1+0xb30], R12 ;  /* 0x000b300c01007387 */ /* 0x0003e20000100a00 */
[----:B------:R-:W-:-:S03]  /*21140*/  IMAD.WIDE R26, R5, 0x4, R176 ;  /* 0x00000004051a7825 */ /* 0x000fc600078e02b0 */
[----:B------:R1:W-:Y:S04]  /*21150*/  STL.64 [R1+0xb68], R64 ;  /* 0x000b684001007387 */ /* 0x0003e80000100a00 */
[----:B------:R-:W-:Y:S04]  /*21160*/  STL.64 [R1+0xba0], R38 ;  /* 0x000ba02601007387 */ /* 0x000fe80000100a00 */
[----:B------:R1:W-:Y:S04]  /*21170*/  STL.64 [R1+0xbd8], R34 ;  /* 0x000bd82201007387 */ /* 0x0003e80000100a00 */
[----:B------:R1:W-:Y:S04]  /*21180*/  STL.64 [R1+0xc10], R32 ;  /* 0x000c102001007387 */ /* 0x0003e80000100a00 */
[----:B------:R1:W-:Y:S04]  /*21190*/  STL.64 [R1+0xc40], R30 ;  /* 0x000c401e01007387 */ /* 0x0003e80000100a00 */
[----:B------:R1:W-:Y:S04]  /*211a0*/  STL.64 [R1+0xc70], R28 ;  /* 0x000c701c01007387 */ /* 0x0003e80000100a00 */
[----:B------:R1:W-:Y:S04]  /*211b0*/  STL.64 [R1+0xc98], R26 ;  /* 0x000c981a01007387 */ /* 0x0003e80000100a00 */
[----:B------:R-:W-:Y:S04]  /*211c0*/  STL.64 [R1+0xcc0], R10 ;  /* 0x000cc00a01007387 */ /* 0x000fe80000100a00 */
[----:B------:R-:W-:Y:S04]  /*211d0*/  STL.64 [R1+0xce0], R8 ;  /* 0x000ce00801007387 */ /* 0x000fe80000100a00 */
[----:B------:R3:W-:Y:S04]  /*211e0*/  STL.64 [R1+0xd00], R6 ;  /* 0x000d000601007387 */ /* 0x0007e80000100a00 */
[----:B-1----:R-:W4:Y:S04]  /*211f0*/  LDL.LU.64 R24, [R1+0x838] ;  /* 0x0008380001187983 */ /* 0x002f280000300a00 */
[----:B--2---:R-:W2:Y:S04]  /*21200*/  LDL.LU.64 R22, [R1+0x800] ;  /* 0x0008000001167983 */ /* 0x004ea80000300a00 */
[----:B---3--:R-:W3:Y:S04]  /*21210*/  LDL.LU.64 R20, [R1+0x7d0] ;  /* 0x0007d00001147983 */ /* 0x008ee80000300a00 */
        /* <DEDUP_REMOVED lines=8> */
[----:B------:R-:W-:Y:S04]  /*212a0*/  LDGSTS.E [R243+0x25980], desc[UR20][R64.64], P4 ;  /* 0x2598000040f37fae */ /* 0x000fe8000a1a1014 */
[----:B------:R-:W4:Y:S04]  /*212b0*/  LDL.LU.64 R72, [R1+0x6b0] ;  /* 0x0006b00001487983 */ /* 0x000f280000300a00 */
[----:B------:R1:W-:Y:S04]  /*212c0*/  LDGSTS.E [R243+0x25d80], desc[UR20][R38.64], P4 ;  /* 0x25d8000026f37fae */ /* 0x0003e8000a1a1014 */
        /* <DEDUP_REMOVED lines=14> */
[----:B------:R1:W-:Y:S02]  /*213b0*/  LDGSTS.E [R243+0x27d80], desc[UR20][R6.64], P4 ;  /* 0x27d8000006f37fae */ /* 0x0003e4000a1a1014 */
[----:B-1----:R-:W-:-:S02]  /*213c0*/  IMAD.WIDE R38, R5, 0x4, R24 ;  /* 0x0000000405267825 */ /* 0x002fc400078e0218 */
[----:B------:R-:W4:Y:S02]  /*213d0*/  LDL.LU.64 R24, [R1+0x138] ;  /* 0x0001380001187983 */ /* 0x000f240000300a00 */
[C---:B--2---:R-:W-:Y:S02]  /*213e0*/  IMAD.WIDE R76, R5.reuse, 0x4, R22 ;  /* 0x00000004054c7825 */ /* 0x044fe400078e0216 */
[----:B------:R-:W2:Y:S02]  /*213f0*/  LDL.LU.64 R22, [R1+0x108] ;  /* 0x0001080001167983 */ /* 0x000ea40000300a00 */
[C---:B---3--:R-:W-:Y:S02]  /*21400*/  IMAD.WIDE R114, R5.reuse, 0x4, R20 ;  /* 0x0000000405727825 */ /* 0x048fe400078e0214 */
[----:B------:R-:W3:Y:S02]  /*21410*/  LDL.LU.64 R20, [R1+0xd8] ;  /* 0x0000d80001147983 */ /* 0x000ee40000300a00 */
[----:B----4-:R-:W-:-:S02]  /*21420*/  IMAD.WIDE R156, R5, 0x4, R18 ;  /* 0x00000004059c7825 */ /* 0x010fc400078e0212 */
[----:B------:R-:W4:Y:S04]  /*21430*/  LDL.LU.64 R18, [R1+0xa8] ;  /* 0x0000a80001127983 */ /* 0x000f280000300a00 */
[----:B------:R-:W-:Y:S01]  /*21440*/  LDGSTS.E [R244+0x20200], desc[UR20][R38.64], P4 ;  /* 0x2020000026f47fae */ /* 0x000fe2000a1a1014 */
[----:B------:R-:W-:-:S03]  /*21450*/  IMAD.WIDE R154, R5, 0x4, R16 ;  /* 0x00000004059a7825 */ /* 0x000fc600078e0210 */
[----:B------:R-:W-:Y:S01]  /*21460*/  LDGSTS.E [R244+0x20600], desc[UR20][R76.64], P4 ;  /* 0x206000004cf47fae */ /* 0x000fe2000a1a1014 */
[----:B------:R-:W-:-:S03]  /*21470*/  IMAD.WIDE R152, R5, 0x4, R14 ;  /* 0x0000000405987825 */ /* 0x000fc600078e020e */
[----:B------:R-:W4:Y:S01]  /*21480*/  LDL.LU.64 R16, [R1+0x78] ;  /* 0x0000780001107983 */ /* 0x000f220000300a00 */
[----:B------:R-:W-:-:S03]  /*21490*/  IMAD.WIDE R146, R5, 0x4, R12 ;  /* 0x0000000405927825 */ /* 0x000fc600078e020c */
[----:B------:R-:W4:Y:S04]  /*214a0*/  LDL.LU.64 R14, [R1+0x48] ;  /* 0x00004800010e7983 */ /* 0x000f280000300a00 */
[----:B------:R-:W4:Y:S01]  /*214b0*/  LDL.LU.64 R12, [R1+0x18] ;  /* 0x00001800010c7983 */ /* 0x000f220000300a00 */
        /* <DEDUP_REMOVED lines=12> */
[----:B------:R-:W-:Y:S01]  /*21580*/  STL.64 [R1+0x600], R132 ;  /* 0x0006008401007387 */ /* 0x000fe20000100a00 */
[----:B------:R-:W-:-:S03]  /*21590*/  IMAD.WIDE R106, R5, 0x4, R32 ;  /* 0x00000004056a7825 */ /* 0x000fc600078e0220 */
[----:B------:R-:W-:Y:S04]  /*215a0*/  STL.64 [R1+0x620], R110 ;  /* 0x0006206e01007387 */ /* 0x000fe80000100a00 */
[----:B------:R-:W-:Y:S01]  /*215b0*/  LDGSTS.E [R244+0x20a00], desc[UR20][R114.64], P4 ;  /* 0x20a0000072f47fae */ /* 0x000fe2000a1a1014 */
        /* <DEDUP_REMOVED lines=20> */
[----:B------:R1:W-:Y:S04]  /*21700*/  LDGSTS.E [R244+0x22e00], desc[UR20][R110.64], P4 ;  /* 0x22e000006ef47fae */ /* 0x0003e8000a1a1014 */
[----:B------:R-:W-:Y:S04]  /*21710*/  LDGSTS.E [R244+0x23200], desc[UR20][R106.64], P4 ;  /* 0x232000006af47fae */ /* 0x000fe8000a1a1014 */
[----:B------:R-:W-:Y:S04]  /*21720*/  LDGSTS.E [R244+0x23600], desc[UR20][R102.64], P4 ;  /* 0x2360000066f47fae */ /* 0x000fe8000a1a1014 */
[----:B------:R-:W-:Y:S04]  /*21730*/  LDGSTS.E [R244+0x23a00], desc[UR20][R72.64], P4 ;  /* 0x23a0000048f47fae */ /* 0x000fe8000a1a1014 */
[----:B------:R1:W-:Y:S01]  /*21740*/  LDGSTS.E [R244+0x23e00], desc[UR20][R68.64], P4 ;  /* 0x23e0000044f47fae */ /* 0x0003e2000a1a1014 */
[----:B------:R-:W-:-:S04]  /*21750*/  IMAD.WIDE R64, R5, 0x4, R24 ;  /* 0x0000000405407825 */ /* 0x000fc800078e0218 */
[C---:B--2---:R-:W-:Y:S01]  /*21760*/  IMAD.WIDE R22, R5.reuse, 0x4, R22 ;  /* 0x0000000405167825 */ /* 0x044fe200078e0216 */
[----:B------:R-:W-:Y:S03]  /*21770*/  STL.64 [R1+0x710], R64 ;  /* 0x0007104001007387 */ /* 0x000fe60000100a00 */
[C---:B---3--:R-:W-:Y:S01]  /*21780*/  IMAD.WIDE R28, R5.reuse, 0x4, R20 ;  /* 0x00000004051c7825 */ /* 0x048fe200078e0214 */
[----:B------:R2:W-:Y:S03]  /*21790*/  STL.64 [R1+0x778], R22 ;  /* 0x0007781601007387 */ /* 0x0005e60000100a00 */
[C---:B----4-:R-:W-:Y:S01]  /*217a0*/  IMAD.WIDE R34, R5.reuse, 0x4, R18 ;  /* 0x0000000405227825 */ /* 0x050fe200078e0212 */
[----:B------:R3:W-:Y:S04]  /*217b0*/  STL.64 [R1+0x7a0], R28 ;  /* 0x0007a01c01007387 */ /* 0x0007e80000100a00 */
[----:B------:R4:W-:Y:S01]  /*217c0*/  STL.64 [R1+0x7d0], R34 ;  /* 0x0007d02201007387 */ /* 0x0009e20000100a00 */
[----:B------:R-:W-:-:S03]  /*217d0*/  IMAD.WIDE R24, R5, 0x4, R174 ;  /* 0x0000000405187825 */ /* 0x000fc600078e02ae */
[----:B------:R-:W-:Y:S01]  /*217e0*/  LDGSTS.E [R244+0x24200], desc[UR20][R64.64], P4 ;  /* 0x2420000040f47fae */ /* 0x000fe2000a1a1014 */
[----:B------:R-:W-:-:S03]  /*217f0*/  IMAD.WIDE R20, R5, 0x4, R150 ;  /* 0x0000000405147825 */ /* 0x000fc600078e0296 */
[----:B------:R-:W-:Y:S04]  /*21800*/  LDGSTS.E [R244+0x24600], desc[UR20][R22.64], P4 ;  /* 0x2460000016f47fae */ /* 0x000fe8000a1a1014 */
[----:B------:R-:W-:Y:S01]  /*21810*/  LDGSTS.E [R244+0x24a00], desc[UR20][R28.64], P4 ;  /* 0x24a000001cf47fae */ /* 0x000fe2000a1a1014 */
[----:B------:R-:W-:-:S03]  /*21820*/  IMAD.WIDE R18, R5, 0x4, R16 ;  /* 0x0000000405127825 */ /* 0x000fc600078e0210 */
[----:B------:R-:W-:Y:S01]  /*21830*/  LDGSTS.E [R244+0x24e00], desc[UR20][R34.64], P4 ;  /* 0x24e0000022f47fae */ /* 0x000fe2000a1a1014 */
[----:B------:R-:W-:-:S04]  /*21840*/  IMAD.WIDE R14, R5, 0x4, R14 ;  /* 0x00000004050e7825 */ /* 0x000fc800078e020e */
[C---:B------:R-:W-:Y:S01]  /*21850*/  IMAD.WIDE R8, R5.reuse, 0x4, R12 ;  /* 0x0000000405087825 */ /* 0x040fe200078e020c */
[----:B------:R1:W-:Y:S04]  /*21860*/  STL.64 [R1+0x840], R18 ;  /* 0x0008401201007387 */ /* 0x0003e80000100a00 */
[----:B------:R1:W-:Y:S01]  /*21870*/  STL.64 [R1+0xac8], R14 ;  /* 0x000ac80e01007387 */ /* 0x0003e20000100a00 */
[----:B------:R-:W-:-:S03]  /*21880*/  IMAD.WIDE R16, R5, 0x4, R162 ;  /* 0x0000000405107825 */ /* 0x000fc600078e02a2 */
[----:B------:R1:W-:Y:S01]  /*21890*/  STL.64 [R1+0xaf8], R8 ;  /* 0x000af80801007387 */ /* 0x0003e20000100a00 */
[----:B------:R-:W-:-:S03]  /*218a0*/  IMAD.WIDE R12, R5, 0x4, R138 ;  /* 0x00000004050c7825 */ /* 0x000fc600078e028a */
[----:B------:R1:W-:Y:S04]  /*218b0*/  STL.64 [R1+0xb28], R6 ;  /* 0x000b280601007387 */ /* 0x0003e80000100a00 */
[----:B------:R1:W-:Y:S04]  /*218c0*/  STL.64 [R1+0xb60], R10 ;  /* 0x000b600a01007387 */ /* 0x0003e80000100a00 */
[----:B------:R1:W-:Y:S04]  /*218d0*/  STL.64 [R1+0xb98], R32 ;  /* 0x000b982001007387 */ /* 0x0003e80000100a00 */
[----:B------:R-:W-:Y:S04]  /*218e0*/  STL.64 [R1+0xbd0], R30 ;  /* 0x000bd01e01007387 */ /* 0x000fe80000100a00 */
[----:B------:R1:W-:Y:S04]  /*218f0*/  STL.64 [R1+0xc08], R26 ;  /* 0x000c081a01007387 */ /* 0x0003e80000100a00 */
[----:B------:R-:W-:Y:S04]  /*21900*/  STL.64 [R1+0xc38], R24 ;  /* 0x000c381801007387 */ /* 0x000fe80000100a00 */
[----:B------:R1:W-:Y:S04]  /*21910*/  STL.64 [R1+0xc68], R16 ;  /* 0x000c681001007387 */ /* 0x0003e80000100a00 */
[----:B------:R1:W-:Y:S04]  /*21920*/  STL.64 [R1+0xc90], R20 ;  /* 0x000c901401007387 */ /* 0x0003e80000100a00 */
[----:B------:R1:W-:Y:S04]  /*21930*/  STL.64 [R1+0xcb8], R12 ;  /* 0x000cb80c01007387 */ /* 0x0003e80000100a00 */
[----:B--2---:R-:W2:Y:S04]  /*21940*/  LDL.LU.64 R22, [R1+0x830] ;  /* 0x0008300001167983 */ /* 0x004ea80000300a00 */
[----:B---3--:R-:W3:Y:S04]  /*21950*/  LDL.LU.64 R28, [R1+0x7f8] ;  /* 0x0007f800011c7983 */ /* 0x008ee80000300a00 */
[----:B----4-:R-:W4:Y:S04]  /*21960*/  LDL.LU.64 R34, [R1+0x7c8] ;  /* 0x0007c80001227983 */ /* 0x010f280000300a00 */
[----:B------:R-:W-:Y:S04]  /*21970*/  LDGSTS.E [R244+0x25200], desc[UR20][R18.64], P4 ;  /* 0x2520000012f47fae */ /* 0x000fe8000a1a1014 */
[----:B------:R-:W2:Y:S04]  /*21980*/  LDL.LU.64 R72, [R1+0x798] ;  /* 0x0007980001487983 */ /* 0x000ea80000300a00 */
[----:B------:R-:W-:Y:S04]  /*21990*/  LDGSTS.E [R244+0x25600], desc[UR20][R14.64], P4 ;  /* 0x256000000ef47fae */ /* 0x000fe8000a1a1014 */
[----:B-1----:R-:W2:Y:S04]  /*219a0*/  LDL.LU.64 R18, [R1+0x768] ;  /* 0x0007680001127983 */ /* 0x002ea80000300a00 */
[----:B------:R-:W-:Y:S04]  /*219b0*/  LDGSTS.E [R244+0x25a00], desc[UR20][R8.64], P4 ;  /* 0x25a0000008f47fae */ /* 0x000fe8000a1a1014 */
[----:B------:R-:W3:Y:S04]  /*219c0*/  LDL.LU.64 R14, [R1+0x738] ;  /* 0x00073800010e7983 */ /* 0x000ee80000300a00 */
[----:B------:R-:W4:Y:S04]  /*219d0*/  LDL.LU.64 R230, [R1+0x708] ;  /* 0x0007080001e67983 */ /* 0x000f280000300a00 */
[----:B------:R-:W-:Y:S04]  /*219e0*/  LDGSTS.E [R244+0x25e00], desc[UR20][R6.64], P4 ;  /* 0x25e0000006f47fae */ /* 0x000fe8000a1a1014 */
[----:B------:R-:W4:Y:S04]  /*219f0*/  LDL.LU.64 R8, [R1+0x6d8] ;  /* 0x0006d80001087983 */ /* 0x000f280000300a00 */
[----:B------:R-:W-:Y:S04]  /*21a00*/  LDGSTS.E [R244+0x26200], desc[UR20][R10.64], P4 ;  /* 0x262000000af47fae */ /* 0x000fe8000a1a1014 */
[----:B------:R-:W4:Y:S04]  /*21a10*/  LDL.LU.64 R6, [R1+0x6a8] ;  /* 0x0006a80001067983 */ /* 0x000f280000300a00 */
[----:B------:R1:W-:Y:S04]  /*21a20*/  LDGSTS.E [R244+0x26600], desc[UR20][R32.64], P4 ;  /* 0x2660000020f47fae */ /* 0x0003e8000a1a1014 */
[----:B------:R-:W4:Y:S04]  /*21a30*/  LDL.LU.64 R10, [R1+0x678] ;  /* 0x00067800010a7983 */ /* 0x000f280000300a00 */
[----:B------:R-:W4:Y:S04]  /*21a40*/  LDL.LU.64 R106, [R1+0x648] ;  /* 0x00064800016a7983 */ /* 0x000f280000300a00 */
[----:B------:R-:W-:Y:S04]  /*21a50*/  LDGSTS.E [R244+0x26a00], desc[UR20][R30.64], P4 ;  /* 0x26a000001ef47fae */ /* 0x000fe8000a1a1014 */
[----:B------:R-:W4:Y:S04]  /*21a60*/  LDL.LU.64 R68, [R1+0x618] ;  /* 0x0006180001447983 */ /* 0x000f280000300a00 */
[----:B------:R1:W-:Y:S04]  /*21a70*/  LDGSTS.E [R244+0x26e00], desc[UR20][R26.64], P4 ;  /* 0x26e000001af47fae */ /* 0x0003e8000a1a1014 */
[----:B------:R-:W1:Y:S04]  /*21a80*/  LDL.LU.64 R32, [R1+0x5e8] ;  /* 0x0005e80001207983 */ /* 0x000e680000300a00 */
[----:B------:R-:W-:Y:S04]  /*21a90*/  LDGSTS.E [R244+0x27200], desc[UR20][R24.64], P4 ;  /* 0x2720000018f47fae */ /* 0x000fe8000a1a1014 */
[----:B------:R-:W4:Y:S04]  /*21aa0*/  LDL.LU.64 R26, [R1+0x5b8] ;  /* 0x0005b800011a7983 */ /* 0x000f280000300a00 */
[----:B------:R1:W-:Y:S04]  /*21ab0*/  LDGSTS.E [R244+0x27600], desc[UR20][R16.64], P4 ;  /* 0x2760000010f47fae */ /* 0x0003e8000a1a1014 */
        /* <DEDUP_REMOVED lines=8> */
[----:B------:R-:W4:Y:S01]  /*21b40*/  LDL.LU.64 R102, [R1+0x70] ;  /* 0x0000700001667983 */ /* 0x000f220000300a00 */
[----:B--2---:R-:W-:-:S03]  /*21b50*/  IMAD.WIDE R110, R5, 0x4, R18 ;  /* 0x00000004056e7825 */ /* 0x004fc600078e0212 */
[----:B------:R-:W2:Y:S01]  /*21b60*/  LDL.LU.64 R18, [R1+0x40] ;  /* 0x0000400001127983 */ /* 0x000ea20000300a00 */
[----:B---3--:R-:W-:-:S03]  /*21b70*/  IMAD.WIDE R158, R5, 0x4, R14 ;  /* 0x00000004059e7825 */ /* 0x008fc600078e020e */
[----:B------:R-:W3:Y:S01]  /*21b80*/  LDL.LU.64 R14, [R1+0x10] ;  /* 0x00001000010e7983 */ /* 0x000ee20000300a00 */
[----:B----4-:R-:W-:-:S03]  /*21b90*/  IMAD.WIDE R156, R5, 0x4, R230 ;  /* 0x00000004059c7825 */ /* 0x010fc600078e02e6 */
        /* <DEDUP_REMOVED lines=11> */
[----:B-1----:R-:W-:-:S03]  /*21c50*/  IMAD.WIDE R32, R5, 0x4, R32 ;  /* 0x0000000405207825 */ /* 0x002fc600078e0220 */
[----:B------:R1:W-:Y:S01]  /*21c60*/  STL.64 [R1+0x5c0], R68 ;  /* 0x0005c04401007387 */ /* 0x0003e20000100a00 */
[----:B------:R-:W-:-:S03]  /*21c70*/  IMAD.WIDE R26, R5, 0x4, R26 ;  /* 0x00000004051a7825 */ /* 0x000fc600078e021a */
[----:B------:R-:W-:Y:S01]  /*21c80*/  STL.64 [R1+0x5f8], R32 ;  /* 0x0005f82001007387 */ /* 0x000fe20000100a00 */
[----:B------:R-:W-:-:S03]  /*21c90*/  IMAD.WIDE R22, R5, 0x4, R22 ;  /* 0x0000000405167825 */ /* 0x000fc600078e0216 */
        /* <DEDUP_REMOVED lines=8> */
[----:B------:R4:W-:Y:S01]  /*21d20*/  STL.64 [R1+0x648], R16 ;  /* 0x0006481001007387 */ /* 0x0009e20000100a00 */
        /* <DEDUP_REMOVED lines=37> */
[----:B--2---:R-:W-:-:S04]  /*21f80*/  IMAD.WIDE R144, R5, 0x4, R18 ;  /* 0x0000000405907825 */ /* 0x004fc800078e0212 */
[C---:B---3--:R-:W-:Y:S01]  /*21f90*/  IMAD.WIDE R142, R5.reuse, 0x4, R14 ;  /* 0x00000004058e7825 */ /* 0x048fe200078e020e */
[----:B------:R-:W-:Y:S03]  /*21fa0*/  STL.64 [R1+0x7c8], R144 ;  /* 0x0007c89001007387 */ /* 0x000fe60000100a00 */
[C---:B------:R-:W-:Y:S01]  /*21fb0*/  IMAD.WIDE R18, R5.reuse, 0x4, R184 ;  /* 0x0000000405127825 */ /* 0x040fe200078e02b8 */
[----:B------:R-:W-:Y:S03]  /*21fc0*/  STL.64 [R1+0x838], R142 ;  /* 0x0008388e01007387 */ /* 0x000fe60000100a00 */
[C---:B------:R-:W-:Y:S01]  /*21fd0*/  IMAD.WIDE R14, R5.reuse, 0x4, R172 ;  /* 0x00000004050e7825 */ /* 0x040fe200078e02ac */
[----:B------:R-:W-:Y:S04]  /*21fe0*/  STL.64 [R1+0xac0], R140 ;  /* 0x000ac08c01007387 */ /* 0x000fe80000100a00 */
[----:B------:R-:W-:Y:S04]  /*21ff0*/  STL.64 [R1+0xaf0], R138 ;  /* 0x000af08a01007387 */ /* 0x000fe80000100a00 */
[----:B------:R-:W-:Y:S04]  /*22000*/  STL.64 [R1+0xb20], R132 ;  /* 0x000b208401007387 */ /* 0x000fe80000100a00 */
[----:B------:R-:W-:Y:S04]  /*22010*/  STL.64 [R1+0xb58], R106 ;  /* 0x000b586a01007387 */ /* 0x000fe80000100a00 */
[----:B------:R2:W-:Y:S04]  /*22020*/  STL.64 [R1+0xb90], R18 ;  /* 0x000b901201007387 */ /* 0x0005e80000100a00 */
[----:B------:R3:W-:Y:S04]  /*22030*/  STL.64 [R1+0xbc8], R14 ;  /* 0x000bc80e01007387 */ /* 0x0007e80000100a00 */
[----:B------:R1:W-:Y:S04]  /*22040*/  STL.64 [R1+0xc00], R10 ;  /* 0x000c000a01007387 */ /* 0x0003e80000100a00 */
[----:B------:R-:W-:Y:S04]  /*22050*/  STL.64 [R1+0xc30], R8 ;  /* 0x000c300801007387 */ /* 0x000fe80000100a00 */
[----:B------:R2:W-:Y:S04]  /*22060*/  STL.64 [R1+0xc60], R6 ;  /* 0x000c600601007387 */ /* 0x0005e80000100a00 */
[----:B-1----:R-:W3:Y:S04]  /*22070*/  LDL.LU.64 R68, [R1+0x828] ;  /* 0x0008280001447983 */ /* 0x002ee80000300a00 */
[----:B----4-:R-:W4:Y:S04]  /*22080*/  LDL.LU.64 R16, [R1+0x948] ;  /* 0x0009480001107983 */ /* 0x010f280000300a00 */
[----:B------:R-:W4:Y:S04]  /*22090*/  LDL.LU.64 R20, [R1+0x940] ;  /* 0x0009400001147983 */ /* 0x000f280000300a00 */
        /* <DEDUP_REMOVED lines=18> */
[----:B--2---:R-:W2:Y:S04]  /*221c0*/  LDL.LU.64 R18, [R1+0x8f0] ;  /* 0x0008f00001127983 */ /* 0x004ea80000300a00 */
[----:B------:R1:W-:Y:S04]  /*221d0*/  LDGSTS.E [R245+0x27a80], desc[UR20][R8.64], P4 ;  /* 0x27a8000008f57fae */ /* 0x0003e8000a1a1014 */
[----:B---3--:R-:W3:Y:S04]  /*221e0*/  LDL.LU.64 R14, [R1+0x8e8] ;  /* 0x0008e800010e7983 */ /* 0x008ee80000300a00 */
[----:B------:R1:W-:Y:S04]  /*221f0*/  LDGSTS.E [R245+0x27e80], desc[UR20][R6.64], P4 ;  /* 0x27e8000006f57fae */ /* 0x0003e8000a1a1014 */
[----:B------:R-:W3:Y:S04]  /*22200*/  LDL.LU.64 R10, [R1+0x8e0] ;  /* 0x0008e000010a7983 */ /* 0x000ee80000300a00 */
[----:B------:R-:W3:Y:S01]  /*22210*/  LDL.LU.64 R6, [R1+0x8d8] ;  /* 0x0008d80001067983 */ /* 0x000ee20000300a00 */
[----:B-1----:R-:W-:-:S04]  /*22220*/  IMAD.WIDE R8, R5, 0x4, R68 ;  /* 0x0000000405087825 */ /* 0x002fc800078e0244 */
[C---:B----4-:R-:W-:Y:S01]  /*22230*/  IMAD.WIDE R16, R5.reuse, 0x4, R16 ;  /* 0x0000000405107825 */ /* 0x050fe200078e0210 */
[----:B------:R-:W-:Y:S03]  /*22240*/  LDGSTS.E [R246+0x20300], desc[UR20][R8.64], P4 ;  /* 0x2030000008f67fae */ /* 0x000fe6000a1a1014 */
[C---:B------:R-:W-:Y:S01]  /*22250*/  IMAD.WIDE R20, R5.reuse, 0x4, R20 ;  /* 0x0000000405147825 */ /* 0x040fe200078e0214 */
        /* <DEDUP_REMOVED lines=8> */
[----:B------:R-:W4:Y:S03]  /*222e0*/  LDL.LU.64 R12, [R1+0x8d0] ;  /* 0x0008d000010c7983 */ /* 0x000f260000300a00 */
[C---:B------:R-:W-:Y:S01]  /*222f0*/  IMAD.WIDE R164, R5.reuse, 0x4, R30 ;  /* 0x0000000405a47825 */ /* 0x040fe200078e021e */
[----:B------:R-:W4:Y:S03]  /*22300*/  LDL.LU.64 R24, [R1+0x8c8] ;  /* 0x0008c80001187983 */ /* 0x000f260000300a00 */
[C---:B------:R-:W-:Y:S01]  /*22310*/  IMAD.WIDE R162, R5.reuse, 0x4, R64 ;  /* 0x0000000405a27825 */ /* 0x040fe200078e0240 */
[----:B------:R-:W4:Y:S03]  /*22320*/  LDL.LU.64 R30, [R1+0x8c0] ;  /* 0x0008c000011e7983 */ /* 0x000f260000300a00 */
[C---:B------:R-:W-:Y:S01]  /*22330*/  IMAD.WIDE R160, R5.reuse, 0x4, R102 ;  /* 0x0000000405a07825 */ /* 0x040fe200078e0266 */
[----:B------:R-:W4:Y:S04]  /*22340*/  LDL.LU.64 R64, [R1+0x8b8] ;  /* 0x0008b80001407983 */ /* 0x000f280000300a00 */
[----:B------:R-:W4:Y:S04]  /*22350*/  LDL.LU.64 R102, [R1+0x8b0] ;  /* 0x0008b00001667983 */ /* 0x000f280000300a00 */
[----:B------:R-:W4:Y:S04]  /*22360*/  LDL.LU.64 R146, [R1+0x8a8] ;  /* 0x0008a80001927983 */ /* 0x000f280000300a00 */
[----:B------:R-:W4:Y:S04]  /*22370*/  LDL.LU.64 R216, [R1+0x8a0] ;  /* 0x0008a00001d87983 */ /* 0x000f280000300a00 */
[----:B------:R-:W-:Y:S01]  /*22380*/  STL.64 [R1+0x428], R164 ;  /* 0x000428a401007387 */ /* 0x000fe20000100a00 */
[----:B------:R-:W-:-:S03]  /*22390*/  IMAD.WIDE R158, R5, 0x4, R218 ;  /* 0x00000004059e7825 */ /* 0x000fc600078e02da */
[----:B------:R-:W4:Y:S04]  /*223a0*/  LDL.LU.64 R228, [R1+0x898] ;  /* 0x0008980001e47983 */ /* 0x000f280000300a00 */
[----:B------:R-:W4:Y:S04]  /*223b0*/  LDL.LU.64 R250, [R1+0x890] ;  /* 0x0008900001fa7983 */ /* 0x000f280000300a00 */
[----:B------:R-:W-:Y:S04]  /*223c0*/  STL.64 [R1+0x480], R162 ;  /* 0x000480a201007387 */ /* 0x000fe80000100a00 */
        /* <DEDUP_REMOVED lines=8> */
[----:B------:R-:W4:Y:S01]  /*22450*/  LDL.LU.64 R230, [R1+0x860] ;  /* 0x0008600001e67983 */ /* 0x000f220000300a00 */
        /* <DEDUP_REMOVED lines=8> */
[----:B------:R1:W-:Y:S04]  /*224e0*/  STL.64 [R1+0x628], R6 ;  /* 0x0006280601007387 */ /* 0x0003e80000100a00 */
[----:B------:R-:W-:Y:S04]  /*224f0*/  LDGSTS.E [R246+0x21700], desc[UR20][R68.64], P4 ;  /* 0x2170000044f67fae */ /* 0x000fe8000a1a1014 */
[----:B------:R-:W-:Y:S01]  /*22500*/  LDGSTS.E [R246+0x21b00], desc[UR20][R106.64], P4 ;  /* 0x21b000006af67fae */ /* 0x000fe2000a1a1014 */
[----:B------:R-:W-:-:S03]  /*22510*/  IMAD.WIDE R132, R5, 0x4, R134 ;  /* 0x0000000405847825 */ /* 0x000fc600078e0286 */
[----:B------:R2:W-:Y:S04]  /*22520*/  LDGSTS.E [R246+0x21f00], desc[UR20][R164.64], P4 ;  /* 0x21f00000a4f67fae */ /* 0x0005e8000a1a1014 */
[----:B------:R-:W-:Y:S04]  /*22530*/  LDGSTS.E [R246+0x22300], desc[UR20][R162.64], P4 ;  /* 0x22300000a2f67fae */ /* 0x000fe8000a1a1014 */
[----:B------:R-:W-:Y:S04]  /*22540*/  LDGSTS.E [R246+0x22700], desc[UR20][R160.64], P4 ;  /* 0x22700000a0f67fae */ /* 0x000fe8000a1a1014 */
[----:B------:R-:W-:Y:S04]  /*22550*/  LDGSTS.E [R246+0x22b00], desc[UR20][R158.64], P4 ;  /* 0x22b000009ef67fae */ /* 0x000fe8000a1a1014 */
[----:B------:R-:W-:Y:S04]  /*22560*/  LDGSTS.E [R246+0x22f00], desc[UR20][R156.64], P4 ;  /* 0x22f000009cf67fae */ /* 0x000fe8000a1a1014 */
[----:B------:R-:W-:Y:S04]  /*22570*/  LDGSTS.E [R246+0x23300], desc[UR20][R18.64], P4 ;  /* 0x2330000012f67fae */ /* 0x000fe8000a1a1014 */
[----:B------:R-:W-:Y:S04]  /*22580*/  LDGSTS.E [R246+0x23700], desc[UR20][R14.64], P4 ;  /* 0x237000000ef67fae */ /* 0x000fe8000a1a1014 */
[----:B------:R-:W-:Y:S04]  /*22590*/  LDGSTS.E [R246+0x23b00], desc[UR20][R10.64], P4 ;  /* 0x23b000000af67fae */ /* 0x000fe8000a1a1014 */
[----:B------:R3:W-:Y:S01]  /*225a0*/  LDGSTS.E [R246+0x23f00], desc[UR20][R6.64], P4 ;  /* 0x23f0000006f67fae */ /* 0x0007e2000a1a1014 */
[----:B----4-:R-:W-:-:S04]  /*225b0*/  IMAD.WIDE R12, R5, 0x4, R12 ;  /* 0x00000004050c7825 */ /* 0x010fc800078e020c */
[C---:B------:R-:W-:Y:S01]  /*225c0*/  IMAD.WIDE R24, R5.reuse, 0x4, R24 ;  /* 0x0000000405187825 */ /* 0x040fe200078e0218 */
        /* <DEDUP_REMOVED lines=26> */
[----:B------:R-:W-:Y:S04]  /*22770*/  STL.64 [R1+0xb88], R138 ;  /* 0x000b888a01007387 */ /* 0x000fe80000100a00 */
[----:B------:R-:W-:Y:S04]  /*22780*/  STL.64 [R1+0xbc0], R136 ;  /* 0x000bc08801007387 */ /* 0x000fe80000100a00 */
[----:B------:R2:W-:Y:S04]  /*22790*/  STL.64 [R1+0xbf8], R132 ;  /* 0x000bf88401007387 */ /* 0x0005e80000100a00 */
[----:B-1----:R-:W3:Y:S04]  /*227a0*/  LDL.LU.64 R6, [R1+0x950] ;  /* 0x0009500001067983 */ /* 0x002ee80000300a00 */
[----:B------:R-:W3:Y:S04]  /*227b0*/  LDL.LU.64 R10, [R1+0x958] ;  /* 0x00095800010a7983 */ /* 0x000ee80000300a00 */
[----:B------:R1:W-:Y:S04]  /*227c0*/  LDGSTS.E [R246+0x24300], desc[UR20][R12.64], P4 ;  /* 0x243000000cf67fae */ /* 0x0003e8000a1a1014 */
[----:B------:R1:W-:Y:S04]  /*227d0*/  LDGSTS.E [R246+0x24700], desc[UR20][R24.64], P4 ;  /* 0x2470000018f67fae */ /* 0x0003e8000a1a1014 */
[----:B------:R1:W-:Y:S04]  /*227e0*/  LDGSTS.E [R246+0x24b00], desc[UR20][R30.64], P4 ;  /* 0x24b000001ef67fae */ /* 0x0003e8000a1a1014 */
[----:B----4-:R-:W1:Y:S04]  /*227f0*/  LDL.LU.64 R12, [R1+0x960] ;  /* 0x00096000010c7983 */ /* 0x010e680000300a00 */
[----:B------:R-:W4:Y:S04]  /*22800*/  LDL.LU.64 R14, [R1+0xa48] ;  /* 0x000a4800010e7983 */ /* 0x000f280000300a00 */
[----:B------:R-:W3:Y:S04]  /*22810*/  LDL.LU.64 R18, [R1+0xa40] ;  /* 0x000a400001127983 */ /* 0x000ee80000300a00 */
[----:B------:R-:W3:Y:S04]  /*22820*/  LDL.LU.64 R24, [R1+0xa38] ;  /* 0x000a380001187983 */ /* 0x000ee80000300a00 */
[----:B------:R-:W3:Y:S04]  /*22830*/  LDL.LU.64 R30, [R1+0xa30] ;  /* 0x000a3000011e7983 */ /* 0x000ee80000300a00 */
[----:B------:R1:W-:Y:S04]  /*22840*/  LDGSTS.E [R246+0x24f00], desc[UR20][R64.64], P4 ;  /* 0x24f0000040f67fae */ /* 0x0003e8000a1a1014 */
[----:B------:R-:W-:Y:S04]  /*22850*/  LDGSTS.E [R246+0x25300], desc[UR20][R102.64], P4 ;  /* 0x2530000066f67fae */ /* 0x000fe8000a1a1014 */
[----:B------:R-:W-:Y:S04]  /*22860*/  LDGSTS.E [R246+0x25700], desc[UR20][R146.64], P4 ;  /* 0x2570000092f67fae */ /* 0x000fe8000a1a1014 */
[----:B------:R-:W3:Y:S04]  /*22870*/  LDL.LU.64 R64, [R1+0xa28] ;  /* 0x000a280001407983 */ /* 0x000ee80000300a00 */
[----:B------:R-:W3:Y:S04]  /*22880*/  LDL.LU.64 R102, [R1+0xa20] ;  /* 0x000a200001667983 */ /* 0x000ee80000300a00 */
[----:B------:R-:W3:Y:S04]  /*22890*/  LDL.LU.64 R146, [R1+0xa18] ;  /* 0x000a180001927983 */ /* 0x000ee80000300a00 */
[----:B------:R-:W4:Y:S04]  /*228a0*/  LDL.LU.64 R170, [R1+0xa10] ;  /* 0x000a100001aa7983 */ /* 0x000f280000300a00 */
[----:B------:R-:W4:Y:S04]  /*228b0*/  LDL.LU.64 R182, [R1+0xa08] ;  /* 0x000a080001b67983 */ /* 0x000f280000300a00 */
[----:B------:R-:W4:Y:S04]  /*228c0*/  LDL.LU.64 R194, [R1+0xa00] ;  /* 0x000a000001c27983 */ /* 0x000f280000300a00 */
[----:B------:R-:W4:Y:S04]  /*228d0*/  LDL.LU.64 R206, [R1+0x9f8] ;  /* 0x0009f80001ce7983 */ /* 0x000f280000300a00 */
[----:B------:R-:W4:Y:S04]  /*228e0*/  LDL.LU.64 R218, [R1+0x9f0] ;  /* 0x0009f00001da7983 */ /* 0x000f280000300a00 */
[----:B------:R-:W4:Y:S04]  /*228f0*/  LDL.LU.64 R230, [R1+0x9e8] ;  /* 0x0009e80001e67983 */ /* 0x000f280000300a00 */
        /* <DEDUP_REMOVED lines=10> */
[----:B--2---:R-:W2:Y:S04]  /*229a0*/  LDL.LU.64 R132, [R1+0x9e0] ;  /* 0x0009e00001847983 */ /* 0x004ea80000300a00 */
[----:B------:R-:W2:Y:S04]  /*229b0*/  LDL.LU.64 R144, [R1+0x9d8] ;  /* 0x0009d80001907983 */ /* 0x000ea80000300a00 */
[----:B------:R-:W2:Y:S04]  /*229c0*/  LDL.LU.64 R158, [R1+0x9d0] ;  /* 0x0009d000019e7983 */ /* 0x000ea80000300a00 */
[----:B------:R-:W2:Y:S04]  /*229d0*/  LDL.LU.64 R156, [R1+0x9c8] ;  /* 0x0009c800019c7983 */ /* 0x000ea80000300a00 */
[----:B------:R-:W2:Y:S04]  /*229e0*/  LDL.LU.64 R180, [R1+0x9c0] ;  /* 0x0009c00001b47983 */ /* 0x000ea80000300a00 */
[----:B------:R-:W2:Y:S04]  /*229f0*/  LDL.LU.64 R192, [R1+0x9b8] ;  /* 0x0009b80001c07983 */ /* 0x000ea80000300a00 */
[----:B------:R-:W2:Y:S04]  /*22a00*/  LDL.LU.64 R204, [R1+0x9b0] ;  /* 0x0009b00001cc7983 */ /* 0x000ea80000300a00 */
[----:B------:R-:W2:Y:S01]  /*22a10*/  LDL.LU.64 R216, [R1+0x9a8] ;  /* 0x0009a80001d87983 */ /* 0x000ea20000300a00 */
[----:B---3--:R-:W-:-:S03]  /*22a20*/  IMAD.WIDE R176, R5, 0x4, R146 ;  /* 0x0000000405b07825 */ /* 0x008fc600078e0292 */
[----:B------:R-:W3:Y:S01]  /*22a30*/  LDL.LU.64 R146, [R1+0x9a0] ;  /* 0x0009a00001927983 */ /* 0x000ee20000300a00 */
[----:B----4-:R-:W-:-:S03]  /*22a40*/  IMAD.WIDE R174, R5, 0x4, R170 ;  /* 0x0000000405ae7825 */ /* 0x010fc600078e02aa */
[----:B------:R-:W4:Y:S01]  /*22a50*/  LDL.LU.64 R228, [R1+0x998] ;  /* 0x0009980001e47983 */ /* 0x000f220000300a00 */
[----:B------:R-:W-:-:S03]  /*22a60*/  IMAD.WIDE R172, R5, 0x4, R182 ;  /* 0x0000000405ac7825 */ /* 0x000fc600078e02b6 */
[----:B------:R1:W-:Y:S01]  /*22a70*/  STL.64 [R1+0x4b0], R176 ;  /* 0x0004b0b001007387 */ /* 0x0003e20000100a00 */
[----:B------:R-:W-:-:S03]  /*22a80*/  IMAD.WIDE R170, R5, 0x4, R194 ;  /* 0x0000000405aa7825 */ /* 0x000fc600078e02c2 */
[----:B------:R-:W4:Y:S01]  /*22a90*/  LDL.LU.64 R250, [R1+0x990] ;  /* 0x0009900001fa7983 */ /* 0x000f220000300a00 */
[----:B------:R-:W-:-:S03]  /*22aa0*/  IMAD.WIDE R168, R5, 0x4, R206 ;  /* 0x0000000405a87825 */ /* 0x000fc600078e02ce */
[----:B------:R-:W4:Y:S04]  /*22ab0*/  LDL.LU.64 R182, [R1+0x988] ;  /* 0x0009880001b67983 */ /* 0x000f280000300a00 */
[----:B------:R1:W-:Y:S01]  /*22ac0*/  STL.64 [R1+0x4f0], R174 ;  /* 0x0004f0ae01007387 */ /* 0x0003e20000100a00 */
[----:B------:R-:W-:-:S03]  /*22ad0*/  IMAD.WIDE R166, R5, 0x4, R218 ;  /* 0x0000000405a67825 */ /* 0x000fc600078e02da */
[----:B------:R-:W4:Y:S01]  /*22ae0*/  LDL.LU.64 R194, [R1+0x980] ;  /* 0x0009800001c27983 */ /* 0x000f220000300a00 */
[----:B------:R-:W-:-:S03]  /*22af0*/  IMAD.WIDE R164, R5, 0x4, R230 ;  /* 0x0000000405a47825 */ /* 0x000fc600078e02e6 */
[----:B------:R-:W4:Y:S04]  /*22b00*/  LDL.LU.64 R206, [R1+0x978] ;  /* 0x0009780001ce7983 */ /* 0x000f280000300a00 */
[----:B------:R1:W-:Y:S04]  /*22b10*/  STL.64 [R1+0x530], R172 ;  /* 0x000530ac01007387 */ /* 0x0003e80000100a00 */
[----:B------:R-:W4:Y:S04]  /*22b20*/  LDL.LU.64 R218, [R1+0x970] ;  /* 0x0009700001da7983 */ /* 0x000f280000300a00 */
[----:B------:R-:W4:Y:S01]  /*22b30*/  LDL.LU.64 R230, [R1+0x968] ;  /* 0x0009680001e67983 */ /* 0x000f220000300a00 */
[----:B------:R-:W-:-:S03]  /*22b40*/  IMAD.WIDE R6, R5, 0x4, R6 ;  /* 0x0000000405067825 */ /* 0x000fc600078e0206 */
[----:B------:R2:W-:Y:S01]  /*22b50*/  STL.64 [R1+0x570], R170 ;  /* 0x000570aa01007387 */ /* 0x0005e20000100a00 */
[----:B------:R-:W-:-:S03]  /*22b60*/  IMAD.WIDE R10, R5, 0x4, R10 ;  /* 0x00000004050a7825 */ /* 0x000fc600078e020a */
[----:B------:R2:W-:Y:S01]  /*22b70*/  STL.64 [R1+0x5b0], R168 ;  /* 0x0005b0a801007387 */ /* 0x0005e20000100a00 */
[----:B-1----:R-:W-:-:S03]  /*22b80*/  IMAD.WIDE R12, R5, 0x4, R12 ;  /* 0x00000004050c7825 */ /* 0x002fc600078e020c */
[----:B------:R1:W-:Y:S01]  /*22b90*/  STL.64 [R1+0x5f0], R166 ;  /* 0x0005f0a601007387 */ /* 0x0003e20000100a00 */
[----:B------:R-:W-:-:S03]  /*22ba0*/  IMAD.WIDE R14, R5, 0x4, R14 ;  /* 0x00000004050e7825 */ /* 0x000fc600078e020e */
[----:B------:R1:W-:Y:S01]  /*22bb0*/  STL.64 [R1+0x630], R164 ;  /* 0x000630a401007387 */ /* 0x0003e20000100a00 */
[----:B------:R-:W-:-:S03]  /*22bc0*/  IMAD.WIDE R18, R5, 0x4, R18 ;  /* 0x0000000405127825 */ /* 0x000fc600078e0212 */
[----:B------:R1:W-:Y:S01]  /*22bd0*/  LDGSTS.E [R247+0x20380], desc[UR20][R6.64], P4 ;  /* 0x2038000006f77fae */ /* 0x0003e2000a1a1014 */
[----:B------:R-:W-:-:S03]  /*22be0*/  IMAD.WIDE R24, R5, 0x4, R24 ;  /* 0x0000000405187825 */ /* 0x000fc600078e0218 */
[----:B------:R1:W-:Y:S01]  /*22bf0*/  LDGSTS.E [R247+0x20780], desc[UR20][R10.64], P4 ;  /* 0x207800000af77fae */ /* 0x0003e2000a1a1014 */
[----:B------:R-:W-:-:S03]  /*22c00*/  IMAD.WIDE R30, R5, 0x4, R30 ;  /* 0x00000004051e7825 */ /* 0x000fc600078e021e */
[----:B------:R1:W-:Y:S01]  /*22c10*/  LDGSTS.E [R247+0x20b80], desc[UR20][R12.64], P4 ;  /* 0x20b800000cf77fae */ /* 0x0003e2000a1a1014 */
[----:B------:R-:W-:-:S03]  /*22c20*/  IMAD.WIDE R64, R5, 0x4, R64 ;  /* 0x0000000405407825 */ /* 0x000fc600078e0240 */
[----:B------:R1:W-:Y:S01]  /*22c30*/  LDGSTS.E [R247+0x20f80], desc[UR20][R14.64], P4 ;  /* 0x20f800000ef77fae */ /* 0x0003e2000a1a1014 */
[----:B--2---:R-:W-:-:S03]  /*22c40*/  IMAD.WIDE R162, R5, 0x4, R132 ;  /* 0x0000000405a27825 */ /* 0x004fc600078e0284 */
[----:B------:R1:W-:Y:S01]  /*22c50*/  LDGSTS.E [R247+0x21380], desc[UR20][R18.64], P4 ;  /* 0x2138000012f77fae */ /* 0x0003e2000a1a1014 */
[----:B------:R-:W-:-:S04]  /*22c60*/  IMAD.WIDE R160, R5, 0x4, R144 ;  /* 0x0000000405a07825 */ /* 0x000fc800078e0290 */
        /* <DEDUP_REMOVED lines=12> */
[----:B------:R-:W-:Y:S01]  /*22d30*/  IMAD.WIDE R102, R5, 0x4, R102 ;  /* 0x0000000405667825 */ /* 0x000fe200078e0266 */
[----:B------:R1:W-:Y:S04]  /*22d40*/  LDGSTS.E [R247+0x21780], desc[UR20][R24.64], P4 ;  /* 0x2178000018f77fae */ /* 0x0003e8000a1a1014 */
[----:B------:R1:W-:Y:S04]  /*22d50*/  STL.64 [R1+0x7f8], R150 ;  /* 0x0007f89601007387 */ /* 0x0003e80000100a00 */
[----:B------:R1:W-:Y:S04]  /*22d60*/  LDGSTS.E [R247+0x21b80], desc[UR20][R30.64], P4 ;  /* 0x21b800001ef77fae */ /* 0x0003e8000a1a1014 */
[----:B------:R1:W-:Y:S04]  /*22d70*/  STL.64 [R1+0x830], R148 ;  /* 0x0008309401007387 */ /* 0x0003e80000100a00 */
[----:B------:R1:W-:Y:S04]  /*22d80*/  LDGSTS.E [R247+0x21f80], desc[UR20][R64.64], P4 ;  /* 0x21f8000040f77fae */ /* 0x0003e8000a1a1014 */
[----:B------:R1:W-:Y:S04]  /*22d90*/  LDGSTS.E [R247+0x22380], desc[UR20][R102.64], P4 ;  /* 0x2238000066f77fae */ /* 0x0003e8000a1a1014 */
[----:B------:R1:W-:Y:S04]  /*22da0*/  LDGSTS.E [R247+0x22780], desc[UR20][R176.64], P4 ;  /* 0x22780000b0f77fae */ /* 0x0003e8000a1a1014 */
[----:B------:R1:W-:Y:S04]  /*22db0*/  LDGSTS.E [R247+0x22b80], desc[UR20][R174.64], P4 ;  /* 0x22b80000aef77fae */ /* 0x0003e8000a1a1014 */
[----:B------:R1:W-:Y:S01]  /*22dc0*/  LDGSTS.E [R247+0x22f80], desc[UR20][R172.64], P4 ;  /* 0x22f80000acf77fae */ /* 0x0003e2000a1a1014 */
[----:B------:R-:W-:-:S03]  /*22dd0*/  VIADD R249, R252, 0x7f ;  /* 0x0000007ffcf97836 */ /* 0x000fc60000000000 */
[----:B------:R1:W-:Y:S04]  /*22de0*/  LDGSTS.E [R247+0x23380], desc[UR20][R170.64], P4 ;  /* 0x23380000aaf77fae */ /* 0x0003e8000a1a1014 */
[----:B------:R1:W-:Y:S04]  /*22df0*/  LDGSTS.E [R247+0x23780], desc[UR20][R168.64], P4 ;  /* 0x23780000a8f77fae */ /* 0x0003e8000a1a1014 */
[----:B------:R1:W-:Y:S04]  /*22e00*/  LDGSTS.E [R247+0x23b80], desc[UR20][R166.64], P4 ;  /* 0x23b80000a6f77fae */ /* 0x0003e8000a1a1014 */
[----:B------:R1:W-:Y:S04]  /*22e10*/  LDGSTS.E [R247+0x23f80], desc[UR20][R164.64], P4 ;  /* 0x23f80000a4f77fae */ /* 0x0003e8000a1a1014 */
[----:B------:R1:W-:Y:S01]  /*22e20*/  LDGSTS.E [R247+0x24380], desc[UR20][R162.64], P4 ;  /* 0x24380000a2f77fae */ /* 0x0003e2000a1a1014 */
[----:B------:R-:W-:-:S03]  /*22e30*/  ISETP.GE.AND P1, PT, R249, 0x100, PT ;  /* 0x00000100f900780c */ /* 0x000fc60003f26270 */
[----:B------:R1:W-:Y:S04]  /*22e40*/  LDGSTS.E [R247+0x24780], desc[UR20][R160.64], P4 ;  /* 0x24780000a0f77fae */ /* 0x0003e8000a1a1014 */
[----:B------:R1:W-:Y:S04]  /*22e50*/  LDGSTS.E [R247+0x24b80], desc[UR20][R158.64], P4 ;  /* 0x24b800009ef77fae */ /* 0x0003e8000a1a1014 */
[----:B------:R1:W-:Y:S04]  /*22e60*/  LDGSTS.E [R247+0x24f80], desc[UR20][R156.64], P4 ;  /* 0x24f800009cf77fae */ /* 0x0003e8000a1a1014 */
[----:B------:R1:W-:Y:S04]  /*22e70*/  LDGSTS.E [R247+0x25380], desc[UR20][R154.64], P4 ;  /* 0x253800009af77fae */ /* 0x0003e8000a1a1014 */
[----:B------:R1:W-:Y:S04]  /*22e80*/  LDGSTS.E [R247+0x25780], desc[UR20][R152.64], P4 ;  /* 0x2578000098f77fae */ /* 0x0003e8000a1a1014 */
[----:B------:R1:W-:Y:S04]  /*22e90*/  LDGSTS.E [R247+0x25b80], desc[UR20][R150.64], P4 ;  /* 0x25b8000096f77fae */ /* 0x0003e8000a1a1014 */
[----:B------:R1:W-:Y:S01]  /*22ea0*/  LDGSTS.E [R247+0x25f80], desc[UR20][R148.64], P4 ;  /* 0x25f8000094f77fae */ /* 0x0003e2000a1a1014 */
[----:B------:R-:W-:Y:S01]  /*22eb0*/  UMOV UR4, URZ ;  /* 0x000000ff00047c82 */ /* 0x000fe20008000000 */
[----:B------:R-:W-:Y:S01]  /*22ec0*/  ISETP.GE.AND P2, PT, R249, 0x80, PT ;  /* 0x00000080f900780c */ /* 0x000fe20003f46270 */
[----:B---3--:R-:W-:-:S04]  /*22ed0*/  IMAD.WIDE R146, R5, 0x4, R146 ;  /* 0x0000000405927825 */ /* 0x008fc800078e0292 */
[C---:B----4-:R-:W-:Y:S01]  /*22ee0*/  IMAD.WIDE R144, R5.reuse, 0x4, R228 ;  /* 0x0000000405907825 */ /* 0x050fe200078e02e4 */
        /* <DEDUP_REMOVED lines=12> */
[----:B------:R1:W-:Y:S04]  /*22fb0*/  STL.64 [R1+0x9f0], R134 ;  /* 0x0009f08601007387 */ /* 0x0003e80000100a00 */
[----:B------:R1:W-:Y:S04]  /*22fc0*/  STL.64 [R1+0xa30], R132 ;  /* 0x000a308401007387 */ /* 0x0003e80000100a00 */
        /* <DEDUP_REMOVED lines=8> */
[----:B------:R-:W0:Y:S01]  /*23050*/  LDGDEPBAR ;  /* 0x00000000000079af */ /* 0x000e220000000000 */
[----:B------:R-:W-:Y:S05]  /*23060*/  @!P1 BRA `(.L_x_8) ;  /* 0x0000014c005c9947 */ /* 0x000fea0003800000 */
[----:B------:R-:W2:Y:S04]  /*23070*/  LDL.LU.64 R236, [R1+0x470] ;  /* 0x0004700001ec7983 */ /* 0x000ea80000300a00 */
[----:B------:R-:W3:Y:S04]  /*23080*/  LDL.LU.64 R214, [R1+0x468] ;  /* 0x0004680001d67983 */ /* 0x000ee80000300a00 */
        /* <DEDUP_REMOVED lines=8> */
[----:B------:R-:W4:Y:S01]  /*23110*/  LDL.LU.64 R230, [R1+0x420] ;  /* 0x0004200001e67983 */ /* 0x000f220000300a00 */
[----:B-1----:R-:W-:Y:S01]  /*23120*/  IMAD.MOV.U32 R132, RZ, RZ, R240 ;  /* 0x000000ffff847224 */ /* 0x002fe200078e00f0 */
[----:B------:R-:W-:Y:S01]  /*23130*/  MOV R134, R36 ;  /* 0x0000002400867202 */ /* 0x000fe20000000f00 */
[----:B------:R-:W-:Y:S01]  /*23140*/  IMAD.MOV.U32 R133, RZ, RZ, R241 ;  /* 0x000000ffff857224 */ /* 0x000fe200078e00f1 */
[----:B------:R-:W4:Y:S01]  /*23150*/  LDL.LU.64 R232, [R1+0x418] ;  /* 0x0004180001e87983 */ /* 0x000f220000300a00 */
[----:B------:R-:W-:Y:S01]  /*23160*/  IMAD.MOV.U32 R137, RZ, RZ, R42 ;  /* 0x000000ffff897224 */ /* 0x000fe200078e002a */
[----:B------:R-:W-:Y:S01]  /*23170*/  MOV R147, R52 ;  /* 0x0000003400937202 */ /* 0x000fe20000000f00 */
[----:B------:R-:W-:Y:S01]  /*23180*/  IMAD.MOV.U32 R138, RZ, RZ, R43 ;  /* 0x000000ffff8a7224 */ /* 0x000fe200078e002b */
[----:B------:R-:W4:Y:S01]  /*23190*/  LDL.LU.64 R234, [R1+0x410] ;  /* 0x0004100001ea7983 */ /* 0x000f220000300a00 */
[----:B------:R-:W-:Y:S01]  /*231a0*/  IMAD.MOV.U32 R251, RZ, RZ, R40 ;  /* 0x000000fffffb7224 */ /* 0x000fe200078e0028 */
[----:B------:R-:W-:Y:S01]  /*231b0*/  MOV R140, R45 ;  /* 0x0000002d008c7202 */ /* 0x000fe20000000f00 */
        /* <DEDUP_REMOVED lines=16> */
[----:B------:R-:W-:-:S02]  /*232c0*/  IMAD.MOV.U32 R144, RZ, RZ, R49 ;  /* 0x000000ffff907224 */ /* 0x000fc400078e0031 */
[----:B------:R-:W-:Y:S02]  /*232d0*/  IMAD.MOV.U32 R151, RZ, RZ, R56 ;  /* 0x000000ffff977224 */ /* 0x000fe400078e0038 */
[----:B------:R-:W-:Y:S02]  /*232e0*/  IMAD.MOV.U32 R152, RZ, RZ, R57 ;  /* 0x000000ffff987224 */ /* 0x000fe400078e0039 */
[----:B------:R-:W-:Y:S02]  /*232f0*/  IMAD.MOV.U32 R141, RZ, RZ, R46 ;  /* 0x000000ffff8d7224 */ /* 0x000fe400078e002e */
[----:B------:R-:W-:Y:S02]  /*23300*/  IMAD.MOV.U32 R142, RZ, RZ, R47 ;  /* 0x000000ffff8e7224 */ /* 0x000fe400078e002f */
[----:B------:R-:W-:Y:S02]  /*23310*/  IMAD.MOV.U32 R139, RZ, RZ, R44 ;  /* 0x000000ffff8b7224 */ /* 0x000fe400078e002c */
        /* <DEDUP_REMOVED lines=48> */
[----:B--2---:R-:W-:Y:S01]  /*23620*/  IMAD.MOV.U32 R209, RZ, RZ, R236 ;  /* 0x000000ffffd17224 */ /* 0x004fe200078e00ec */
[----:B------:R-:W-:-:S02]  /*23630*/  MOV R210, R237 ;  /* 0x000000ed00d27202 */ /* 0x000fc40000000f00 */
[----:B------:R-:W2:Y:S01]  /*23640*/  LDL.LU.64 R236, [R1+0x408] ;  /* 0x0004080001ec7983 */ /* 0x000ea20000300a00 */
[----:B---3--:R-:W-:Y:S02]  /*23650*/  IMAD.MOV.U32 R212, RZ, RZ, R215 ;  /* 0x000000ffffd47224 */ /* 0x008fe400078e00d7 */
[----:B------:R-:W-:Y:S02]  /*23660*/  IMAD.MOV.U32 R211, RZ, RZ, R214 ;  /* 0x000000ffffd37224 */ /* 0x000fe400078e00d6 */
[----:B----4-:R-:W-:Y:S02]  /*23670*/  IMAD.MOV.U32 R213, RZ, RZ, R238 ;  /* 0x000000ffffd57224 */ /* 0x010fe400078e00ee */
[----:B------:R-:W-:Y:S02]  /*23680*/  IMAD.MOV.U32 R214, RZ, RZ, R239 ;  /* 0x000000ffffd67224 */ /* 0x000fe400078e00ef */
[----:B------:R-:W-:Y:S01]  /*23690*/  IMAD.MOV.U32 R215, RZ, RZ, R216 ;  /* 0x000000ffffd77224 */ /* 0x000fe200078e00d8 */
[----:B------:R-:W3:Y:S01]  /*236a0*/  LDL.LU.64 R238, [R1+0x400] ;  /* 0x0004000001ee7983 */ /* 0x000ee20000300a00 */
[----:B------:R-:W-:Y:S01]  /*236b0*/  IMAD.MOV.U32 R216, RZ, RZ, R217 ;  /* 0x000000ffffd87224 */ /* 0x000fe200078e00d9 */
[----:B------:R-:W-:Y:S01]  /*236c0*/  MOV R217, R218 ;  /* 0x000000da00d97202 */ /* 0x000fe20000000f00 */
[----:B------:R-:W-:Y:S01]  /*236d0*/  IMAD.MOV.U32 R218, RZ, RZ, R219 ;  /* 0x000000ffffda7224 */ /* 0x000fe200078e00db */
[----:B------:R-:W4:Y:S01]  /*236e0*/  LDL.LU.64 R240, [R1+0x3f8] ;  /* 0x0003f80001f07983 */ /* 0x000f220000300a00 */
[----:B------:R-:W-:-:S02]  /*236f0*/  IMAD.MOV.U32 R219, RZ, RZ, R242 ;  /* 0x000000ffffdb7224 */ /* 0x000fc400078e00f2 */
[----:B------:R-:W-:Y:S02]  /*23700*/  IMAD.MOV.U32 R220, RZ, RZ, R243 ;  /* 0x000000ffffdc7224 */ /* 0x000fe400078e00f3 */
[----:B------:R-:W2:Y:S04]  /*23710*/  LDL.LU.64 R242, [R1+0x3f0] ;  /* 0x0003f00001f27983 */ /* 0x000ea80000300a00 */
[----:B------:R-:W2:Y:S04]  /*23720*/  LDL.LU.64 R244, [R1+0x3e8] ;  /* 0x0003e80001f47983 */ /* 0x000ea80000300a00 */
        /* <DEDUP_REMOVED lines=11> */
[----:B--2---:R1:W-:Y:S01]  /*237e0*/  STL [R1], R246 ;  /* 0x000000f601007387 */ /* 0x0043e20000100800 */
[----:B------:R-:W-:Y:S01]  /*237f0*/  MOV R252, R247 ;  /* 0x000000f700fc7202 */ /* 0x000fe20000000f00 */
[----:B---3--:R-:W-:-:S02]  /*23800*/  IMAD.MOV.U32 R4, RZ, RZ, R43 ;  /* 0x000000ffff047224 */ /* 0x008fc400078e002b */
[----:B-1----:R-:W2:Y:S04]  /*23810*/  LDL.LU.64 R246, [R1+0x388] ;  /* 0x0003880001f67983 */ /* 0x002ea80000300a00 */
[----:B------:R1:W-:Y:S04]  /*23820*/  STL [R1+0x8], R42 ;  /* 0x0000082a01007387 */ /* 0x0003e80000100800 */
[----:B-1----:R-:W3:Y:S04]  /*23830*/  LDL.LU.64 R42, [R1+0x380] ;  /* 0x00038000012a7983 */ /* 0x002ee80000300a00 */
[----:B------:R1:W-:Y:S04]  /*23840*/  STL [R1+0x4], R4 ;  /* 0x0000040401007387 */ /* 0x0003e80000100800 */
[----:B----4-:R4:W-:Y:S01]  /*23850*/  STL [R1+0x10], R40 ;  /* 0x0000102801007387 */ /* 0x0109e20000100800 */
[----:B-1----:R-:W-:-:S03]  /*23860*/  IMAD.MOV.U32 R4, RZ, RZ, R41 ;  /* 0x000000ffff047224 */ /* 0x002fc600078e0029 */
[----:B----4-:R-:W4:Y:S04]  /*23870*/  LDL.LU.64 R40, [R1+0x378] ;  /* 0x0003780001287983 */ /* 0x010f280000300a00 */
[----:B------:R1:W-:Y:S04]  /*23880*/  STL [R1+0xc], R4 ;  /* 0x00000c0401007387 */ /* 0x0003e80000100800 */
[----:B------:R1:W-:Y:S02]  /*23890*/  STL [R1+0x18], R54 ;  /* 0x0000183601007387 */ /* 0x0003e40000100800 */
[----:B-1----:R-:W-:-:S02]  /*238a0*/  IMAD.MOV.U32 R4, RZ, RZ, R55 ;  /* 0x000000ffff047224 */ /* 0x002fc400078e0037 */
[----:B------:R-:W4:Y:S04]  /*238b0*/  LDL.LU.64 R54, [R1+0x370] ;  /* 0x0003700001367983 */ /* 0x000f280000300a00 */
        /* <DEDUP_REMOVED lines=14> */
[----:B-1----:R-:W-:-:S02]  /*239a0*/  MOV R4, R49 ;  /* 0x0000003100047202 */ /* 0x002fc40000000f00 */
[----:B------:R-:W4:Y:S04]  /*239b0*/  LDL.LU.64 R48, [R1+0x350] ;  /* 0x0003500001307983 */ /* 0x000f280000300a00 */
[----:B------:R1:W-:Y:S04]  /*239c0*/  STL [R1+0x34], R4 ;  /* 0x0000340401007387 */ /* 0x0003e80000100800 */
[----:B------:R-:W-:Y:S04]  /*239d0*/  STL [R1+0x40], R56 ;  /* 0x0000403801007387 */ /* 0x000fe80000100800 */
[----:B------:R-:W4:Y:S01]  /*239e0*/  LDL.LU.64 R58, [R1+0x348] ;  /* 0x00034800013a7983 */ /* 0x000f220000300a00 */
[----:B-1----:R-:W-:-:S05]  /*239f0*/  IMAD.MOV.U32 R4, RZ, RZ, R57 ;  /* 0x000000ffff047224 */ /* 0x002fca00078e0039 */
[----:B------:R1:W-:Y:S04]  /*23a00*/  STL [R1+0x3c], R4 ;  /* 0x00003c0401007387 */ /* 0x0003e80000100800 */
[----:B------:R1:W-:Y:S02]  /*23a10*/  STL [R1+0x48], R46 ;  /* 0x0000482e01007387 */ /* 0x0003e40000100800 */
[----:B-1----:R-:W-:Y:S02]  /*23a20*/  IMAD.MOV.U32 R4, RZ, RZ, R47 ;  /* 0x000000ffff047224 */ /* 0x002fe400078e002f */
[----:B------:R-:W4:Y:S04]  /*23a30*/  LDL.LU.64 R46, [R1+0x340] ;  /* 0x00034000012e7983 */ /* 0x000f280000300a00 */
[----:B------:R1:W-:Y:S04]  /*23a40*/  STL [R1+0x44], R4 ;  /* 0x0000440401007387 */ /* 0x0003e80000100800 */
[----:B------:R1:W-:Y:S02]  /*23a50*/  STL [R1+0x50], R44 ;  /* 0x0000502c01007387 */ /* 0x0003e40000100800 */
[----:B-1----:R-:W-:-:S02]  /*23a60*/  IMAD.MOV.U32 R4, RZ, RZ, R45 ;  /* 0x000000ffff047224 */ /* 0x002fc400078e002d */
[----:B------:R-:W4:Y:S04]  /*23a70*/  LDL.LU.64 R44, [R1+0x338] ;  /* 0x00033800012c7983 */ /* 0x000f280000300a00 */
[----:B------:R1:W-:Y:S04]  /*23a80*/  STL [R1+0x4c], R4 ;  /* 0x00004c0401007387 */ /* 0x0003e80000100800 */
[----:B--2---:R2:W-:Y:S01]  /*23a90*/  STL [R1+0x58], R246 ;  /* 0x000058f601007387 */ /* 0x0045e20000100800 */
[----:B-1----:R-:W-:-:S03]  /*23aa0*/  IMAD.MOV.U32 R4, RZ, RZ, R247 ;  /* 0x000000ffff047224 */ /* 0x002fc600078e00f7 */
[----:B--2---:R-:W2:Y:S04]  /*23ab0*/  LDL.LU.64 R246, [R1+0x330] ;  /* 0x0003300001f67983 */ /* 0x004ea80000300a00 */
[----:B------:R1:W-:Y:S04]  /*23ac0*/  STL [R1+0x54], R4 ;  /* 0x0000540401007387 */ /* 0x0003e80000100800 */
[----:B---3--:R3:W-:Y:S01]  /*23ad0*/  STL [R1+0x60], R42 ;  /* 0x0000602a01007387 */ /* 0x0087e20000100800 */
[----:B-1----:R-:W-:-:S03]  /*23ae0*/  IMAD.MOV.U32 R4, RZ, RZ, R43 ;  /* 0x000000ffff047224 */ /* 0x002fc600078e002b */
[----:B---3--:R-:W3:Y:S04]  /*23af0*/  LDL.LU.64 R42, [R1+0x328] ;  /* 0x00032800012a7983 */ /* 0x008ee80000300a00 */
[----:B------:R1:W-:Y:S04]  /*23b00*/  STL [R1+0x5c], R4 ;  /* 0x00005c0401007387 */ /* 0x0003e80000100800 */
[----:B----4-:R4:W-:Y:S01]  /*23b10*/  STL [R1+0x68], R40 ;  /* 0x0000682801007387 */ /* 0x0109e20000100800 */
[----:B-1----:R-:W-:-:S03]  /*23b20*/  IMAD.MOV.U32 R4, RZ, RZ, R41 ;  /* 0x000000ffff047224 */ /* 0x002fc600078e0029 */
[----:B----4-:R-:W4:Y:S04]  /*23b30*/  LDL.LU.64 R40, [R1+0x320] ;  /* 0x0003200001287983 */ /* 0x010f280000300a00 */
[----:B------:R1:W-:Y:S04]  /*23b40*/  STL [R1+0x64], R4 ;  /* 0x0000640401007387 */ /* 0x0003e80000100800 */
[----:B------:R-:W-:Y:S04]  /*23b50*/  STL [R1+0x70], R54 ;  /* 0x0000703601007387 */ /* 0x000fe80000100800 */
[----:B------:R-:W4:Y:S01]  /*23b60*/  LDL.LU.64 R56, [R1+0x4c0] ;  /* 0x0004c00001387983 */ /* 0x000f220000300a00 */
[----:B-1----:R-:W-:-:S05]  /*23b70*/  MOV R4, R55 ;  /* 0x0000003700047202 */ /* 0x002fca0000000f00 */
[----:B------:R1:W-:Y:S04]  /*23b80*/  STL [R1+0x6c], R4 ;  /* 0x00006c0401007387 */ /* 0x0003e80000100800 */
[----:B------:R1:W-:Y:S02]  /*23b90*/  STL [R1+0x78], R36 ;  /* 0x0000782401007387 */ /* 0x0003e40000100800 */
[----:B-1----:R-:W-:Y:S02]  /*23ba0*/  IMAD.MOV.U32 R4, RZ, RZ, R37 ;  /* 0x000000ffff047224 */ /* 0x002fe400078e0025 */
[----:B------:R-:W4:Y:S04]  /*23bb0*/  LDL.LU.64 R36, [R1+0x4c8] ;  /* 0x0004c80001247983 */ /* 0x000f280000300a00 */
[----:B------:R1:W-:Y:S04]  /*23bc0*/  STL [R1+0x74], R4 ;  /* 0x0000740401007387 */ /* 0x0003e80000100800 */
[----:B------:R-:W-:Y:S04]  /*23bd0*/  STL [R1+0x80], R52 ;  /* 0x0000803401007387 */ /* 0x000fe80000100800 */
[----:B------:R-:W4:Y:S01]  /*23be0*/  LDL.LU.64 R54, [R1+0x308] ;  /* 0x0003080001367983 */ /* 0x000f220000300a00 */
[----:B-1----:R-:W-:-:S05]  /*23bf0*/  IMAD.MOV.U32 R4, RZ, RZ, R53 ;  /* 0x000000ffff047224 */ /* 0x002fca00078e0035 */
[----:B------:R1:W-:Y:S02]  /*23c00*/  STL [R1+0x7c], R4 ;  /* 0x00007c0401007387 */ /* 0x0003e40000100800 */
[----:B-1----:R-:W-:Y:S02]  /*23c10*/  IMAD.MOV.U32 R4, RZ, RZ, R51 ;  /* 0x000000ffff047224 */ /* 0x002fe400078e0033 */
[----:B------:R-:W-:Y:S04]  /*23c20*/  STL [R1+0x88], R50 ;  /* 0x0000883201007387 */ /* 0x000fe80000100800 */
[----:B------:R-:W4:Y:S04]  /*23c30*/  LDL.LU.64 R52, [R1+0x300] ;  /* 0x0003000001347983 */ /* 0x000f280000300a00 */
[----:B------:R1:W-:Y:S02]  /*23c40*/  STL [R1+0x84], R4 ;  /* 0x0000840401007387 */ /* 0x0003e40000100800 */
[----:B-1----:R-:W-:-:S02]  /*23c50*/  IMAD.MOV.U32 R4, RZ, RZ, R49 ;  /* 0x000000ffff047224 */ /* 0x002fc400078e0031 */
[----:B------:R1:W-:Y:S04]  /*23c60*/  STL [R1+0x90], R48 ;  /* 0x0000903001007387 */ /* 0x0003e80000100800 */
[----:B------:R-:W4:Y:S04]  /*23c70*/  LDL.LU.64 R50, [R1+0x2f8] ;  /* 0x0002f80001327983 */ /* 0x000f280000300a00 */
[----:B------:R1:W-:Y:S04]  /*23c80*/  STL [R1+0x8c], R4 ;  /* 0x00008c0401007387 */ /* 0x0003e80000100800 */
[----:B------:R-:W-:Y:S04]  /*23c90*/  STL [R1+0x98], R58 ;  /* 0x0000983a01007387 */ /* 0x000fe80000100800 */
[----:B-1----:R-:W4:Y:S01]  /*23ca0*/  LDL.LU.64 R48, [R1+0x2f0] ;  /* 0x0002f00001307983 */ /* 0x002f220000300a00 */
[----:B------:R-:W-:-:S03]  /*23cb0*/  IMAD.MOV.U32 R4, RZ, RZ, R59 ;  /* 0x000000ffff047224 */ /* 0x000fc600078e003b */
[----:B------:R-:W-:Y:S04]  /*23cc0*/  STL [R1+0xa0], R46 ;  /* 0x0000a02e01007387 */ /* 0x000fe80000100800 */
[----:B------:R1:W-:Y:S02]  /*23cd0*/  STL [R1+0x94], R4 ;  /* 0x0000940401007387 */ /* 0x0003e40000100800 */
[----:B-1----:R-:W-:Y:S02]  /*23ce0*/  IMAD.MOV.U32 R4, RZ, RZ, R47 ;  /* 0x000000ffff047224 */ /* 0x002fe400078e002f */
[----:B------:R-:W4:Y:S04]  /*23cf0*/  LDL.LU.64 R46, [R1+0x2e8] ;  /* 0x0002e800012e7983 */ /* 0x000f280000300a00 */
[----:B------:R1:W-:Y:S04]  /*23d00*/  STL [R1+0x9c], R4 ;  /* 0x00009c0401007387 */ /* 0x0003e80000100800 */
[----:B------:R1:W-:Y:S02]  /*23d10*/  STL [R1+0xa8], R44 ;  /* 0x0000a82c01007387 */ /* 0x0003e40000100800 */
[----:B-1----:R-:W-:-:S02]  /*23d20*/  MOV R4, R45 ;  /* 0x0000002d00047202 */ /* 0x002fc40000000f00 */
        /* <DEDUP_REMOVED lines=30> */
[----:B------:R1:W-:Y:S02]  /*23f10*/  STL [R1+0xe8], R50 ;  /* 0x0000e83201007387 */ /* 0x0003e40000100800 */
[----:B-1----:R-:W-:-:S02]  /*23f20*/  IMAD.MOV.U32 R4, RZ, RZ, R51 ;  /* 0x000000ffff047224 */ /* 0x002fc400078e0033 */
[----:B------:R-:W-:Y:S04]  /*23f30*/  STL [R1+0xf0], R48 ;  /* 0x0000f03001007387 */ /* 0x000fe80000100800 */
[----:B------:R1:W-:Y:S04]  /*23f40*/  STL [R1+0xe4], R4 ;  /* 0x0000e40401007387 */ /* 0x0003e80000100800 */
[----:B------:R-:W4:Y:S04]  /*23f50*/  LDL.LU.64 R50, [R1+0x2a0] ;  /* 0x0002a00001327983 */ /* 0x000f280000300a00 */
[----:B------:R-:W4:Y:S01]  /*23f60*/  LDL.LU.64 R58, [R1+0x298] ;  /* 0x00029800013a7983 */ /* 0x000f220000300a00 */
[----:B-1----:R-:W-:-:S05]  /*23f70*/  IMAD.MOV.U32 R4, RZ, RZ, R49 ;  /* 0x000000ffff047224 */ /* 0x002fca00078e0031 */
[----:B------:R1:W-:Y:S04]  /*23f80*/  STL [R1+0xec], R4 ;  /* 0x0000ec0401007387 */ /* 0x0003e80000100800 */
[----:B------:R-:W-:Y:S01]  /*23f90*/  STL [R1+0xf8], R46 ;  /* 0x0000f82e01007387 */ /* 0x000fe20000100800 */
[----:B-1----:R-:W-:-:S03]  /*23fa0*/  IMAD.MOV.U32 R4, RZ, RZ, R47 ;  /* 0x000000ffff047224 */ /* 0x002fc600078e002f */
[----:B------:R-:W4:Y:S04]  /*23fb0*/  LDL.LU.64 R48, [R1+0x508] ;  /* 0x0005080001307983 */ /* 0x000f280000300a00 */
[----:B------:R1:W-:Y:S02]  /*23fc0*/  STL [R1+0xf4], R4 ;  /* 0x0000f40401007387 */ /* 0x0003e40000100800 */
[----:B-1----:R-:W-:Y:S02]  /*23fd0*/  IMAD.MOV.U32 R4, RZ, RZ, R45 ;  /* 0x000000ffff047224 */ /* 0x002fe400078e002d */
[----:B------:R1:W-:Y:S04]  /*23fe0*/  STL [R1+0x100], R44 ;  /* 0x0001002c01007387 */ /* 0x0003e80000100800 */
[----:B-1----:R-:W4:Y:S04]  /*23ff0*/  LDL.LU.64 R44, [R1+0x510] ;  /* 0x00051000012c7983 */ /* 0x002f280000300a00 */
[----:B------:R1:W-:Y:S04]  /*24000*/  STL [R1+0xfc], R4 ;  /* 0x0000fc0401007387 */ /* 0x0003e80000100800 */
[----:B--2---:R2:W-:Y:S01]  /*24010*/  STL [R1+0x108], R246 ;  /* 0x000108f601007387 */ /* 0x0045e20000100800 */
[----:B-1----:R-:W-:-:S03]  /*24020*/  IMAD.MOV.U32 R4, RZ, RZ, R247 ;  /* 0x000000ffff047224 */ /* 0x002fc600078e00f7 */
[----:B------:R-:W4:Y:S04]  /*24030*/  LDL.LU.64 R46, [R1+0x280] ;  /* 0x00028000012e7983 */ /* 0x000f280000300a00 */
[----:B---3--:R-:W-:Y:S04]  /*24040*/  STL [R1+0x110], R42 ;  /* 0x0001102a01007387 */ /* 0x008fe80000100800 */
[----:B------:R1:W-:Y:S04]  /*24050*/  STL [R1+0x104], R4 ;  /* 0x0001040401007387 */ /* 0x0003e80000100800 */
[----:B--2---:R-:W2:Y:S01]  /*24060*/  LDL.LU.64 R246, [R1+0x278] ;  /* 0x0002780001f67983 */ /* 0x004ea20000300a00 */
[----:B-1----:R-:W-:-:S03]  /*24070*/  IMAD.MOV.U32 R4, RZ, RZ, R43 ;  /* 0x000000ffff047224 */ /* 0x002fc600078e002b */
[----:B----4-:R-:W-:Y:S04]  /*24080*/  STL [R1+0x118], R40 ;  /* 0x0001182801007387 */ /* 0x010fe80000100800 */
[----:B------:R1:W-:Y:S04]  /*24090*/  STL [R1+0x10c], R4 ;  /* 0x00010c0401007387 */ /* 0x0003e80000100800 */
[----:B------:R-:W3:Y:S01]  /*240a0*/  LDL.LU.64 R42, [R1+0x270] ;  /* 0x00027000012a7983 */ /* 0x000ee20000300a00 */
[----:B-1----:R-:W-:-:S03]  /*240b0*/  MOV R4, R41 ;  /* 0x0000002900047202 */ /* 0x002fc60000000f00 */
[----:B------:R-:W-:Y:S04]  /*240c0*/  STL [R1+0x120], R56 ;  /* 0x0001203801007387 */ /* 0x000fe80000100800 */
[----:B------:R1:W-:Y:S04]  /*240d0*/  STL [R1+0x114], R4 ;  /* 0x0001140401007387 */ /* 0x0003e80000100800 */
[----:B------:R-:W4:Y:S01]  /*240e0*/  LDL.LU.64 R40, [R1+0x268] ;  /* 0x0002680001287983 */ /* 0x000f220000300a00 */
[----:B-1----:R-:W-:-:S03]  /*240f0*/  IMAD.MOV.U32 R4, RZ, RZ, R57 ;  /* 0x000000ffff047224 */ /* 0x002fc600078e0039 */
        /* <DEDUP_REMOVED lines=12> */
[----:B------:R-:W4:Y:S04]  /*241c0*/  LDL.LU.64 R52, [R1+0x540] ;  /* 0x0005400001347983 */ /* 0x000f280000300a00 */
[----:B------:R1:W-:Y:S04]  /*241d0*/  STL [R1+0x134], R4 ;  /* 0x0001340401007387 */ /* 0x0003e80000100800 */
[----:B------:R1:W-:Y:S02]  /*241e0*/  STL [R1+0x140], R50 ;  /* 0x0001403201007387 */ /* 0x0003e40000100800 */
[----:B-1----:R-:W-:-:S02]  /*241f0*/  IMAD.MOV.U32 R4, RZ, RZ, R51 ;  /* 0x000000ffff047224 */ /* 0x002fc400078e0033 */
[----:B------:R-:W-:Y:S04]  /*24200*/  STL [R1+0x148], R58 ;  /* 0x0001483a01007387 */ /* 0x000fe80000100800 */
[----:B------:R1:W-:Y:S04]  /*24210*/  STL [R1+0x13c], R4 ;  /* 0x00013c0401007387 */ /* 0x0003e80000100800 */
[----:B------:R-:W4:Y:S01]  /*24220*/  LDL.LU.64 R50, [R1+0x550] ;  /* 0x0005500001327983 */ /* 0x000f220000300a00 */
[----:B-1----:R-:W-:-:S03]  /*24230*/  IMAD.MOV.U32 R4, RZ, RZ, R59 ;  /* 0x000000ffff047224 */ /* 0x002fc600078e003b */
[----:B------:R-:W-:Y:S04]  /*24240*/  STL [R1+0x150], R48 ;  /* 0x0001503001007387 */ /* 0x000fe80000100800 */
[----:B------:R1:W-:Y:S02]  /*24250*/  STL [R1+0x144], R4 ;  /* 0x0001440401007387 */ /* 0x0003e40000100800 */
[----:B-1----:R-:W-:Y:S02]  /*24260*/  MOV R4, R49 ;  /* 0x0000003100047202 */ /* 0x002fe40000000f00 */
[----:B------:R-:W4:Y:S04]  /*24270*/  LDL.LU.64 R48, [R1+0x238] ;  /* 0x0002380001307983 */ /* 0x000f280000300a00 */
[----:B------:R1:W-:Y:S02]  /*24280*/  STL [R1+0x14c], R4 ;  /* 0x00014c0401007387 */ /* 0x0003e40000100800 */
[----:B-1----:R-:W-:-:S02]  /*24290*/  IMAD.MOV.U32 R4, RZ, RZ, R45 ;  /* 0x000000ffff047224 */ /* 0x002fc400078e002d */
[----:B------:R1:W-:Y:S04]  /*242a0*/  STL [R1+0x158], R44 ;  /* 0x0001582c01007387 */ /* 0x0003e80000100800 */
[----:B------:R-:W-:Y:S04]  /*242b0*/  STL [R1+0x160], R46 ;  /* 0x0001602e01007387 */ /* 0x000fe80000100800 */
[----:B------:R1:W-:Y:S04]  /*242c0*/  STL [R1+0x154], R4 ;  /* 0x0001540401007387 */ /* 0x0003e80000100800 */
[----:B-1----:R-:W4:Y:S01]  /*242d0*/  LDL.LU.64 R44, [R1+0x230] ;  /* 0x00023000012c7983 */ /* 0x002f220000300a00 */
[----:B------:R-:W-:-:S03]  /*242e0*/  IMAD.MOV.U32 R4, RZ, RZ, R47 ;  /* 0x000000ffff047224 */ /* 0x000fc600078e002f */
[----:B--2---:R-:W-:Y:S04]  /*242f0*/  STL [R1+0x168], R246 ;  /* 0x000168f601007387 */ /* 0x004fe80000100800 */
[----:B------:R1:W-:Y:S02]  /*24300*/  STL [R1+0x15c], R4 ;  /* 0x00015c0401007387 */ /* 0x0003e40000100800 */
[----:B-1----:R-:W-:Y:S02]  /*24310*/  IMAD.MOV.U32 R4, RZ, RZ, R247 ;  /* 0x000000ffff047224 */ /* 0x002fe400078e00f7 */
[----:B------:R-:W2:Y:S04]  /*24320*/  LDL.LU.64 R246, [R1+0x228] ;  /* 0x0002280001f67983 */ /* 0x000ea80000300a00 */
[----:B------:R1:W-:Y:S04]  /*24330*/  STL [R1+0x164], R4 ;  /* 0x0001640401007387 */ /* 0x0003e80000100800 */
[----:B---3--:R3:W-:Y:S04]  /*24340*/  STL [R1+0x170], R42 ;  /* 0x0001702a01007387 */ /* 0x0087e80000100800 */
[----:B------:R-:W2:Y:S01]  /*24350*/  LDL.LU.64 R46, [R1+0x220] ;  /* 0x00022000012e7983 */ /* 0x000ea20000300a00 */
[----:B-1----:R-:W-:-:S03]  /*24360*/  IMAD.MOV.U32 R4, RZ, RZ, R43 ;  /* 0x000000ffff047224 */ /* 0x002fc600078e002b */
[----:B----4-:R-:W-:Y:S04]  /*24370*/  STL [R1+0x178], R40 ;  /* 0x0001782801007387 */ /* 0x010fe80000100800 */
[----:B------:R1:W-:Y:S04]  /*24380*/  STL [R1+0x16c], R4 ;  /* 0x00016c0401007387 */ /* 0x0003e80000100800 */
[----:B---3--:R-:W3:Y:S01]  /*24390*/  LDL.LU.64 R42, [R1+0x218] ;  /* 0x00021800012a7983 */ /* 0x008ee20000300a00 */
[----:B-1----:R-:W-:-:S03]  /*243a0*/  IMAD.MOV.U32 R4, RZ, RZ, R41 ;  /* 0x000000ffff047224 */ /* 0x002fc600078e0029 */
        /* <DEDUP_REMOVED lines=8> */
[----:B------:R1:W-:Y:S04]  /*24430*/  STL [R1+0x184], R4 ;  /* 0x0001840401007387 */ /* 0x0003e80000100800 */
[----:B------:R-:W-:Y:S01]  /*24440*/  STL [R1+0x190], R54 ;  /* 0x0001903601007387 */ /* 0x000fe20000100800 */
[----:B-1----:R-:W-:-:S03]  /*24450*/  IMAD.MOV.U32 R4, RZ, RZ, R55 ;  /* 0x000000ffff047224 */ /* 0x002fc600078e0037 */
[----:B------:R-:W-:Y:S04]  /*24460*/  STL [R1+0x198], R52 ;  /* 0x0001983401007387 */ /* 0x000fe80000100800 */
[----:B------:R1:W-:Y:S04]  /*24470*/  STL [R1+0x18c], R4 ;  /* 0x00018c0401007387 */ /* 0x0003e80000100800 */
[----:B------:R-:W4:Y:S04]  /*24480*/  LDL.LU.64 R62, [R1+0x200] ;  /* 0x00020000013e7983 */ /* 0x000f280000300a00 */
[----:B------:R-:W4:Y:S01]  /*24490*/  LDL.LU.64 R60, [R1+0x1f8] ;  /* 0x0001f800013c7983 */ /* 0x000f220000300a00 */
[----:B-1----:R-:W-:-:S05]  /*244a0*/  IMAD.MOV.U32 R4, RZ, RZ, R53 ;  /* 0x000000ffff047224 */ /* 0x002fca00078e0035 */
[----:B------:R1:W-:Y:S04]  /*244b0*/  STL [R1+0x194], R4 ;  /* 0x0001940401007387 */ /* 0x0003e80000100800 */
[----:B------:R-:W-:Y:S04]  /*244c0*/  STL [R1+0x1a0], R50 ;  /* 0x0001a03201007387 */ /* 0x000fe80000100800 */
[----:B------:R-:W4:Y:S01]  /*244d0*/  LDL.LU.64 R58, [R1+0x1f0] ;  /* 0x0001f000013a7983 */ /* 0x000f220000300a00 */
[----:B-1----:R-:W-:-:S03]  /*244e0*/  IMAD.MOV.U32 R4, RZ, RZ, R51 ;  /* 0x000000ffff047224 */ /* 0x002fc600078e0033 */
[----:B------:R-:W4:Y:S04]  /*244f0*/  LDL.LU.64 R56, [R1+0x560] ;  /* 0x0005600001387983 */ /* 0x000f280000300a00 */
[----:B------:R1:W-:Y:S04]  /*24500*/  STL [R1+0x19c], R4 ;  /* 0x00019c0401007387 */ /* 0x0003e80000100800 */
[----:B------:R1:W-:Y:S04]  /*24510*/  STL [R1+0x1a8], R48 ;  /* 0x0001a83001007387 */ /* 0x0003e80000100800 */
        /* <DEDUP_REMOVED lines=8> */
[----:B------:R2:W-:Y:S02]  /*245a0*/  STL [R1+0x1ac], R4 ;  /* 0x0001ac0401007387 */ /* 0x0005e40000100800 */
[----:B--2---:R-:W-:Y:S02]  /*245b0*/  IMAD.MOV.U32 R4, RZ, RZ, R247 ;  /* 0x000000ffff047224 */ /* 0x004fe400078e00f7 */
[----:B------:R1:W-:Y:S04]  /*245c0*/  STL [R1+0x1b8], R246 ;  /* 0x0001b8f601007387 */ /* 0x0003e80000100800 */
[----:B------:R-:W-:Y:S04]  /*245d0*/  STL [R1+0x1c0], R46 ;  /* 0x0001c02e01007387 */ /* 0x000fe80000100800 */
[----:B------:R2:W-:Y:S04]  /*245e0*/  STL [R1+0x1b4], R4 ;  /* 0x0001b40401007387 */ /* 0x0005e80000100800 */
[----:B-1----:R-:W4:Y:S01]  /*245f0*/  LDL.LU.64 R246, [R1+0xa58] ;  /* 0x000a580001f67983 */ /* 0x002f220000300a00 */
[----:B--2---:R-:W-:-:S03]  /*24600*/  MOV R4, R47 ;  /* 0x0000002f00047202 */ /* 0x004fc60000000f00 */
[----:B---3--:R-:W-:Y:S04]  /*24610*/  STL [R1+0x1c8], R42 ;  /* 0x0001c82a01007387 */ /* 0x008fe80000100800 */
[----:B------:R1:W-:Y:S04]  /*24620*/  STL [R1+0x1bc], R4 ;  /* 0x0001bc0401007387 */ /* 0x0003e80000100800 */
[----:B------:R-:W2:Y:S01]  /*24630*/  LDL.LU.64 R52, [R1+0xa60] ;  /* 0x000a600001347983 */ /* 0x000ea20000300a00 */
[----:B-1----:R-:W-:-:S05]  /*24640*/  IMAD.MOV.U32 R4, RZ, RZ, R43 ;  /* 0x000000ffff047224 */ /* 0x002fca00078e002b */
[----:B------:R1:W-:Y:S04]  /*24650*/  STL [R1+0x1c4], R4 ;  /* 0x0001c40401007387 */ /* 0x0003e80000100800 */
[----:B----4-:R3:W-:Y:S04]  /*24660*/  STL [R1+0x1d0], R40 ;  /* 0x0001d02801007387 */ /* 0x0107e80000100800 */
[----:B------:R-:W4:Y:S01]  /*24670*/  LDL.LU.64 R46, [R1+0xa68] ;  /* 0x000a6800012e7983 */ /* 0x000f220000300a00 */
[----:B-1----:R-:W-:-:S03]  /*24680*/  IMAD.MOV.U32 R4, RZ, RZ, R41 ;  /* 0x000000ffff047224 */ /* 0x002fc600078e0029 */
[----:B------:R-:W4:Y:S04]  /*24690*/  LDL.LU.64 R42, [R1+0x858] ;  /* 0x00085800012a7983 */ /* 0x000f280000300a00 */
[----:B------:R1:W-:Y:S04]  /*246a0*/  STL [R1+0x1cc], R4 ;  /* 0x0001cc0401007387 */ /* 0x0003e80000100800 */
[----:B------:R1:W-:Y:S04]  /*246b0*/  STL [R1+0x1d8], R36 ;  /* 0x0001d82401007387 */ /* 0x0003e80000100800 */
[----:B---3--:R-:W3:Y:S01]  /*246c0*/  LDL.LU.64 R40, [R1+0x240] ;  /* 0x0002400001287983 */ /* 0x008ee20000300a00 */
[----:B-1----:R-:W-:-:S03]  /*246d0*/  IMAD.MOV.U32 R4, RZ, RZ, R37 ;  /* 0x000000ffff047224 */ /* 0x002fc600078e0025 */
[----:B------:R-:W3:Y:S04]  /*246e0*/  LDL.LU.64 R36, [R1+0x248] ;  /* 0x0002480001247983 */ /* 0x000ee80000300a00 */
[----:B------:R1:W-:Y:S04]  /*246f0*/  STL [R1+0x1d4], R4 ;  /* 0x0001d40401007387 */ /* 0x0003e80000100800 */
[----:B------:R-:W-:Y:S01]  /*24700*/  STL [R1+0x1e0], R62 ;  /* 0x0001e03e01007387 */ /* 0x000fe20000100800 */
[----:B-1----:R-:W-:-:S03]  /*24710*/  IMAD.MOV.U32 R4, RZ, RZ, R63 ;  /* 0x000000ffff047224 */ /* 0x002fc600078e003f */
[----:B------:R-:W-:Y:S04]  /*24720*/  STL [R1+0x1e8], R60 ;  /* 0x0001e83c01007387 */ /* 0x000fe80000100800 */
[----:B------:R1:W-:Y:S02]  /*24730*/  STL [R1+0x1dc], R4 ;  /* 0x0001dc0401007387 */ /* 0x0003e40000100800 */
[----:B-1----:R-:W-:Y:S02]  /*24740*/  IMAD.MOV.U32 R4, RZ, RZ, R61 ;  /* 0x000000ffff047224 */ /* 0x002fe400078e003d */
[----:B------:R-:W-:Y:S04]  /*24750*/  STL [R1+0x1f0], R58 ;  /* 0x0001f03a01007387 */ /* 0x000fe80000100800 */
[----:B------:R1:W-:Y:S04]  /*24760*/  STL [R1+0x1e4], R4 ;  /* 0x0001e40401007387 */ /* 0x0003e80000100800 */
[----:B------:R-:W-:Y:S01]  /*24770*/  STL [R1+0x1f8], R56 ;  /* 0x0001f83801007387 */ /* 0x000fe20000100800 */
[----:B-1----:R-:W-:-:S05]  /*24780*/  IMAD.MOV.U32 R4, RZ, RZ, R59 ;  /* 0x000000ffff047224 */ /* 0x002fca00078e003b */
[----:B------:R1:W-:Y:S04]  /*24790*/  STL [R1+0x1ec], R4 ;  /* 0x0001ec0401007387 */ /* 0x0003e80000100800 */
[----:B------:R-:W-:Y:S01]  /*247a0*/  STL [R1+0x200], R54 ;  /* 0x0002003601007387 */ /* 0x000fe20000100800 */
[----:B-1----:R-:W-:-:S05]  /*247b0*/  MOV R4, R57 ;  /* 0x0000003900047202 */ /* 0x002fca0000000f00 */
[----:B------:R1:W-:Y:S04]  /*247c0*/  STL [R1+0x1f4], R4 ;  /* 0x0001f40401007387 */ /* 0x0003e80000100800 */
[----:B------:R-:W-:Y:S01]  /*247d0*/  STL [R1+0x208], R50 ;  /* 0x0002083201007387 */ /* 0x000fe20000100800 */
[----:B-1----:R-:W-:-:S05]  /*247e0*/  IMAD.MOV.U32 R4, RZ, RZ, R55 ;  /* 0x000000ffff047224 */ /* 0x002fca00078e0037 */
[----:B------:R1:W-:Y:S02]  /*247f0*/  STL [R1+0x1fc], R4 ;  /* 0x0001fc0401007387 */ /* 0x0003e40000100800 */
[----:B-1----:R-:W-:Y:S02]  /*24800*/  IMAD.MOV.U32 R4, RZ, RZ, R51 ;  /* 0x000000ffff047224 */ /* 0x002fe400078e0033 */
[----:B------:R-:W-:Y:S04]  /*24810*/  STL [R1+0x210], R48 ;  /* 0x0002103001007387 */ /* 0x000fe80000100800 */
[----:B------:R1:W-:Y:S04]  /*24820*/  STL [R1+0x204], R4 ;  /* 0x0002040401007387 */ /* 0x0003e80000100800 */
[----:B------:R-:W-:Y:S01]  /*24830*/  STL [R1+0x218], R44 ;  /* 0x0002182c01007387 */ /* 0x000fe20000100800 */
[----:B-1----:R-:W-:-:S05]  /*24840*/  IMAD.MOV.U32 R4, RZ, RZ, R49 ;  /* 0x000000ffff047224 */ /* 0x002fca00078e0031 */
[----:B------:R1:W-:Y:S04]  /*24850*/  STL [R1+0x20c], R4 ;  /* 0x00020c0401007387 */ /* 0x0003e80000100800 */
[----:B------:R-:W3:Y:S04]  /*24860*/  LDL.LU.64 R50, [R1+0x820] ;  /* 0x0008200001327983 */ /* 0x000ee80000300a00 */
[----:B------:R-:W3:Y:S01]  /*24870*/  LDL.LU.64 R48, [R1+0x558] ;  /* 0x0005580001307983 */ /* 0x000ee20000300a00 */
[----:B-1----:R-:W-:-:S05]  /*24880*/  IMAD.MOV.U32 R4, RZ, RZ, R45 ;  /* 0x000000ffff047224 */ /* 0x002fca00078e002d */
[----:B------:R1:W-:Y:S04]  /*24890*/  STL [R1+0x214], R4 ;  /* 0x0002140401007387 */ /* 0x0003e80000100800 */
[----:B------:R1:W-:Y:S04]  /*248a0*/  STL [R1+0x220], R246 ;  /* 0x000220f601007387 */ /* 0x0003e80000100800 */
[----:B------:R-:W3:Y:S01]  /*248b0*/  LDL.LU.64 R44, [R1+0x288] ;  /* 0x00028800012c7983 */ /* 0x000ee20000300a00 */
[----:B-1----:R-:W-:-:S03]  /*248c0*/  IMAD.MOV.U32 R4, RZ, RZ, R247 ;  /* 0x000000ffff047224 */ /* 0x002fc600078e00f7 */
[----:B------:R-:W3:Y:S04]  /*248d0*/  LDL.LU.64 R246, [R1+0x290] ;  /* 0x0002900001f67983 */ /* 0x000ee80000300a00 */
[----:B------:R1:W-:Y:S04]  /*248e0*/  STL [R1+0x21c], R4 ;  /* 0x00021c0401007387 */ /* 0x0003e80000100800 */
[----:B--2---:R-:W-:Y:S01]  /*248f0*/  STL [R1+0x228], R52 ;  /* 0x0002283401007387 */ /* 0x004fe20000100800 */
[----:B-1----:R-:W-:-:S03]  /*24900*/  IMAD.MOV.U32 R4, RZ, RZ, R53 ;  /* 0x000000ffff047224 */ /* 0x002fc600078e0035 */
[----:B----4-:R-:W-:Y:S04]  /*24910*/  STL [R1+0x230], R46 ;  /* 0x0002302e01007387 */ /* 0x010fe80000100800 */
[----:B------:R1:W-:Y:S04]  /*24920*/  STL [R1+0x224], R4 ;  /* 0x0002240401007387 */ /* 0x0003e80000100800 */
[----:B------:R-:W-:Y:S01]  /*24930*/  STL [R1+0x238], R42 ;  /* 0x0002382a01007387 */ /* 0x000fe20000100800 */
[----:B-1----:R-:W-:-:S05]  /*24940*/  MOV R4, R47 ;  /* 0x0000002f00047202 */ /* 0x002fca0000000f00 */
[----:B------:R1:W-:Y:S04]  /*24950*/  STL [R1+0x22c], R4 ;  /* 0x00022c0401007387 */ /* 0x0003e80000100800 */
[----:B---3--:R-:W-:Y:S01]  /*24960*/  STL [R1+0x240], R40 ;  /* 0x0002402801007387 */ /* 0x008fe20000100800 */
[----:B-1----:R-:W-:-:S05]  /*24970*/  IMAD.MOV.U32 R4, RZ, RZ, R43 ;  /* 0x000000ffff047224 */ /* 0x002fca00078e002b */
[----:B------:R1:W-:Y:S04]  /*24980*/  STL [R1+0x234], R4 ;  /* 0x0002340401007387 */ /* 0x0003e80000100800 */
[----:B------:R-:W-:Y:S01]  /*24990*/  STL [R1+0x248], R36 ;  /* 0x0002482401007387 */ /* 0x000fe20000100800 */
[----:B-1----:R-:W-:-:S05]  /*249a0*/  IMAD.MOV.U32 R4, RZ, RZ, R41 ;  /* 0x000000ffff047224 */ /* 0x002fca00078e0029 */
[----:B------:R1:W-:Y:S04]  /*249b0*/  STL [R1+0x23c], R4 ;  /* 0x00023c0401007387 */ /* 0x0003e80000100800 */
[----:B------:R-:W-:Y:S01]  /*249c0*/  STL [R1+0x250], R118 ;  /* 0x0002507601007387 */ /* 0x000fe20000100800 */
[----:B-1----:R-:W-:-:S05]  /*249d0*/  IMAD.MOV.U32 R4, RZ, RZ, R37 ;  /* 0x000000ffff047224 */ /* 0x002fca00078e0025 */
[----:B------:R1:W-:Y:S04]  /*249e0*/  STL [R1+0x244], R4 ;  /* 0x0002440401007387 */ /* 0x0003e80000100800 */
[----:B------:R-:W-:Y:S04]  /*249f0*/  STL [R1+0x24c], R119 ;  /* 0x00024c7701007387 */ /* 0x000fe80000100800 */
[----:B------:R-:W-:Y:S04]  /*24a00*/  STL [R1+0x258], R38 ;  /* 0x0002582601007387 */ /* 0x000fe80000100800 */
[----:B------:R-:W-:Y:S04]  /*24a10*/  STL [R1+0x254], R39 ;  /* 0x0002542701007387 */ /* 0x000fe80000100800 */
[----:B------:R-:W2:Y:S04]  /*24a20*/  LDL.LU.64 R46, [R1+0x7f0] ;  /* 0x0007f000012e7983 */ /* 0x000ea80000300a00 */
[----:B------:R-:W-:Y:S04]  /*24a30*/  STL [R1+0x260], R22 ;  /* 0x0002601601007387 */ /* 0x000fe80000100800 */
[----:B------:R-:W3:Y:S04]  /*24a40*/  LDL.LU.64 R42, [R1+0x5e0] ;  /* 0x0005e000012a7983 */ /* 0x000ee80000300a00 */
[----:B------:R-:W-:Y:S04]  /*24a50*/  STL [R1+0x25c], R23 ;  /* 0x00025c1701007387 */ /* 0x000fe80000100800 */
[----:B------:R-:W4:Y:S04]  /*24a60*/  LDL.LU.64 R40, [R1+0x500] ;  /* 0x0005000001287983 */ /* 0x000f280000300a00 */
[----:B------:R-:W-:Y:S04]  /*24a70*/  STL [R1+0x268], R8 ;  /* 0x0002680801007387 */ /* 0x000fe80000100800 */
[----:B------:R-:W4:Y:S04]  /*24a80*/  LDL.LU.64 R36, [R1+0x2d0] ;  /* 0x0002d00001247983 */ /* 0x000f280000300a00 */
[----:B------:R-:W-:Y:S04]  /*24a90*/  STL [R1+0x264], R9 ;  /* 0x0002640901007387 */ /* 0x000fe80000100800 */
[----:B------:R-:W-:Y:S04]  /*24aa0*/  STL [R1+0x270], R6 ;  /* 0x0002700601007387 */ /* 0x000fe80000100800 */
[----:B------:R-:W-:Y:S01]  /*24ab0*/  STL [R1+0x26c], R7 ;  /* 0x00026c0701007387 */ /* 0x000fe20000100800 */
[----:B-1----:R-:W-:-:S03]  /*24ac0*/  IMAD.MOV.U32 R4, RZ, RZ, R51 ;  /* 0x000000ffff047224 */ /* 0x002fc600078e0033 */
[----:B------:R-:W-:Y:S04]  /*24ad0*/  STL [R1+0x278], R50 ;  /* 0x0002783201007387 */ /* 0x000fe80000100800 */
[----:B------:R-:W-:Y:S04]  /*24ae0*/  STL [R1+0x280], R48 ;  /* 0x0002803001007387 */ /* 0x000fe80000100800 */
[----:B------:R1:W-:Y:S02]  /*24af0*/  STL [R1+0x274], R4 ;  /* 0x0002740401007387 */ /* 0x0003e40000100800 */
[----:B-1----:R-:W-:-:S02]  /*24b00*/  IMAD.MOV.U32 R4, RZ, RZ, R49 ;  /* 0x000000ffff047224 */ /* 0x002fc400078e0031 */
        /* <DEDUP_REMOVED lines=8> */
[----:B------:R-:W-:Y:S04]  /*24b90*/  STL [R1+0x294], R77 ;  /* 0x0002944d01007387 */ /* 0x000fe80000100800 */
[----:B------:R-:W-:Y:S04]  /*24ba0*/  STL [R1+0x2a0], R28 ;  /* 0x0002a01c01007387 */ /* 0x000fe80000100800 */
[----:B------:R-:W4:Y:S04]  /*24bb0*/  LDL.LU.64 R54, [R1+0x7c0] ;  /* 0x0007c00001367983 */ /* 0x000f280000300a00 */
        /* <DEDUP_REMOVED lines=8> */
[----:B------:R-:W-:Y:S01]  /*24c40*/  STL [R1+0x2ac], R11 ;  /* 0x0002ac0b01007387 */ /* 0x000fe20000100800 */
[----:B--2---:R-:W-:-:S03]  /*24c50*/  IMAD.MOV.U32 R4, RZ, RZ, R47 ;  /* 0x000000ffff047224 */ /* 0x004fc600078e002f */
[----:B------:R-:W-:Y:S04]  /*24c60*/  STL [R1+0x2b8], R46 ;  /* 0x0002b82e01007387 */ /* 0x000fe80000100800 */
[----:B---3--:R-:W-:Y:S04]  /*24c70*/  STL [R1+0x2c0], R42 ;  /* 0x0002c02a01007387 */ /* 0x008fe80000100800 */
[----:B------:R1:W-:Y:S04]  /*24c80*/  STL [R1+0x2b4], R4 ;  /* 0x0002b40401007387 */ /* 0x0003e80000100800 */
[----:B----4-:R-:W-:Y:S01]  /*24c90*/  STL [R1+0x2c8], R40 ;  /* 0x0002c82801007387 */ /* 0x010fe20000100800 */
        /* <DEDUP_REMOVED lines=9> */
[----:B------:R-:W2:Y:S04]  /*24d30*/  LDL.LU.64 R42, [R1+0x790] ;  /* 0x00079000012a7983 */ /* 0x000ea80000300a00 */
[----:B------:R-:W-:Y:S04]  /*24d40*/  STL [R1+0x2e0], R34 ;  /* 0x0002e02201007387 */ /* 0x000fe80000100800 */
[----:B------:R-:W-:Y:S04]  /*24d50*/  STL [R1+0x2dc], R35 ;  /* 0x0002dc2301007387 */ /* 0x000fe80000100800 */
[----:B------:R-:W-:Y:S04]  /*24d60*/  STL [R1+0x2e8], R20 ;  /* 0x0002e81401007387 */ /* 0x000fe80000100800 */
[----:B------:R-:W3:Y:S04]  /*24d70*/  LDL.LU.64 R48, [R1+0x640] ;  /* 0x0006400001307983 */ /* 0x000ee80000300a00 */
[----:B------:R-:W-:Y:S04]  /*24d80*/  STL [R1+0x2e4], R21 ;  /* 0x0002e41501007387 */ /* 0x000fe80000100800 */
[----:B------:R-:W4:Y:S04]  /*24d90*/  LDL.LU.64 R46, [R1+0x5a8] ;  /* 0x0005a800012e7983 */ /* 0x000f280000300a00 */
[----:B------:R-:W-:Y:S04]  /*24da0*/  STL [R1+0x2f0], R12 ;  /* 0x0002f00c01007387 */ /* 0x000fe80000100800 */
[----:B------:R-:W4:Y:S04]  /*24db0*/  LDL.LU.64 R40, [R1+0x4f8] ;  /* 0x0004f80001287983 */ /* 0x000f280000300a00 */
[----:B------:R-:W-:Y:S04]  /*24dc0*/  STL [R1+0x2ec], R13 ;  /* 0x0002ec0d01007387 */ /* 0x000fe80000100800 */
[----:B------:R-:W4:Y:S01]  /*24dd0*/  LDL.LU.64 R36, [R1+0x358] ;  /* 0x0003580001247983 */ /* 0x000f220000300a00 */
[----:B-1----:R-:W-:-:S03]  /*24de0*/  IMAD.MOV.U32 R4, RZ, RZ, R55 ;  /* 0x000000ffff047224 */ /* 0x002fc600078e0037 */
[----:B------:R-:W-:Y:S04]  /*24df0*/  STL [R1+0x2f8], R54 ;  /* 0x0002f83601007387 */ /* 0x000fe80000100800 */
        /* <DEDUP_REMOVED lines=12> */
[----:B------:R-:W4:Y:S04]  /*24ec0*/  LDL.LU.64 R246, [R1+0x760] ;  /* 0x0007600001f67983 */ /* 0x000f280000300a00 */
[----:B------:R1:W-:Y:S04]  /*24ed0*/  STL [R1+0x314], R4 ;  /* 0x0003140401007387 */ /* 0x0003e80000100800 */
[----:B------:R-:W-:Y:S04]  /*24ee0*/  STL [R1+0x320], R72 ;  /* 0x0003204801007387 */ /* 0x000fe80000100800 */
[----:B------:R-:W-:Y:S04]  /*24ef0*/  STL [R1+0x31c], R73 ;  /* 0x00031c4901007387 */ /* 0x000fe80000100800 */
[----:B------:R-:W-:Y:S04]  /*24f00*/  STL [R1+0x328], R26 ;  /* 0x0003281a01007387 */ /* 0x000fe80000100800 */
[----:B------:R-:W4:Y:S04]  /*24f10*/  LDL.LU.64 R56, [R1+0x6a0] ;  /* 0x0006a00001387983 */ /* 0x000f280000300a00 */
[----:B------:R-:W-:Y:S04]  /*24f20*/  STL [R1+0x324], R27 ;  /* 0x0003241b01007387 */ /* 0x000fe80000100800 */
[----:B------:R-:W-:Y:S04]  /*24f30*/  STL [R1+0x330], R14 ;  /* 0x0003300e01007387 */ /* 0x000fe80000100800 */
[----:B------:R-:W4:Y:S04]  /*24f40*/  LDL.LU.64 R54, [R1+0x5d8] ;  /* 0x0005d80001367983 */ /* 0x000f280000300a00 */
[----:B------:R-:W-:Y:S04]  /*24f50*/  STL [R1+0x32c], R15 ;  /* 0x00032c0f01007387 */ /* 0x000fe80000100800 */
[----:B------:R-:W4:Y:S04]  /*24f60*/  LDL.LU.64 R52, [R1+0x538] ;  /* 0x0005380001347983 */ /* 0x000f280000300a00 */
[----:B--2---:R2:W-:Y:S04]  /*24f70*/  STL [R1+0x338], R42 ;  /* 0x0003382a01007387 */ /* 0x0045e80000100800 */
[----:B------:R-:W4:Y:S01]  /*24f80*/  LDL.LU.64 R44, [R1+0x4b8] ;  /* 0x0004b800012c7983 */ /* 0x000f220000300a00 */
[----:B-1----:R-:W-:-:S03]  /*24f90*/  IMAD.MOV.U32 R4, RZ, RZ, R43 ;  /* 0x000000ffff047224 */ /* 0x002fc600078e002b */
[----:B--2---:R-:W2:Y:S04]  /*24fa0*/  LDL.LU.64 R42, [R1+0x3a0] ;  /* 0x0003a000012a7983 */ /* 0x004ea80000300a00 */
[----:B------:R1:W-:Y:S04]  /*24fb0*/  STL [R1+0x334], R4 ;  /* 0x0003340401007387 */ /* 0x0003e80000100800 */
[----:B---3--:R-:W-:Y:S01]  /*24fc0*/  STL [R1+0x340], R48 ;  /* 0x0003403001007387 */ /* 0x008fe20000100800 */
[----:B-1----:R-:W-:-:S03]  /*24fd0*/  IMAD.MOV.U32 R4, RZ, RZ, R49 ;  /* 0x000000ffff047224 */ /* 0x002fc600078e0031 */
[----:B----4-:R-:W-:Y:S04]  /*24fe0*/  STL [R1+0x348], R46 ;  /* 0x0003482e01007387 */ /* 0x010fe80000100800 */
[----:B------:R1:W-:Y:S04]  /*24ff0*/  STL [R1+0x33c], R4 ;  /* 0x00033c0401007387 */ /* 0x0003e80000100800 */
[----:B------:R-:W-:Y:S01]  /*25000*/  STL [R1+0x350], R40 ;  /* 0x0003502801007387 */ /* 0x000fe20000100800 */
[----:B-1----:R-:W-:-:S05]  /*25010*/  IMAD.MOV.U32 R4, RZ, RZ, R47 ;  /* 0x000000ffff047224 */ /* 0x002fca00078e002f */
[----:B------:R1:W-:Y:S04]  /*25020*/  STL [R1+0x344], R4 ;  /* 0x0003440401007387 */ /* 0x0003e80000100800 */
[----:B------:R-:W-:Y:S01]  /*25030*/  STL [R1+0x358], R36 ;  /* 0x0003582401007387 */ /* 0x000fe20000100800 */
[----:B-1----:R-:W-:-:S05]  /*25040*/  IMAD.MOV.U32 R4, RZ, RZ, R41 ;  /* 0x000000ffff047224 */ /* 0x002fca00078e0029 */
[----:B------:R1:W-:Y:S04]  /*25050*/  STL [R1+0x34c], R4 ;  /* 0x00034c0401007387 */ /* 0x0003e80000100800 */
[----:B------:R-:W3:Y:S01]  /*25060*/  LDL.LU.64 R50, [R1+0xa70] ;  /* 0x000a700001327983 */ /* 0x000ee20000300a00 */
[----:B-1----:R-:W-:-:S05]  /*25070*/  MOV R4, R37 ;  /* 0x0000002500047202 */ /* 0x002fca0000000f00 */
[----:B------:R1:W-:Y:S04]  /*25080*/  STL [R1+0x354], R4 ;  /* 0x0003540401007387 */ /* 0x0003e80000100800 */
[----:B------:R-:W-:Y:S04]  /*25090*/  STL [R1+0x360], R110 ;  /* 0x0003606e01007387 */ /* 0x000fe80000100800 */
[----:B------:R-:W-:Y:S04]  /*250a0*/  STL [R1+0x35c], R111 ;  /* 0x00035c6f01007387 */ /* 0x000fe80000100800 */
[----:B------:R-:W4:Y:S04]  /*250b0*/  LDL.LU.64 R40, [R1+0x6d0] ;  /* 0x0006d00001287983 */ /* 0x000f280000300a00 */
[----:B------:R-:W-:Y:S04]  /*250c0*/  STL [R1+0x368], R32 ;  /* 0x0003682001007387 */ /* 0x000fe80000100800 */
[----:B------:R-:W-:Y:S04]  /*250d0*/  STL [R1+0x364], R33 ;  /* 0x0003642101007387 */ /* 0x000fe80000100800 */
[----:B------:R-:W-:Y:S04]  /*250e0*/  STL [R1+0x370], R18 ;  /* 0x0003701201007387 */ /* 0x000fe80000100800 */
[----:B------:R-:W4:Y:S04]  /*250f0*/  LDL.LU.64 R36, [R1+0x638] ;  /* 0x0006380001247983 */ /* 0x000f280000300a00 */
[----:B------:R-:W-:Y:S04]  /*25100*/  STL [R1+0x36c], R19 ;  /* 0x00036c1301007387 */ /* 0x000fe80000100800 */
[----:B------:R1:W-:Y:S02]  /*25110*/  STL [R1+0x378], R246 ;  /* 0x000378f601007387 */ /* 0x0003e40000100800 */
[----:B-1----:R-:W-:-:S02]  /*25120*/  IMAD.MOV.U32 R4, RZ, RZ, R247 ;  /* 0x000000ffff047224 */ /* 0x002fc400078e00f7 */
[----:B------:R-:W4:Y:S04]  /*25130*/  LDL.LU.64 R48, [R1+0x598] ;  /* 0x0005980001307983 */ /* 0x000f280000300a00 */
[----:B------:R-:W4:Y:S04]  /*25140*/  LDL.LU.64 R246, [R1+0x4e0] ;  /* 0x0004e00001f67983 */ /* 0x000f280000300a00 */
[----:B------:R1:W-:Y:S04]  /*25150*/  STL [R1+0x374], R4 ;  /* 0x0003740401007387 */ /* 0x0003e80000100800 */
[----:B------:R-:W-:Y:S04]  /*25160*/  STL [R1+0x380], R56 ;  /* 0x0003803801007387 */ /* 0x000fe80000100800 */
[----:B------:R-:W4:Y:S01]  /*25170*/  LDL.LU.64 R46, [R1+0x488] ;  /* 0x00048800012e7983 */ /* 0x000f220000300a00 */
[----:B-1----:R-:W-:-:S03]  /*25180*/  IMAD.MOV.U32 R4, RZ, RZ, R57 ;  /* 0x000000ffff047224 */ /* 0x002fc600078e0039 */
[----:B------:R-:W-:Y:S04]  /*25190*/  STL [R1+0x388], R54 ;  /* 0x0003883601007387 */ /* 0x000fe80000100800 */
[----:B------:R1:W-:Y:S04]  /*251a0*/  STL [R1+0x37c], R4 ;  /* 0x00037c0401007387 */ /* 0x0003e80000100800 */
[----:B------:R-:W-:Y:S01]  /*251b0*/  STL [R1+0x390], R52 ;  /* 0x0003903401007387 */ /* 0x000fe20000100800 */
[----:B-1----:R-:W-:-:S05]  /*251c0*/  IMAD.MOV.U32 R4, RZ, RZ, R55 ;  /* 0x000000ffff047224 */ /* 0x002fca00078e0037 */
[----:B------:R1:W-:Y:S02]  /*251d0*/  STL [R1+0x384], R4 ;  /* 0x0003840401007387 */ /* 0x0003e40000100800 */
[----:B-1----:R-:W-:Y:S02]  /*251e0*/  IMAD.MOV.U32 R4, RZ, RZ, R53 ;  /* 0x000000ffff047224 */ /* 0x002fe400078e0035 */
[----:B------:R-:W-:Y:S04]  /*251f0*/  STL [R1+0x398], R44 ;  /* 0x0003982c01007387 */ /* 0x000fe80000100800 */
[----:B------:R1:W-:Y:S04]  /*25200*/  STL [R1+0x38c], R4 ;  /* 0x00038c0401007387 */ /* 0x0003e80000100800 */
[----:B--2---:R-:W-:Y:S01]  /*25210*/  STL [R1+0x3a0], R42 ;  /* 0x0003a02a01007387 */ /* 0x004fe20000100800 */
[----:B-1----:R-:W-:-:S05]  /*25220*/  IMAD.MOV.U32 R4, RZ, RZ, R45 ;  /* 0x000000ffff047224 */ /* 0x002fca00078e002d */
[----:B------:R1:W-:Y:S04]  /*25230*/  STL [R1+0x394], R4 ;  /* 0x0003940401007387 */ /* 0x0003e80000100800 */
[----:B------:R-:W2:Y:S01]  /*25240*/  LDL.LU.64 R52, [R1+0xa78] ;  /* 0x000a780001347983 */ /* 0x000ea20000300a00 */
[----:B-1----:R-:W-:-:S03]  /*25250*/  IMAD.MOV.U32 R4, RZ, RZ, R43 ;  /* 0x000000ffff047224 */ /* 0x002fc600078e002b */
[----:B------:R-:W-:Y:S04]  /*25260*/  STL [R1+0x3a8], R68 ;  /* 0x0003a84401007387 */ /* 0x000fe80000100800 */
[----:B------:R1:W-:Y:S04]  /*25270*/  STL [R1+0x39c], R4 ;  /* 0x00039c0401007387 */ /* 0x0003e80000100800 */
[----:B------:R-:W2:Y:S04]  /*25280*/  LDL.LU.64 R44, [R1+0x6f8] ;  /* 0x0006f800012c7983 */ /* 0x000ea80000300a00 */
[----:B------:R-:W-:Y:S04]  /*25290*/  STL [R1+0x3a4], R69 ;  /* 0x0003a44501007387 */ /* 0x000fe80000100800 */
[----:B------:R-:W-:Y:S04]  /*252a0*/  STL [R1+0x3b0], R24 ;  /* 0x0003b01801007387 */ /* 0x000fe80000100800 */
[----:B------:R-:W2:Y:S04]  /*252b0*/  LDL.LU.64 R42, [R1+0x668] ;  /* 0x00066800012a7983 */ /* 0x000ea80000300a00 */
[----:B------:R-:W-:Y:S04]  /*252c0*/  STL [R1+0x3ac], R25 ;  /* 0x0003ac1901007387 */ /* 0x000fe80000100800 */
[----:B---3--:R3:W-:Y:S01]  /*252d0*/  STL [R1+0x3b8], R50 ;  /* 0x0003b83201007387 */ /* 0x0087e20000100800 */
[----:B-1----:R-:W-:-:S03]  /*252e0*/  MOV R4, R51 ;  /* 0x0000003300047202 */ /* 0x002fc60000000f00 */
[----:B------:R-:W2:Y:S04]  /*252f0*/  LDL.LU.64 R56, [R1+0x5d0] ;  /* 0x0005d00001387983 */ /* 0x000ea80000300a00 */
[----:B----4-:R-:W-:Y:S04]  /*25300*/  STL [R1+0x3c0], R40 ;  /* 0x0003c02801007387 */ /* 0x010fe80000100800 */
[----:B------:R1:W-:Y:S04]  /*25310*/  STL [R1+0x3b4], R4 ;  /* 0x0003b40401007387 */ /* 0x0003e80000100800 */
[----:B---3--:R-:W3:Y:S01]  /*25320*/  LDL.LU.64 R50, [R1+0x520] ;  /* 0x0005200001327983 */ /* 0x008ee20000300a00 */
[----:B-1----:R-:W-:-:S03]  /*25330*/  IMAD.MOV.U32 R4, RZ, RZ, R41 ;  /* 0x000000ffff047224 */ /* 0x002fc600078e0029 */
[----:B------:R-:W4:Y:S04]  /*25340*/  LDL.LU.64 R40, [R1+0x4a0] ;  /* 0x0004a00001287983 */ /* 0x000f280000300a00 */
[----:B------:R1:W-:Y:S04]  /*25350*/  STL [R1+0x3bc], R4 ;  /* 0x0003bc0401007387 */ /* 0x0003e80000100800 */
[----:B------:R1:W-:Y:S02]  /*25360*/  STL [R1+0x3c8], R36 ;  /* 0x0003c82401007387 */ /* 0x0003e40000100800 */
[----:B-1----:R-:W-:-:S02]  /*25370*/  IMAD.MOV.U32 R4, RZ, RZ, R37 ;  /* 0x000000ffff047224 */ /* 0x002fc400078e0025 */
[----:B------:R-:W4:Y:S04]  /*25380*/  LDL.LU.64 R36, [R1+0x428] ;  /* 0x0004280001247983 */ /* 0x000f280000300a00 */
[----:B------:R1:W-:Y:S02]  /*25390*/  STL [R1+0x3c4], R4 ;  /* 0x0003c40401007387 */ /* 0x0003e40000100800 */
[----:B-1----:R-:W-:Y:S02]  /*253a0*/  IMAD.MOV.U32 R4, RZ, RZ, R49 ;  /* 0x000000ffff047224 */ /* 0x002fe400078e0031 */
[----:B------:R-:W-:Y:S04]  /*253b0*/  STL [R1+0x3d0], R48 ;  /* 0x0003d03001007387 */ /* 0x000fe80000100800 */
[----:B------:R-:W-:Y:S04]  /*253c0*/  STL [R1+0x3d8], R246 ;  /* 0x0003d8f601007387 */ /* 0x000fe80000100800 */
[----:B------:R1:W-:Y:S02]  /*253d0*/  STL [R1+0x3cc], R4 ;  /* 0x0003cc0401007387 */ /* 0x0003e40000100800 */
[----:B-1----:R-:W-:-:S02]  /*253e0*/  IMAD.MOV.U32 R4, RZ, RZ, R247 ;  /* 0x000000ffff047224 */ /* 0x002fc400078e00f7 */
[----:B------:R-:W-:Y:S04]  /*253f0*/  STL [R1+0x3e0], R46 ;  /* 0x0003e02e01007387 */ /* 0x000fe80000100800 */
[----:B------:R1:W-:Y:S04]  /*25400*/  STL [R1+0x3d4], R4 ;  /* 0x0003d40401007387 */ /* 0x0003e80000100800 */
[----:B------:R-:W4:Y:S01]  /*25410*/  LDL.LU.64 R246, [R1+0xa80] ;  /* 0x000a800001f67983 */ /* 0x000f220000300a00 */
[----:B-1----:R-:W-:-:S03]  /*25420*/  IMAD.MOV.U32 R4, RZ, RZ, R47 ;  /* 0x000000ffff047224 */ /* 0x002fc600078e002f */
[----:B------:R-:W-:Y:S04]  /*25430*/  STL [R1+0x3e8], R106 ;  /* 0x0003e86a01007387 */ /* 0x000fe80000100800 */
[----:B------:R1:W-:Y:S04]  /*25440*/  STL [R1+0x3dc], R4 ;  /* 0x0003dc0401007387 */ /* 0x0003e80000100800 */
[----:B------:R-:W4:Y:S04]  /*25450*/  LDL.LU.64 R54, [R1+0x728] ;  /* 0x0007280001367983 */ /* 0x000f280000300a00 */
[----:B------:R-:W-:Y:S04]  /*25460*/  STL [R1+0x3e4], R107 ;  /* 0x0003e46b01007387 */ /* 0x000fe80000100800 */
[----:B------:R-:W-:Y:S04]  /*25470*/  STL [R1+0x3f0], R30 ;  /* 0x0003f01e01007387 */ /* 0x000fe80000100800 */
[----:B------:R-:W4:Y:S04]  /*25480*/  LDL.LU.64 R48, [R1+0x698] ;  /* 0x0006980001307983 */ /* 0x000f280000300a00 */
[----:B------:R-:W-:Y:S04]  /*25490*/  STL [R1+0x3ec], R31 ;  /* 0x0003ec1f01007387 */ /* 0x000fe80000100800 */
[----:B--2---:R2:W-:Y:S01]  /*254a0*/  STL [R1+0x3f8], R52 ;  /* 0x0003f83401007387 */ /* 0x0045e20000100800 */
[----:B-1----:R-:W-:-:S03]  /*254b0*/  IMAD.MOV.U32 R4, RZ, RZ, R53 ;  /* 0x000000ffff047224 */ /* 0x002fc600078e0035 */
[----:B------:R-:W4:Y:S04]  /*254c0*/  LDL.LU.64 R46, [R1+0x608] ;  /* 0x00060800012e7983 */ /* 0x000f280000300a00 */
[----:B------:R-:W-:Y:S04]  /*254d0*/  STL [R1+0x400], R44 ;  /* 0x0004002c01007387 */ /* 0x000fe80000100800 */
[----:B------:R1:W-:Y:S04]  /*254e0*/  STL [R1+0x3f4], R4 ;  /* 0x0003f40401007387 */ /* 0x0003e80000100800 */
[----:B--2---:R-:W2:Y:S01]  /*254f0*/  LDL.LU.64 R52, [R1+0x588] ;  /* 0x0005880001347983 */ /* 0x004ea20000300a00 */
[----:B-1----:R-:W-:-:S03]  /*25500*/  MOV R4, R45 ;  /* 0x0000002d00047202 */ /* 0x002fc60000000f00 */
[----:B------:R-:W-:Y:S04]  /*25510*/  STL [R1+0x408], R42 ;  /* 0x0004082a01007387 */ /* 0x000fe80000100800 */
[----:B------:R1:W-:Y:S04]  /*25520*/  STL [R1+0x3fc], R4 ;  /* 0x0003fc0401007387 */ /* 0x0003e80000100800 */
[----:B------:R-:W2:Y:S01]  /*25530*/  LDL.LU.64 R44, [R1+0x4d0] ;  /* 0x0004d000012c7983 */ /* 0x000ea20000300a00 */
[----:B-1----:R-:W-:-:S03]  /*25540*/  IMAD.MOV.U32 R4, RZ, RZ, R43 ;  /* 0x000000ffff047224 */ /* 0x002fc600078e002b */
[----:B------:R-:W-:Y:S04]  /*25550*/  STL [R1+0x410], R56 ;  /* 0x0004103801007387 */ /* 0x000fe80000100800 */
[----:B------:R1:W-:Y:S04]  /*25560*/  STL [R1+0x404], R4 ;  /* 0x0004040401007387 */ /* 0x0003e80000100800 */
[----:B------:R-:W2:Y:S01]  /*25570*/  LDL.LU.64 R42, [R1+0x480] ;  /* 0x00048000012a7983 */ /* 0x000ea20000300a00 */
[----:B-1----:R-:W-:-:S03]  /*25580*/  IMAD.MOV.U32 R4, RZ, RZ, R57 ;  /* 0x000000ffff047224 */ /* 0x002fc600078e0039 */
[----:B---3--:R-:W-:Y:S04]  /*25590*/  STL [R1+0x418], R50 ;  /* 0x0004183201007387 */ /* 0x008fe80000100800 */
[----:B------:R1:W-:Y:S04]  /*255a0*/  STL [R1+0x40c], R4 ;  /* 0x00040c0401007387 */ /* 0x0003e80000100800 */
[----:B----4-:R-:W-:Y:S01]  /*255b0*/  STL [R1+0x420], R40 ;  /* 0x0004202801007387 */ /* 0x010fe20000100800 */
[----:B-1----:R-:W-:-:S05]  /*255c0*/  IMAD.MOV.U32 R4, RZ, RZ, R51 ;  /* 0x000000ffff047224 */ /* 0x002fca00078e0033 */
[----:B------:R1:W-:Y:S02]  /*255d0*/  STL [R1+0x414], R4 ;  /* 0x0004140401007387 */ /* 0x0003e40000100800 */
[----:B-1----:R-:W-:Y:S02]  /*255e0*/  IMAD.MOV.U32 R4, RZ, RZ, R41 ;  /* 0x000000ffff047224 */ /* 0x002fe400078e0029 */
[----:B------:R-:W3:Y:S04]  /*255f0*/  LDL.LU.64 R40, [R1+0xa88] ;  /* 0x000a880001287983 */ /* 0x000ee80000300a00 */
[----:B------:R1:W-:Y:S04]  /*25600*/  STL [R1+0x41c], R4 ;  /* 0x00041c0401007387 */ /* 0x0003e80000100800 */
[----:B------:R4:W-:Y:S01]  /*25610*/  STL [R1+0x428], R36 ;  /* 0x0004282401007387 */ /* 0x0009e20000100800 */
[----:B-1----:R-:W-:-:S03]  /*25620*/  IMAD.MOV.U32 R4, RZ, RZ, R37 ;  /* 0x000000ffff047224 */ /* 0x002fc600078e0025 */
[----:B----4-:R-:W4:Y:S04]  /*25630*/  LDL.LU.64 R36, [R1+0x758] ;  /* 0x0007580001247983 */ /* 0x010f280000300a00 */
[----:B------:R1:W-:Y:S04]  /*25640*/  STL [R1+0x424], R4 ;  /* 0x0004240401007387 */ /* 0x0003e80000100800 */
[----:B------:R-:W-:Y:S04]  /*25650*/  STL [R1+0x430], R64 ;  /* 0x0004304001007387 */ /* 0x000fe80000100800 */
[----:B------:R-:W-:Y:S04]  /*25660*/  STL [R1+0x42c], R65 ;  /* 0x00042c4101007387 */ /* 0x000fe80000100800 */
[----:B------:R-:W4:Y:S04]  /*25670*/  LDL.LU.64 R50, [R1+0x6c0] ;  /* 0x0006c00001327983 */ /* 0x000f280000300a00 */
[----:B------:R1:W-:Y:S02]  /*25680*/  STL [R1+0x438], R246 ;  /* 0x000438f601007387 */ /* 0x0003e40000100800 */
[----:B-1----:R-:W-:-:S02]  /*25690*/  IMAD.MOV.U32 R4, RZ, RZ, R247 ;  /* 0x000000ffff047224 */ /* 0x002fc400078e00f7 */
[----:B------:R-:W4:Y:S04]  /*256a0*/  LDL.LU.64 R246, [R1+0x660] ;  /* 0x0006600001f67983 */ /* 0x000f280000300a00 */
        /* <DEDUP_REMOVED lines=13> */
[----:B--2---:R2:W-:Y:S04]  /*25780*/  STL [R1+0x458], R52 ;  /* 0x0004583401007387 */ /* 0x0045e80000100800 */
[----:B------:R-:W4:Y:S01]  /*25790*/  LDL.LU.64 R54, [R1+0x4b0] ;  /* 0x0004b00001367983 */ /* 0x000f220000300a00 */
[----:B-1----:R-:W-:-:S05]  /*257a0*/  IMAD.MOV.U32 R4, RZ, RZ, R53 ;  /* 0x000000ffff047224 */ /* 0x002fca00078e0035 */
[----:B------:R1:W-:Y:S04]  /*257b0*/  STL [R1+0x454], R4 ;  /* 0x0004540401007387 */ /* 0x0003e80000100800 */
[----:B------:R2:W-:Y:S04]  /*257c0*/  STL [R1+0x460], R44 ;  /* 0x0004602c01007387 */ /* 0x0005e80000100800 */
[----:B--2---:R-:W2:Y:S01]  /*257d0*/  LDL.LU.64 R52, [R1+0xa90] ;  /* 0x000a900001347983 */ /* 0x004ea20000300a00 */
[----:B-1----:R-:W-:-:S05]  /*257e0*/  IMAD.MOV.U32 R4, RZ, RZ, R45 ;  /* 0x000000ffff047224 */ /* 0x002fca00078e002d */
[----:B------:R1:W-:Y:S04]  /*257f0*/  STL [R1+0x45c], R4 ;  /* 0x00045c0401007387 */ /* 0x0003e80000100800 */
[----:B------:R1:W-:Y:S04]  /*25800*/  STL [R1+0x468], R42 ;  /* 0x0004682a01007387 */ /* 0x0003e80000100800 */
[----:B------:R-:W2:Y:S01]  /*25810*/  LDL.LU.64 R44, [R1+0x788] ;  /* 0x00078800012c7983 */ /* 0x000ea20000300a00 */
[----:B-1----:R-:W-:-:S05]  /*25820*/  IMAD.MOV.U32 R4, RZ, RZ, R43 ;  /* 0x000000ffff047224 */ /* 0x002fca00078e002b */
[----:B------:R1:W-:Y:S04]  /*25830*/  STL [R1+0x464], R4 ;  /* 0x0004640401007387 */ /* 0x0003e80000100800 */
[----:B------:R-:W-:Y:S04]  /*25840*/  STL [R1+0x470], R102 ;  /* 0x0004706601007387 */ /* 0x000fe80000100800 */
[----:B------:R-:W-:Y:S04]  /*25850*/  STL [R1+0x46c], R103 ;  /* 0x00046c6701007387 */ /* 0x000fe80000100800 */
[----:B------:R-:W2:Y:S04]  /*25860*/  LDL.LU.64 R42, [R1+0x720] ;  /* 0x00072000012a7983 */ /* 0x000ea80000300a00 */
[----:B---3--:R3:W-:Y:S01]  /*25870*/  STL [R1+0x478], R40 ;  /* 0x0004782801007387 */ /* 0x0087e20000100800 */
[----:B-1----:R-:W-:-:S03]  /*25880*/  IMAD.MOV.U32 R4, RZ, RZ, R41 ;  /* 0x000000ffff047224 */ /* 0x002fc600078e0029 */
[----:B---3--:R-:W3:Y:S04]  /*25890*/  LDL.LU.64 R40, [R1+0x658] ;  /* 0x0006580001287983 */ /* 0x008ee80000300a00 */
[----:B------:R1:W-:Y:S04]  /*258a0*/  STL [R1+0x474], R4 ;  /* 0x0004740401007387 */ /* 0x0003e80000100800 */
[----:B----4-:R4:W-:Y:S01]  /*258b0*/  STL [R1+0x480], R36 ;  /* 0x0004802401007387 */ /* 0x0109e20000100800 */
[----:B-1----:R-:W-:-:S03]  /*258c0*/  MOV R4, R37 ;  /* 0x0000002500047202 */ /* 0x002fc60000000f00 */
        /* <DEDUP_REMOVED lines=26> */
[----:B--2---:R2:W-:Y:S01]  /*25a70*/  STL [R1+0x4b8], R52 ;  /* 0x0004b83401007387 */ /* 0x0045e20000100800 */
[----:B-1----:R-:W-:-:S03]  /*25a80*/  MOV R4, R53 ;  /* 0x0000003500047202 */ /* 0x002fc60000000f00 */
[----:B--2---:R-:W2:Y:S04]  /*25a90*/  LDL.LU.64 R52, [R1+0x690] ;  /* 0x0006900001347983 */ /* 0x004ea80000300a00 */
[----:B------:R1:W-:Y:S04]  /*25aa0*/  STL [R1+0x4b4], R4 ;  /* 0x0004b40401007387 */ /* 0x0003e80000100800 */
[----:B------:R1:W-:Y:S02]  /*25ab0*/  STL [R1+0x4c0], R44 ;  /* 0x0004c02c01007387 */ /* 0x0003e40000100800 */
[----:B-1----:R-:W-:-:S02]  /*25ac0*/  IMAD.MOV.U32 R4, RZ, RZ, R45 ;  /* 0x000000ffff047224 */ /* 0x002fc400078e002d */
[----:B------:R-:W2:Y:S04]  /*25ad0*/  LDL.LU.64 R44, [R1+0x620] ;  /* 0x00062000012c7983 */ /* 0x000ea80000300a00 */
[----:B------:R1:W-:Y:S04]  /*25ae0*/  STL [R1+0x4bc], R4 ;  /* 0x0004bc0401007387 */ /* 0x0003e80000100800 */
[----:B------:R1:W-:Y:S02]  /*25af0*/  STL [R1+0x4c8], R42 ;  /* 0x0004c82a01007387 */ /* 0x0003e40000100800 */
[----:B-1----:R-:W-:-:S02]  /*25b00*/  IMAD.MOV.U32 R4, RZ, RZ, R43 ;  /* 0x000000ffff047224 */ /* 0x002fc400078e002b */
[----:B------:R-:W2:Y:S04]  /*25b10*/  LDL.LU.64 R42, [R1+0x5c0] ;  /* 0x0005c000012a7983 */ /* 0x000ea80000300a00 */
        /* <DEDUP_REMOVED lines=46> */
[----:B-1----:R-:W-:-:S03]  /*25e00*/  MOV R4, R41 ;  /* 0x0000002900047202 */ /* 0x002fc60000000f00 */
        /* <DEDUP_REMOVED lines=83> */
[----:B-1----:R-:W-:-:S02]  /*26340*/  MOV R4, R43 ;  /* 0x0000002b00047202 */ /* 0x002fc40000000f00 */
        /* <DEDUP_REMOVED lines=83> */
[----:B-1----:R-:W-:-:S02]  /*26880*/  MOV R4, R45 ;  /* 0x0000002d00047202 */ /* 0x002fc40000000f00 */
        /* <DEDUP_REMOVED lines=214> */
[----:B--2---:R-:W-:Y:S04]  /*275f0*/  STL [R1+0x828], R52 ;  /* 0x0008283401007387 */ /* 0x004fe80000100800 */
[----:B------:R-:W2:Y:S01]  /*27600*/  LDL.LU.64 R58, [R1+0xcd0] ;  /* 0x000cd000013a7983 */ /* 0x000ea20000300a00 */
[----:B-1----:R-:W-:-:S05]  /*27610*/  IMAD.MOV.U32 R4, RZ, RZ, R53 ;  /* 0x000000ffff047224 */ /* 0x002fca00078e0035 */
[----:B------:R1:W-:Y:S04]  /*27620*/  STL [R1+0x824], R4 ;  /* 0x0008240401007387 */ /* 0x0003e80000100800 */
[----:B------:R1:W-:Y:S02]  /*27630*/  STL [R1+0x830], R44 ;  /* 0x0008302c01007387 */ /* 0x0003e40000100800 */
[----:B-1----:R-:W-:Y:S02]  /*27640*/  IMAD.MOV.U32 R4, RZ, RZ, R45 ;  /* 0x000000ffff047224 */ /* 0x002fe400078e002d */
        /* <DEDUP_REMOVED lines=16> */
[----:B-1----:R-:W-:-:S05]  /*27750*/  IMAD.MOV.U32 R4, RZ, RZ, R51 ;  /* 0x000000ffff047224 */ /* 0x002fca00078e0033 */
[----:B------:R1:W-:Y:S02]  /*27760*/  STL [R1+0x84c], R4 ;  /* 0x00084c0401007387 */ /* 0x0003e40000100800 */
[----:B-1----:R-:W-:Y:S02]  /*27770*/  IMAD.MOV.U32 R4, RZ, RZ, R247 ;  /* 0x000000ffff047224 */ /* 0x002fe400078e00f7 */
[----:B------:R1:W-:Y:S04]  /*27780*/  STL [R1+0x858], R246 ;  /* 0x000858f601007387 */ /* 0x0003e80000100800 */
[----:B-1----:R-:W4:Y:S04]  /*27790*/  LDL.LU.64 R246, [R1+0x8b0] ;  /* 0x0008b00001f67983 */ /* 0x002f280000300a00 */
[----:B------:R1:W-:Y:S04]  /*277a0*/  STL [R1+0x854], R4 ;  /* 0x0008540401007387 */ /* 0x0003e80000100800 */
        /* <DEDUP_REMOVED lines=10> */
[----:B-1----:R-:W-:-:S03]  /*27850*/  MOV R4, R47 ;  /* 0x0000002f00047202 */ /* 0x002fc60000000f00 */
[----:B------:R-:W-:Y:S04]  /*27860*/  STL [R1+0x878], R54 ;  /* 0x0008783601007387 */ /* 0x000fe80000100800 */
[----:B------:R1:W-:Y:S04]  /*27870*/  STL [R1+0x86c], R4 ;  /* 0x00086c0401007387 */ /* 0x0003e80000100800 */
[----:B------:R-:W4:Y:S01]  /*27880*/  LDL.LU.64 R46, [R1+0xc40] ;  /* 0x000c4000012e7983 */ /* 0x000f220000300a00 */
[----:B-1----:R-:W-:-:S03]  /*27890*/  IMAD.MOV.U32 R4, RZ, RZ, R55 ;  /* 0x000000ffff047224 */ /* 0x002fc600078e0037 */
[----:B--2---:R-:W-:Y:S04]  /*278a0*/  STL [R1+0x880], R58 ;  /* 0x0008803a01007387 */ /* 0x004fe80000100800 */
[----:B------:R1:W-:Y:S04]  /*278b0*/  STL [R1+0x874], R4 ;  /* 0x0008740401007387 */ /* 0x0003e80000100800 */
[----:B------:R-:W2:Y:S01]  /*278c0*/  LDL.LU.64 R54, [R1+0xbd0] ;  /* 0x000bd00001367983 */ /* 0x000ea20000300a00 */
[----:B-1----:R-:W-:-:S03]  /*278d0*/  IMAD.MOV.U32 R4, RZ, RZ, R59 ;  /* 0x000000ffff047224 */ /* 0x002fc600078e003b */
[----:B------:R-:W-:Y:S04]  /*278e0*/  STL [R1+0x888], R44 ;  /* 0x0008882c01007387 */ /* 0x000fe80000100800 */
[----:B------:R1:W-:Y:S02]  /*278f0*/  STL [R1+0x87c], R4 ;  /* 0x00087c0401007387 */ /* 0x0003e40000100800 */
[----:B-1----:R-:W-:Y:S02]  /*27900*/  IMAD.MOV.U32 R4, RZ, RZ, R45 ;  /* 0x000000ffff047224 */ /* 0x002fe400078e002d */
        /* <DEDUP_REMOVED lines=17> */
[----:B------:R1:W-:Y:S02]  /*27a20*/  STL [R1+0x8a4], R4 ;  /* 0x0008a40401007387 */ /* 0x0003e40000100800 */
[----:B-1----:R-:W-:Y:S02]  /*27a30*/  IMAD.MOV.U32 R4, RZ, RZ, R247 ;  /* 0x000000ffff047224 */ /* 0x002fe400078e00f7 */
[----:B------:R1:W-:Y:S04]  /*27a40*/  STL [R1+0x8b0], R246 ;  /* 0x0008b0f601007387 */ /* 0x0003e80000100800 */
[----:B------:R-:W-:Y:S04]  /*27a50*/  STL [R1+0x8b8], R50 ;  /* 0x0008b83201007387 */ /* 0x000fe80000100800 */
[----:B------:R1:W-:Y:S04]  /*27a60*/  STL [R1+0x8ac], R4 ;  /* 0x0008ac0401007387 */ /* 0x0003e80000100800 */
[----:B-1----:R-:W4:Y:S01]  /*27a70*/  LDL.LU.64 R246, [R1+0xcc8] ;  /* 0x000cc80001f67983 */ /* 0x002f220000300a00 */
[----:B------:R-:W-:-:S03]  /*27a80*/  IMAD.MOV.U32 R4, RZ, RZ, R51 ;  /* 0x000000ffff047224 */ /* 0x000fc600078e0033 */
        /* <DEDUP_REMOVED lines=12> */
[----:B--2---:R-:W-:Y:S04]  /*27b50*/  STL [R1+0x8d8], R54 ;  /* 0x0008d83601007387 */ /* 0x004fe80000100800 */
[----:B------:R1:W-:Y:S04]  /*27b60*/  STL [R1+0x8cc], R4 ;  /* 0x0008cc0401007387 */ /* 0x0003e80000100800 */
[----:B------:R-:W2:Y:S04]  /*27b70*/  LDL.LU.64 R46, [R1+0x928] ;  /* 0x00092800012e7983 */ /* 0x000ea80000300a00 */
[----:B------:R-:W2:Y:S01]  /*27b80*/  LDL.LU.64 R58, [R1+0x930] ;  /* 0x00093000013a7983 */ /* 0x000ea20000300a00 */
[----:B-1----:R-:W-:-:S05]  /*27b90*/  IMAD.MOV.U32 R4, RZ, RZ, R55 ;  /* 0x000000ffff047224 */ /* 0x002fca00078e0037 */
[----:B------:R1:W-:Y:S04]  /*27ba0*/  STL [R1+0x8d4], R4 ;  /* 0x0008d40401007387 */ /* 0x0003e80000100800 */
[----:B------:R1:W-:Y:S02]  /*27bb0*/  STL [R1+0x8e0], R44 ;  /* 0x0008e02c01007387 */ /* 0x0003e40000100800 */
[----:B-1----:R-:W-:Y:S02]  /*27bc0*/  MOV R4, R45 ;  /* 0x0000002d00047202 */ /* 0x002fe40000000f00 */
[----:B------:R-:W2:Y:S04]  /*27bd0*/  LDL.LU.64 R44, [R1+0xd58] ;  /* 0x000d5800012c7983 */ /* 0x000ea80000300a00 */
[----:B------:R1:W-:Y:S04]  /*27be0*/  STL [R1+0x8dc], R4 ;  /* 0x0008dc0401007387 */ /* 0x0003e80000100800 */
[----:B------:R1:W-:Y:S02]  /*27bf0*/  STL [R1+0x8e8], R42 ;  /* 0x0008e82a01007387 */ /* 0x0003e40000100800 */
[----:B-1----:R-:W-:-:S02]  /*27c00*/  IMAD.MOV.U32 R4, RZ, RZ, R43 ;  /* 0x000000ffff047224 */ /* 0x002fc400078e002b */
        /* <DEDUP_REMOVED lines=11> */
[----:B------:R-:W4:Y:S04]  /*27cc0*/  LDL.LU.64 R36, [R1+0xc38] ;  /* 0x000c380001247983 */ /* 0x000f280000300a00 */
        /* <DEDUP_REMOVED lines=11> */
[----:B------:R-:W-:Y:S04]  /*27d80*/  STL [R1+0x918], R60 ;  /* 0x0009183c01007387 */ /* 0x000fe80000100800 */
[----:B------:R-:W4:Y:S01]  /*27d90*/  LDL.LU.64 R50, [R1+0xd68] ;  /* 0x000d680001327983 */ /* 0x000f220000300a00 */
[----:B-1----:R-:W-:-:S03]  /*27da0*/  MOV R4, R61 ;  /* 0x0000003d00047202 */ /* 0x002fc60000000f00 */
[----:B------:R-:W-:Y:S04]  /*27db0*/  STL [R1+0x920], R48 ;  /* 0x0009203001007387 */ /* 0x000fe80000100800 */
[----:B------:R1:W-:Y:S02]  /*27dc0*/  STL [R1+0x914], R4 ;  /* 0x0009140401007387 */ /* 0x0003e40000100800 */
[----:B-1----:R-:W-:Y:S02]  /*27dd0*/  IMAD.MOV.U32 R4, RZ, RZ, R49 ;  /* 0x000000ffff047224 */ /* 0x002fe400078e0031 */
[----:B------:R-:W4:Y:S04]  /*27de0*/  LDL.LU.64 R48, [R1+0xd40] ;  /* 0x000d400001307983 */ /* 0x000f280000300a00 */
[----:B------:R1:W-:Y:S04]  /*27df0*/  STL [R1+0x91c], R4 ;  /* 0x00091c0401007387 */ /* 0x0003e80000100800 */
[----:B--2---:R2:W-:Y:S01]  /*27e00*/  STL [R1+0x928], R46 ;  /* 0x0009282e01007387 */ /* 0x0045e20000100800 */
[----:B-1----:R-:W-:-:S03]  /*27e10*/  IMAD.MOV.U32 R4, RZ, RZ, R47 ;  /* 0x000000ffff047224 */ /* 0x002fc600078e002f */
[----:B------:R-:W-:Y:S04]  /*27e20*/  STL [R1+0x930], R58 ;  /* 0x0009303a01007387 */ /* 0x000fe80000100800 */
[----:B------:R1:W-:Y:S04]  /*27e30*/  STL [R1+0x924], R4 ;  /* 0x0009240401007387 */ /* 0x0003e80000100800 */
[----:B--2---:R-:W2:Y:S01]  /*27e40*/  LDL.LU.64 R46, [R1+0xd08] ;  /* 0x000d0800012e7983 */ /* 0x004ea20000300a00 */
        /* <DEDUP_REMOVED lines=8> */
[----:B------:R-:W-:Y:S04]  /*27ed0*/  STL [R1+0x948], R56 ;  /* 0x0009483801007387 */ /* 0x000fe80000100800 */
[----:B------:R1:W-:Y:S04]  /*27ee0*/  STL [R1+0x93c], R4 ;  /* 0x00093c0401007387 */ /* 0x0003e80000100800 */
[----:B------:R-:W2:Y:S01]  /*27ef0*/  LDL.LU.64 R42, [R1+0xc68] ;  /* 0x000c6800012a7983 */ /* 0x000ea20000300a00 */
[----:B-1----:R-:W-:-:S03]  /*27f00*/  IMAD.MOV.U32 R4, RZ, RZ, R57 ;  /* 0x000000ffff047224 */ /* 0x002fc600078e0039 */
[----:B---3--:R-:W-:Y:S04]  /*27f10*/  STL [R1+0x950], R40 ;  /* 0x0009502801007387 */ /* 0x008fe80000100800 */
[----:B------:R1:W-:Y:S02]  /*27f20*/  STL [R1+0x944], R4 ;  /* 0x0009440401007387 */ /* 0x0003e40000100800 */
[----:B-1----:R-:W-:Y:S02]  /*27f30*/  MOV R4, R41 ;  /* 0x0000002900047202 */ /* 0x002fe40000000f00 */
[----:B------:R-:W3:Y:S04]  /*27f40*/  LDL.LU.64 R40, [R1+0xc00] ;  /* 0x000c000001287983 */ /* 0x000ee80000300a00 */
[----:B------:R1:W-:Y:S04]  /*27f50*/  STL [R1+0x94c], R4 ;  /* 0x00094c0401007387 */ /* 0x0003e80000100800 */
[----:B----4-:R4:W-:Y:S01]  /*27f60*/  STL [R1+0x958], R36 ;  /* 0x0009582401007387 */ /* 0x0109e20000100800 */
[----:B-1----:R-:W-:-:S03]  /*27f70*/  IMAD.MOV.U32 R4, RZ, RZ, R37 ;  /* 0x000000ffff047224 */ /* 0x002fc600078e0025 */
[----:B------:R-:W-:Y:S04]  /*27f80*/  STL [R1+0x960], R54 ;  /* 0x0009603601007387 */ /* 0x000fe80000100800 */
[----:B------:R1:W-:Y:S04]  /*27f90*/  STL [R1+0x954], R4 ;  /* 0x0009540401007387 */ /* 0x0003e80000100800 */
[----:B----4-:R-:W4:Y:S01]  /*27fa0*/  LDL.LU.64 R36, [R1+0xb88] ;  /* 0x000b880001247983 */ /* 0x010f220000300a00 */
[----:B-1----:R-:W-:-:S03]  /*27fb0*/  IMAD.MOV.U32 R4, RZ, RZ, R55 ;  /* 0x000000ffff047224 */ /* 0x002fc600078e0037 */
[----:B------:R-:W-:Y:S04]  /*27fc0*/  STL [R1+0x968], R246 ;  /* 0x000968f601007387 */ /* 0x000fe80000100800 */
[----:B------:R1:W-:Y:S02]  /*27fd0*/  STL [R1+0x95c], R4 ;  /* 0x00095c0401007387 */ /* 0x0003e40000100800 */
[----:B-1----:R-:W-:Y:S02]  /*27fe0*/  IMAD.MOV.U32 R4, RZ, RZ, R247 ;  /* 0x000000ffff047224 */ /* 0x002fe400078e00f7 */
        /* <DEDUP_REMOVED lines=15> */
[----:B--2---:R-:W-:Y:S04]  /*280e0*/  STL [R1+0x988], R46 ;  /* 0x0009882e01007387 */ /* 0x004fe80000100800 */
[----:B------:R-:W2:Y:S01]  /*280f0*/  LDL.LU.64 R58, [R1+0xc90] ;  /* 0x000c9000013a7983 */ /* 0x000ea20000300a00 */
[----:B-1----:R-:W-:-:S03]  /*28100*/  MOV R4, R47 ;  /* 0x0000002f00047202 */ /* 0x002fc60000000f00 */
[----:B------:R-:W2:Y:S04]  /*28110*/  LDL.LU.64 R56, [R1+0xc30] ;  /* 0x000c300001387983 */ /* 0x000ea80000300a00 */
[----:B------:R1:W-:Y:S04]  /*28120*/  STL [R1+0x984], R4 ;  /* 0x0009840401007387 */ /* 0x0003e80000100800 */
[----:B------:R-:W-:Y:S04]  /*28130*/  STL [R1+0x990], R44 ;  /* 0x0009902c01007387 */ /* 0x000fe80000100800 */
[----:B------:R-:W2:Y:S01]  /*28140*/  LDL.LU.64 R54, [R1+0xbc0] ;  /* 0x000bc00001367983 */ /* 0x000ea20000300a00 */
[----:B-1----:R-:W-:-:S03]  /*28150*/  IMAD.MOV.U32 R4, RZ, RZ, R45 ;  /* 0x000000ffff047224 */ /* 0x002fc600078e002d */
[----:B------:R-:W2:Y:S04]  /*28160*/  LDL.LU.64 R52, [R1+0x9f0] ;  /* 0x0009f00001347983 */ /* 0x000ea80000300a00 */
[----:B------:R1:W-:Y:S04]  /*28170*/  STL [R1+0x98c], R4 ;  /* 0x00098c0401007387 */ /* 0x0003e80000100800 */
[----:B------:R-:W-:Y:S04]  /*28180*/  STL [R1+0x998], R42 ;  /* 0x0009982a01007387 */ /* 0x000fe80000100800 */
[----:B------:R-:W2:Y:S01]  /*28190*/  LDL.LU.64 R50, [R1+0xd78] ;  /* 0x000d780001327983 */ /* 0x000ea20000300a00 */
[----:B-1----:R-:W-:-:S03]  /*281a0*/  IMAD.MOV.U32 R4, RZ, RZ, R43 ;  /* 0x000000ffff047224 */ /* 0x002fc600078e002b */
[----:B------:R-:W2:Y:S04]  /*281b0*/  LDL.LU.64 R48, [R1+0xd60] ;  /* 0x000d600001307983 */ /* 0x000ea80000300a00 */
[----:B------:R1:W-:Y:S04]  /*281c0*/  STL [R1+0x994], R4 ;  /* 0x0009940401007387 */ /* 0x0003e80000100800 */
[----:B---3--:R-:W-:Y:S04]  /*281d0*/  STL [R1+0x9a0], R40 ;  /* 0x0009a02801007387 */ /* 0x008fe80000100800 */
[----:B------:R-:W3:Y:S01]  /*281e0*/  LDL.LU.64 R46, [R1+0xd38] ;  /* 0x000d3800012e7983 */ /* 0x000ee20000300a00 */
[----:B-1----:R-:W-:-:S03]  /*281f0*/  IMAD.MOV.U32 R4, RZ, RZ, R41 ;  /* 0x000000ffff047224 */ /* 0x002fc600078e0029 */
[----:B------:R-:W3:Y:S04]  /*28200*/  LDL.LU.64 R44, [R1+0xd00] ;  /* 0x000d0000012c7983 */ /* 0x000ee80000300a00 */
[----:B------:R1:W-:Y:S04]  /*28210*/  STL [R1+0x99c], R4 ;  /* 0x00099c0401007387 */ /* 0x0003e80000100800 */
[----:B----4-:R4:W-:Y:S04]  /*28220*/  STL [R1+0x9a8], R36 ;  /* 0x0009a82401007387 */ /* 0x0109e80000100800 */
[----:B------:R-:W3:Y:S01]  /*28230*/  LDL.LU.64 R42, [R1+0xcb8] ;  /* 0x000cb800012a7983 */ /* 0x000ee20000300a00 */
[----:B-1----:R-:W-:-:S03]  /*28240*/  IMAD.MOV.U32 R4, RZ, RZ, R37 ;  /* 0x000000ffff047224 */ /* 0x002fc600078e0025 */
[----:B------:R-:W3:Y:S04]  /*28250*/  LDL.LU.64 R40, [R1+0xc60] ;  /* 0x000c600001287983 */ /* 0x000ee80000300a00 */
[----:B------:R1:W-:Y:S04]  /*28260*/  STL [R1+0x9a4], R4 ;  /* 0x0009a40401007387 */ /* 0x0003e80000100800 */
[----:B------:R4:W-:Y:S04]  /*28270*/  STL [R1+0x9b0], R246 ;  /* 0x0009b0f601007387 */ /* 0x0009e80000100800 */
[----:B----4-:R-:W4:Y:S01]  /*28280*/  LDL.LU.64 R36, [R1+0xbf8] ;  /* 0x000bf80001247983 */ /* 0x010f220000300a00 */
[----:B-1----:R-:W-:-:S03]  /*28290*/  IMAD.MOV.U32 R4, RZ, RZ, R247 ;  /* 0x000000ffff047224 */ /* 0x002fc600078e00f7 */
[----:B------:R-:W4:Y:S04]  /*282a0*/  LDL.LU.64 R246, [R1+0xa30] ;  /* 0x000a300001f67983 */ /* 0x000f280000300a00 */
[----:B------:R1:W-:Y:S02]  /*282b0*/  STL [R1+0x9ac], R4 ;  /* 0x0009ac0401007387 */ /* 0x0003e40000100800 */
[----:B-1----:R-:W-:Y:S02]  /*282c0*/  IMAD.MOV.U32 R4, RZ, RZ, R71 ;  /* 0x000000ffff047224 */ /* 0x002fe400078e0047 */
[----:B------:R-:W-:Y:S04]  /*282d0*/  STL [R1+0x9b8], R70 ;  /* 0x0009b84601007387 */ /* 0x000fe80000100800 */
[----:B------:R-:W-:Y:S04]  /*282e0*/  STL [R1+0x9c0], R66 ;  /* 0x0009c04201007387 */ /* 0x000fe80000100800 */
[----:B------:R1:W-:Y:S02]  /*282f0*/  STL [R1+0x9b4], R4 ;  /* 0x0009b40401007387 */ /* 0x0003e40000100800 */
[----:B-1----:R-:W-:-:S02]  /*28300*/  MOV R4, R67 ;  /* 0x0000004300047202 */ /* 0x002fc40000000f00 */
[----:B------:R-:W-:Y:S04]  /*28310*/  STL [R1+0x9c8], R62 ;  /* 0x0009c83e01007387 */ /* 0x000fe80000100800 */
[----:B------:R1:W-:Y:S04]  /*28320*/  STL [R1+0x9bc], R4 ;  /* 0x0009bc0401007387 */ /* 0x0003e80000100800 */
[----:B------:R-:W-:Y:S01]  /*28330*/  STL [R1+0x9d0], R60 ;  /* 0x0009d03c01007387 */ /* 0x000fe20000100800 */
[----:B-1----:R-:W-:-:S05]  /*28340*/  IMAD.MOV.U32 R4, RZ, RZ, R63 ;  /* 0x000000ffff047224 */ /* 0x002fca00078e003f */
[----:B------:R1:W-:Y:S04]  /*28350*/  STL [R1+0x9c4], R4 ;  /* 0x0009c40401007387 */ /* 0x0003e80000100800 */
[----:B--2---:R-:W-:Y:S01]  /*28360*/  STL [R1+0x9d8], R58 ;  /* 0x0009d83a01007387 */ /* 0x004fe20000100800 */
        /* <DEDUP_REMOVED lines=28> */
[----:B------:R1:W-:Y:S02]  /*28530*/  STL [R1+0xa14], R4 ;  /* 0x000a140401007387 */ /* 0x0003e40000100800 */
[----:B-1----:R-:W-:Y:S02]  /*28540*/  IMAD.MOV.U32 R4, RZ, RZ, R41 ;  /* 0x000000ffff047224 */ /* 0x002fe400078e0029 */
[----:B------:R-:W-:Y:S02]  /*28550*/  IMAD.SHL.U32 R250, R5, 0x4, RZ ;  /* 0x0000000405fa7824 */ /* 0x000fe400078e00ff */
[----:B------:R-:W-:Y:S02]  /*28560*/  IMAD.MOV.U32 R221, RZ, RZ, R222 ;  /* 0x000000ffffdd7224 */ /* 0x000fe400078e00de */
[----:B------:R-:W-:Y:S02]  /*28570*/  IMAD.MOV.U32 R222, RZ, RZ, R223 ;  /* 0x000000ffffde7224 */ /* 0x000fe400078e00df */
[----:B------:R-:W-:Y:S01]  /*28580*/  IMAD.MOV.U32 R223, RZ, RZ, R224 ;  /* 0x000000ffffdf7224 */ /* 0x000fe200078e00e0 */
[----:B------:R-:W-:Y:S01]  /*28590*/  MOV R224, R225 ;  /* 0x000000e100e07202 */ /* 0x000fe20000000f00 */
[----:B------:R-:W-:-:S02]  /*285a0*/  IMAD.MOV.U32 R225, RZ, RZ, R226 ;  /* 0x000000ffffe17224 */ /* 0x000fc400078e00e2 */
[----:B------:R-:W-:Y:S02]  /*285b0*/  IMAD.MOV.U32 R226, RZ, RZ, R227 ;  /* 0x000000ffffe27224 */ /* 0x000fe400078e00e3 */
[----:B------:R-:W-:Y:S02]  /*285c0*/  IMAD.MOV.U32 R227, RZ, RZ, R228 ;  /* 0x000000ffffe37224 */ /* 0x000fe400078e00e4 */
[----:B------:R-:W-:Y:S02]  /*285d0*/  IMAD.MOV.U32 R228, RZ, RZ, R229 ;  /* 0x000000ffffe47224 */ /* 0x000fe400078e00e5 */
[----:B------:R-:W-:Y:S02]  /*285e0*/  IMAD.MOV.U32 R229, RZ, RZ, R230 ;  /* 0x000000ffffe57224 */ /* 0x000fe400078e00e6 */
[----:B------:R-:W-:Y:S01]  /*285f0*/  IMAD.MOV.U32 R230, RZ, RZ, R231 ;  /* 0x000000ffffe67224 */ /* 0x000fe200078e00e7 */
[----:B------:R-:W-:Y:S01]  /*28600*/  MOV R231, R232 ;  /* 0x000000e800e77202 */ /* 0x000fe20000000f00 */
[----:B------:R-:W-:-:S02]  /*28610*/  IMAD.MOV.U32 R232, RZ, RZ, R233 ;  /* 0x000000ffffe87224 */ /* 0x000fc400078e00e9 */
[----:B------:R-:W-:Y:S02]  /*28620*/  IMAD.MOV.U32 R233, RZ, RZ, R234 ;  /* 0x000000ffffe97224 */ /* 0x000fe400078e00ea */
[----:B------:R-:W-:Y:S02]  /*28630*/  IMAD.MOV.U32 R234, RZ, RZ, R235 ;  /* 0x000000ffffea7224 */ /* 0x000fe400078e00eb */
[----:B------:R-:W-:Y:S01]  /*28640*/  IMAD.MOV.U32 R235, RZ, RZ, R236 ;  /* 0x000000ffffeb7224 */ /* 0x000fe200078e00ec */
[----:B----4-:R-:W-:Y:S04]  /*28650*/  STL [R1+0xa28], R36 ;  /* 0x000a282401007387 */ /* 0x010fe80000100800 */
[----:B------:R1:W-:Y:S04]  /*28660*/  STL [R1+0xa1c], R4 ;  /* 0x000a1c0401007387 */ /* 0x0003e80000100800 */
[----:B------:R-:W-:Y:S01]  /*28670*/  STL [R1+0xa30], R246 ;  /* 0x000a30f601007387 */ /* 0x000fe20000100800 */
[----:B-1----:R-:W-:-:S05]  /*28680*/  IMAD.MOV.U32 R4, RZ, RZ, R37 ;  /* 0x000000ffff047224 */ /* 0x002fca00078e0025 */
[----:B------:R1:W-:Y:S01]  /*28690*/  STL [R1+0xa24], R4 ;  /* 0x000a240401007387 */ /* 0x0003e20000100800 */
[----:B------:R-:W-:Y:S02]  /*286a0*/  MOV R6, R247 ;  /* 0x000000f700067202 */ /* 0x000fe40000000f00 */
[----:B-1----:R-:W-:-:S04]  /*286b0*/  SHF.R.S32.HI R4, RZ, 0x1f, R249 ;  /* 0x0000001fff047819 */ /* 0x002fc800000114f9 */
[----:B------:R-:W-:Y:S01]  /*286c0*/  LEA.HI R4, R4, R249, RZ, 0x7 ;  /* 0x000000f904047211 */ /* 0x000fe200078f38ff */
[----:B------:R1:W-:Y:S03]  /*286d0*/  STL [R1+0xa2c], R6 ;  /* 0x000a2c0601007387 */ /* 0x0003e60000100800 */
[----:B------:R-:W-:Y:S02]  /*286e0*/  SHF.R.S32.HI R4, RZ, 0x7, R4 ;  /* 0x00000007ff047819 */ /* 0x000fe40000011404 */
[----:B------:R-:W-:Y:S02]  /*286f0*/  SHF.R.S32.HI R249, RZ, 0x1f, R5 ;  /* 0x0000001ffff97819 */ /* 0x000fe40000011405 */
[----:B-1----:R-:W-:Y:S02]  /*28700*/  VIMNMX R6, PT, PT, R4, 0x2, !PT ;  /* 0x0000000204067848 */ /* 0x002fe40007fe0100 */
[----:B------:R-:W-:-:S03]  /*28710*/  SHF.L.U64.HI R249, R5, 0x2, R249 ;  /* 0x0000000205f97819 */ /* 0x000fc600000102f9 */
[----:B------:R-:W-:-:S05]  /*28720*/  VIADD R5, R6, 0xfffffffe ;  /* 0xfffffffe06057836 */ /* 0x000fca0000000000 */
[----:B------:R1:W-:Y:S01]  /*28730*/  STL [R1+0xa34], R5 ;  /* 0x000a340501007387 */ /* 0x0003e20000100800 */
[----:B------:R-:W-:Y:S02]  /*28740*/  IMAD.MOV.U32 R236, RZ, RZ, R237 ;  /* 0x000000ffffec7224 */ /* 0x000fe400078e00ed */
[----:B------:R-:W-:Y:S01]  /*28750*/  IMAD.MOV.U32 R237, RZ, RZ, R238 ;  /* 0x000000ffffed7224 */ /* 0x000fe200078e00ee */
[----:B------:R-:W-:Y:S01]  /*28760*/  MOV R238, R239 ;  /* 0x000000ef00ee7202 */ /* 0x000fe20000000f00 */
[----:B------:R-:W-:Y:S01]  /*28770*/  IMAD.MOV.U32 R239, RZ, RZ, R240 ;  /* 0x000000ffffef7224 */ /* 0x000fe200078e00f0 */
[----:B------:R-:W-:Y:S01]  /*28780*/  SHF.R.S32.HI R247, RZ, 0x1f, R248 ;  /* 0x0000001ffff77819 */ /* 0x000fe200000114f8 */
[----:B------:R-:W-:Y:S02]  /*28790*/  IMAD.MOV.U32 R240, RZ, RZ, R241 ;  /* 0x000000fffff07224 */ /* 0x000fe400078e00f1 */
[----:B------:R-:W-:Y:S01]  /*287a0*/  IMAD.MOV.U32 R241, RZ, RZ, R242 ;  /* 0x000000fffff17224 */ /* 0x000fe200078e00f2 */
[----:B------:R-:W-:Y:S01]  /*287b0*/  SHF.L.U64.HI R247, R248, 0x2, R247 ;  /* 0x00000002f8f77819 */ /* 0x000fe200000102f7 */
[----:B------:R-:W-:-:S02]  /*287c0*/  IMAD.MOV.U32 R242, RZ, RZ, R243 ;  /* 0x000000fffff27224 */ /* 0x000fc400078e00f3 */
[----:B------:R-:W-:Y:S02]  /*287d0*/  IMAD.MOV.U32 R243, RZ, RZ, R244 ;  /* 0x000000fffff37224 */ /* 0x000fe400078e00f4 */
[----:B------:R-:W-:Y:S02]  /*287e0*/  VIADD R7, R4, 0xfffffffe ;  /* 0xfffffffe04077836 */ /* 0x000fe40000000000 */
[----:B------:R-:W-:Y:S02]  /*287f0*/  IMAD.MOV.U32 R244, RZ, RZ, R245 ;  /* 0x000000fffff47224 */ /* 0x000fe400078e00f5 */
[----:B------:R-:W-:Y:S02]  /*28800*/  IMAD.SHL.U32 R248, R248, 0x4, RZ ;  /* 0x00000004f8f87824 */ /* 0x000fe400078e00ff */
[----:B------:R-:W-:Y:S02]  /*28810*/  IMAD.MOV.U32 R4, RZ, RZ, RZ ;  /* 0x000000ffff047224 */ /* 0x000fe400078e00ff */
[----:B------:R-:W-:Y:S01]  /*28820*/  IMAD.MOV.U32 R246, RZ, RZ, RZ ;  /* 0x000000fffff67224 */ /* 0x000fe200078e00ff */
[----:B------:R-:W-:Y:S01]  /*28830*/  UMOV UR11, 0x1 ;  /* 0x00000001000b7882 */ /* 0x000fe20000000000 */
[----:B------:R-:W-:Y:S01]  /*28840*/  UMOV UR5, URZ ;  /* 0x000000ff00057c82 */ /* 0x000fe20008000000 */
[----:B-1----:R-:W-:-:S05]  /*28850*/  UMOV UR12, URZ ;  /* 0x000000ff000c7c82 */ /* 0x002fca0008000000 */
.L_x_11:
[----:B------:R-:W-:Y:S02]  /*28860*/  SHF.L.U32 R4, R4, 0x1f, RZ ;  /* 0x0000001f04047819 */ /* 0x000fe400000006ff */
[----:B------:R-:W-:Y:S02]  /*28870*/  LEA R245, R0, UR6, 0x9 ;  /* 0x0000000600f57c11 */ /* 0x000fe4000f8e48ff */
[----:B------:R-:W1:Y:S02]  /*28880*/  SYNCS.PHASECHK.TRANS64.TRYWAIT P1, [UR9], R4 ;  /* 0x00000004ff0075a7 */ /* 0x000e640008021109 */
[----:B-1----:R-:W-:Y:S05]  /*28890*/  @!P1 BRA `(.L_x_9) ;  /* 0x0000017400289947 */ /* 0x002fea0003800000 */
.L_x_17:
[----:B------:R-:W-:-:S04]  /*288a0*/  DEPBAR.LE SB0, 0x0 ;  /* 0x000080000000791a */ /* 0x000fc80000000000 */
[----:B------:R-:W-:Y:S01]  /*288b0*/  BAR.SYNC.DEFER_BLOCKING 0x0 ;  /* 0x0000000000007b1d */ /* 0x000fe20000010000 */
[----:B------:R-:W-:Y:S02]  /*288c0*/  UIADD3 UR5, UPT, UPT, UR5, 0x1, URZ ;  /* 0x0000000105057890 */ /* 0x000fe4000fffe0ff */
[----:B------:R-:W-:Y:S02]  /*288d0*/  ULEA UR9, UR11, UR6, 0x3 ;  /* 0x000000060b097291 */ /* 0x000fe4000f8e18ff */
[----:B------:R-:W-:Y:S02]  /*288e0*/  UISETP.GT.AND UP1, UPT, UR5, 0x1, UPT ;  /* 0x000000010500788c */ /* 0x000fe4000bf24270 */
[----:B------:R-:W-:Y:S02]  /*288f0*/  UIADD3 UR9, UPT, UPT, UR9, 0x50000, URZ ;  /* 0x0005000009097890 */ /* 0x000fe4000fffe0ff */
[----:B------:R-:W-:Y:S01]  /*28900*/  USEL UR5, UR5, URZ, !UP1 ;  /* 0x000000ff05057287 */ /* 0x000fe2000c800000 */
[----:B------:R-:W-:Y:S01]  /*28910*/  UMOV UR4, UR12 ;  /* 0x0000000c00047c82 */ /* 0x000fe20008000000 */
        /* <DEDUP_REMOVED lines=32> */
[----:B-1----:R1:W-:Y:S01]  /*28b20*/  STTM.x128 tmem[UR8+0x100], R4 ;  /* 0x00010004000079ed */ /* 0x0023e200083c0008 */
[----:B------:R-:W2:Y:S02]  /*28b30*/  FENCE.VIEW.ASYNC.T ;  /* 0x00000000000073c6 */ /* 0x000ea40000000200 */
[----:B--2---:R-:W-:Y:S06]  /*28b40*/  BAR.SYNC.DEFER_BLOCKING 0x0 ;  /* 0x0000000000007b1d */ /* 0x004fec0000010000 */
[----:B------:R-:W-:Y:S05]  /*28b50*/  @P5 BRA `(.L_x_10) ;  /* 0x00000004007c5947 */ /* 0x000fea0003800000 */
[----:B------:R-:W-:Y:S01]  /*28b60*/  ULEA UR30, UR5, UR6, 0x11 ;  /* 0x00000006051e7291 */ /* 0x000fe2000f8e88ff */
[----:B------:R-:W-:Y:S01]  /*28b70*/  UMOV UR40, UR9 ;  /* 0x0000000900287c82 */ /* 0x000fe20008000000 */
[----:B------:R-:W-:Y:S02]  /*28b80*/  UMOV UR41, URZ ;  /* 0x000000ff00297c82 */ /* 0x000fe40008000000 */
[----:B------:R-:W-:Y:S01]  /*28b90*/  USHF.R.U32.HI UR64, URZ, 0x4, UR30 ;  /* 0x00000004ff407899 */ /* 0x000fe2000801161e */
[----:B------:R-:W-:Y:S01]  /*28ba0*/  UMOV UR35, URZ ;  /* 0x000000ff00237c82 */ /* 0x000fe20008000000 */
[----:B------:R-:W-:Y:S02]  /*28bb0*/  UMOV UR75, UR40 ;  /* 0x00000028004b7c82 */ /* 0x000fe40008000000 */
[----:B------:R-:W-:Y:S02]  /*28bc0*/  USGXT.U32 UR64, UR64, 0xe ;  /* 0x0000000e4040789a */ /* 0x000fe40008000000 */
[----:B------:R-:W-:-:S02]  /*28bd0*/  UIADD3 UR59, UPT, UPT, UR7, 0x108, URZ ;  /* 0x00000108073b7890 */ /* 0x000fc4000fffe0ff */
[----:B------:R-:W-:Y:S02]  /*28be0*/  UIADD3 UR34, UP1, UPT, UR64, 0x2, URZ ;  /* 0x0000000240227890 */ /* 0x000fe4000ff3e0ff */
[----:B------:R-:W-:Y:S02]  /*28bf0*/  UIADD3 UR55, UPT, UPT, UR7, 0x110, URZ ;  /* 0x0000011007377890 */ /* 0x000fe4000fffe0ff */
[----:B------:R-:W-:Y:S02]  /*28c00*/  UIADD3.X UR35, UPT, UPT, UR35, 0x40004040, URZ, UP1, !UPT ;  /* 0x4000404023237890 */ /* 0x000fe40008ffe4ff */
[----:B------:R-:W-:Y:S02]  /*28c10*/  UIADD3 UR40, UP3, UPT, UR34, 0x2, URZ ;  /* 0x0000000222287890 */ /* 0x000fe4000ff7e0ff */
[----:B------:R-:W-:Y:S02]  /*28c20*/  UIADD3 UR42, UP4, UPT, UR34, 0x4, URZ ;  /* 0x00000004222a7890 */ /* 0x000fe4000ff9e0ff */
[----:B------:R-:W-:-:S02]  /*28c30*/  UIADD3.X UR41, UPT, UPT, UR35, URZ, URZ, UP3, !UPT ;  /* 0x000000ff23297290 */ /* 0x000fc40009ffe4ff */
[----:B------:R-:W-:Y:S02]  /*28c40*/  UIADD3 UR44, UP5, UPT, UR34, 0x7fe, URZ ;  /* 0x000007fe222c7890 */ /* 0x000fe4000ffbe0ff */
[----:B------:R-:W-:Y:S02]  /*28c50*/  UIADD3 UR46, UP6, UPT, UR34, 0x800, URZ ;  /* 0x00000800222e7890 */ /* 0x000fe4000ffde0ff */
[----:B------:R-:W-:Y:S02]  /*28c60*/  UIADD3 UR48, UP1, UPT, UR34, 0x802, URZ ;  /* 0x0000080222307890 */ /* 0x000fe4000ff3e0ff */
[----:B------:R-:W-:Y:S02]  /*28c70*/  UIADD3 UR13, UPT, UPT, UR7, 0x118, URZ ;  /* 0x00000118070d7890 */ /* 0x000fe4000fffe0ff */
[----:B------:R-:W-:Y:S02]  /*28c80*/  UIADD3 UR50, UP2, UPT, UR34, 0x804, URZ ;  /* 0x0000080422327890 */ /* 0x000fe4000ff5e0ff */
[----:B------:R-:W-:Y:S01]  /*28c90*/  UIADD3.X UR43, UPT, UPT, UR35, URZ, URZ, UP4, !UPT ;  /* 0x000000ff232b7290 */ /* 0x000fe2000a7fe4ff */
[----:B------:R-:W-:Y:S01]  /*28ca0*/  UMOV UR62, 0x0 ;  /* 0x00000000003e7882 */ /* 0x000fe20000000000 */
[----:B------:R-:W-:Y:S01]  /*28cb0*/  UMOV UR63, 0x8400910 ;  /* 0x08400910003f7882 */ /* 0x000fe20000000000 */
[----:B------:R-:W-:-:S02]  /*28cc0*/  UIADD3 UR16, UPT, UPT, UR7, 0x120, URZ ;  /* 0x0000012007107890 */ /* 0x000fc4000fffe0ff */
[----:B------:R-:W-:Y:S02]  /*28cd0*/  UIADD3 UR52, UP3, UPT, UR34, 0xffe, URZ ;  /* 0x00000ffe22347890 */ /* 0x000fe4000ff7e0ff */
[----:B------:R-:W-:Y:S01]  /*28ce0*/  UIADD3.X UR45, UPT, UPT, UR35, URZ, URZ, UP5, !UPT ;  /* 0x000000ff232d7290 */ /* 0x000fe2000affe4ff */
[----:B------:R-:W-:Y:S01]  /*28cf0*/  UMOV UR65, 0x40004040 ;  /* 0x4000404000417882 */ /* 0x000fe20000000000 */
[----:B------:R-:W-:Y:S01]  /*28d00*/  UMOV UR22, 0x0 ;  /* 0x0000000000167882 */ /* 0x000fe20000000000 */
[----:B------:R-:W-:Y:S01]  /*28d10*/  UMOV UR23, 0x8400910 ;  /* 0x0840091000177882 */ /* 0x000fe20000000000 */
[----:B------:R-:W-:Y:S02]  /*28d20*/  UIADD3 UR12, UPT, UPT, UR7, 0x128, URZ ;  /* 0x00000128070c7890 */ /* 0x000fe4000fffe0ff */
[----:B------:R-:W-:Y:S01]  /*28d30*/  UTCHMMA tmem[UR10], gdesc[UR64], tmem[UR7], tmem[UR62], idesc[UR63], UPT ;  /* 0x00ff3e400a0079ea */ /* 0x000fe2000b800007 */
[----:B------:R-:W-:Y:S02]  /*28d40*/  UIADD3 UR54, UP4, UPT, UR34, 0x1000, URZ ;  /* 0x0000100022367890 */ /* 0x000fe4000ff9e0ff */
[----:B------:R-:W-:Y:S01]  /*28d50*/  UTCHMMA tmem[UR59], gdesc[UR34], tmem[UR7], tmem[UR22], idesc[UR23], UPT ;  /* 0x00ff16223b0079ea */ /* 0x000fe2000b800007 */
[----:B------:R-:W-:Y:S01]  /*28d60*/  UIADD3.X UR47, UPT, UPT, UR35, URZ, URZ, UP6, !UPT ;  /* 0x000000ff232f7290 */ /* 0x000fe2000b7fe4ff */
[----:B------:R-:W-:Y:S01]  /*28d70*/  UMOV UR24, 0x0 ;  /* 0x0000000000187882 */ /* 0x000fe20000000000 */
[----:B------:R-:W-:Y:S01]  /*28d80*/  UMOV UR25, 0x8400910 ;  /* 0x0840091000197882 */ /* 0x000fe20000000000 */
[----:B------:R-:W-:-:S02]  /*28d90*/  UIADD3 UR14, UPT, UPT, UR7, 0x130, URZ ;  /* 0x00000130070e7890 */ /* 0x000fc4000fffe0ff */
[----:B------:R2:W-:Y:S01]  /*28da0*/  UTCHMMA tmem[UR55], gdesc[UR40], tmem[UR7], tmem[UR24], idesc[UR25], UPT ;  /* 0x00ff1828370079ea */ /* 0x0005e2000b800007 */
[----:B------:R-:W-:Y:S02]  /*28db0*/  UIADD3 UR56, UP5, UPT, UR34, 0x1002, URZ ;  /* 0x0000100222387890 */ /* 0x000fe4000ffbe0ff */
[----:B------:R-:W-:Y:S02]  /*28dc0*/  UIADD3.X UR49, UPT, UPT, UR35, URZ, URZ, UP1, !UPT ;  /* 0x000000ff23317290 */ /* 0x000fe40008ffe4ff */
[----:B------:R-:W-:Y:S02]  /*28dd0*/  UIADD3 UR15, UPT, UPT, UR7, 0x138, URZ ;  /* 0x00000138070f7890 */ /* 0x000fe4000fffe0ff */
[----:B------:R-:W-:Y:S02]  /*28de0*/  UIADD3 UR60, UP6, UPT, UR34, 0x1004, URZ ;  /* 0x00001004223c7890 */ /* 0x000fe4000ffde0ff */
[----:B------:R-:W-:Y:S02]  /*28df0*/  UIADD3.X UR51, UPT, UPT, UR35, URZ, URZ, UP2, !UPT ;  /* 0x000000ff23337290 */ /* 0x000fe400097fe4ff */
[----:B------:R-:W-:-:S02]  /*28e00*/  UIADD3 UR17, UPT, UPT, UR7, 0x140, URZ ;  /* 0x0000014007117890 */ /* 0x000fc4000fffe0ff */
[----:B------:R-:W-:Y:S02]  /*28e10*/  UIADD3 UR58, UP1, UPT, UR34, 0x17fe, URZ ;  /* 0x000017fe223a7890 */ /* 0x000fe4000ff3e0ff */
[----:B------:R-:W-:Y:S02]  /*28e20*/  UIADD3.X UR53, UPT, UPT, UR35, URZ, URZ, UP3, !UPT ;  /* 0x000000ff23357290 */ /* 0x000fe40009ffe4ff */
[----:B------:R-:W-:Y:S02]  /*28e30*/  UIADD3 UR18, UPT, UPT, UR7, 0x148, URZ ;  /* 0x0000014807127890 */ /* 0x000fe4000fffe0ff */
[----:B------:R-:W-:Y:S02]  /*28e40*/  UIADD3 UR66, UP2, UPT, UR34, 0x1800, URZ ;  /* 0x0000180022427890 */ /* 0x000fe4000ff5e0ff */
[----:B--2---:R-:W-:Y:S02]  /*28e50*/  UIADD3.X UR55, UPT, UPT, UR35, URZ, URZ, UP4, !UPT ;  /* 0x000000ff23377290 */ /* 0x004fe4000a7fe4ff */
[----:B------:R-:W-:-:S02]  /*28e60*/  UIADD3 UR19, UPT, UPT, UR7, 0x150, URZ ;  /* 0x0000015007137890 */ /* 0x000fc4000fffe0ff */
[----:B------:R-:W-:Y:S01]  /*28e70*/  UIADD3 UR70, UP3, UPT, UR34, 0x1802, URZ ;  /* 0x0000180222467890 */ /* 0x000fe2000ff7e0ff */
[----:B------:R-:W-:Y:S01]  /*28e80*/  UMOV UR64, 0x0 ;  /* 0x0000000000407882 */ /* 0x000fe20000000000 */
[----:B------:R-:W-:Y:S01]  /*28e90*/  UMOV UR65, 0x8400910 ;  /* 0x0840091000417882 */ /* 0x000fe20000000000 */
[----:B------:R-:W-:Y:S01]  /*28ea0*/  UIADD3.X UR57, UPT, UPT, UR35, URZ, URZ, UP5, !UPT ;  /* 0x000000ff23397290 */ /* 0x000fe2000affe4ff */
[----:B------:R2:W-:Y:S01]  /*28eb0*/  UTCHMMA tmem[UR13], gdesc[UR42], tmem[UR7], tmem[UR64], idesc[UR65], UPT ;  /* 0x00ff402a0d0079ea */ /* 0x0005e2000b800007 */
[----:B------:R-:W-:Y:S02]  /*28ec0*/  UIADD3 UR68, UPT, UPT, UR7, 0x158, URZ ;  /* 0x0000015807447890 */ /* 0x000fe4000fffe0ff */
[----:B------:R2:W-:Y:S01]  /*28ed0*/  UTCHMMA tmem[UR16], gdesc[UR44], tmem[UR7], tmem[UR64], idesc[UR65], UPT ;  /* 0x00ff402c100079ea */ /* 0x0005e2000b800007 */
[----:B------:R-:W-:Y:S02]  /*28ee0*/  UIADD3 UR62, UP4, UPT, UR34, 0x1804, URZ ;  /* 0x00001804223e7890 */ /* 0x000fe4000ff9e0ff */
[----:B------:R-:W-:-:S02]  /*28ef0*/  UIADD3.X UR61, UPT, UPT, UR35, URZ, URZ, UP6, !UPT ;  /* 0x000000ff233d7290 */ /* 0x000fc4000b7fe4ff */
[----:B------:R-:W-:Y:S02]  /*28f00*/  UIADD3 UR69, UPT, UPT, UR7, 0x160, URZ ;  /* 0x0000016007457890 */ /* 0x000fe4000fffe0ff */
[----:B------:R-:W-:Y:S01]  /*28f10*/  UIADD3.X UR59, UPT, UPT, UR35, URZ, URZ, UP1, !UPT ;  /* 0x000000ff233b7290 */ /* 0x000fe20008ffe4ff */
[----:B------:R-:W-:Y:S01]  /*28f20*/  UMOV UR40, 0x0 ;  /* 0x0000000000287882 */ /* 0x000fe20000000000 */
[----:B------:R-:W-:Y:S01]  /*28f30*/  UMOV UR41, 0x8400910 ;  /* 0x0840091000297882 */ /* 0x000fe20000000000 */
[----:B------:R-:W-:Y:S02]  /*28f40*/  UIADD3 UR72, UPT, UPT, UR7, 0x168, URZ ;  /* 0x0000016807487890 */ /* 0x000fe4000fffe0ff */
[----:B------:R2:W-:Y:S01]  /*28f50*/  UTCHMMA tmem[UR12], gdesc[UR46], tmem[UR7], tmem[UR40], idesc[UR41], UPT ;  /* 0x00ff282e0c0079ea */ /* 0x0005e2000b800007 */
[----:B------:R-:W-:Y:S01]  /*28f60*/  UIADD3.X UR67, UPT, UPT, UR35, URZ, URZ, UP2, !UPT ;  /* 0x000000ff23437290 */ /* 0x000fe200097fe4ff */
[----:B------:R2:W-:Y:S01]  /*28f70*/  UTCHMMA tmem[UR14], gdesc[UR48], tmem[UR7], tmem[UR24], idesc[UR25], UPT ;  /* 0x00ff18300e0079ea */ /* 0x0005e2000b800007 */
[----:B------:R-:W-:-:S02]  /*28f80*/  UIADD3 UR73, UPT, UPT, UR7, 0x170, URZ ;  /* 0x0000017007497890 */ /* 0x000fc4000fffe0ff */
[----:B------:R2:W-:Y:S01]  /*28f90*/  UTCHMMA tmem[UR15], gdesc[UR50], tmem[UR7], tmem[UR22], idesc[UR23], UPT ;  /* 0x00ff16320f0079ea */ /* 0x0005e2000b800007 */
[----:B------:R-:W-:Y:S01]  /*28fa0*/  UIADD3.X UR71, UPT, UPT, UR35, URZ, URZ, UP3, !UPT ;  /* 0x000000ff23477290 */ /* 0x000fe20009ffe4ff */
[----:B------:R2:W-:Y:S01]  /*28fb0*/  UTCHMMA tmem[UR17], gdesc[UR52], tmem[UR7], tmem[UR64], idesc[UR65], UPT ;  /* 0x00ff4034110079ea */ /* 0x0005e2000b800007 */
[----:B------:R-:W-:Y:S02]  /*28fc0*/  UIADD3 UR74, UPT, UPT, UR7, 0x178, URZ ;  /* 0x00000178074a7890 */ /* 0x000fe4000fffe0ff */
[----:B------:R-:W-:Y:S01]  /*28fd0*/  UIADD3.X UR63, UPT, UPT, UR35, URZ, URZ, UP4, !UPT ;  /* 0x000000ff233f7290 */ /* 0x000fe2000a7fe4ff */
        /* <DEDUP_REMOVED lines=23> */
.L_x_10:
[----:B-1----:R-:W1:Y:S01]  /*29150*/  LDC R4, c[0x0][0x3a0] ;  /* 0x0000e800ff047b82 */ /* 0x002e620000000800 */
[----:B------:R-:W3:Y:S07]  /*29160*/  LDL.LU R13, [R1] ;  /* 0x00000000010d7983 */ /* 0x000eee0000300800 */
[----:B------:R-:W4:Y:S08]  /*29170*/  LDC R9, c[0x0][0x3a0] ;  /* 0x0000e800ff097b82 */ /* 0x000f300000000800 */
[----:B------:R-:W-:Y:S01]  /*29180*/  BAR.SYNC.DEFER_BLOCKING 0x0 ;  /* 0x0000000000007b1d */ /* 0x000fe20000010000 */
[----:B------:R-:W-:-:S05]  /*29190*/  IADD3 R132, P6, PT, R132, R248, RZ ;  /* 0x000000f884847210 */ /* 0x000fca0007fde0ff */
[----:B--2---:R-:W2:Y:S01]  /*291a0*/  LDL.LU R12, [R1+0x4] ;  /* 0x00000400010c7983 */ /* 0x004ea20000300800 */
[----:B-1----:R-:W-:-:S03]  /*291b0*/  VIADD R4, R4, 0x7f ;  /* 0x0000007f04047836 */ /* 0x002fc60000000000 */
[----:B------:R-:W2:Y:S02]  /*291c0*/  LDL.LU R11, [R1+0x8] ;  /* 0x00000800010b7983 */ /* 0x000ea40000300800 */
[----:B------:R-:W-:Y:S01]  /*291d0*/  SHF.R.S32.HI R5, RZ, 0x1f, R4 ;  /* 0x0000001fff057819 */ /* 0x000fe20000011404 */
[----:B----4-:R-:W-:-:S03]  /*291e0*/  VIADD R9, R9, 0xffffff00 ;  /* 0xffffff0009097836 */ /* 0x010fc60000000000 */
[----:B------:R-:W-:Y:S01]  /*291f0*/  LEA.HI R5, R5, R4, RZ, 0x7 ;  /* 0x0000000405057211 */ /* 0x000fe200078f38ff */
[----:B------:R-:W-:Y:S01]  /*29200*/  IMAD.X R133, R133, 0x1, R247, P6 ;  /* 0x0000000185857824 */ /* 0x000fe200030e06f7 */
[----:B------:R-:W4:Y:S01]  /*29210*/  LDL.LU R10, [R1+0xc] ;  /* 0x00000c00010a7983 */ /* 0x000f220000300800 */
[----:B------:R-:W-:Y:S01]  /*29220*/  IMAD R4, R246, -0x80, R9 ;  /* 0xffffff80f6047824 */ /* 0x000fe200078e0209 */
[----:B------:R-:W-:Y:S02]  /*29230*/  SHF.R.S32.HI R5, RZ, 0x7, R5 ;  /* 0x00000007ff057819 */ /* 0x000fe40000011405 */
[----:B------:R-:W-:Y:S01]  /*29240*/  IADD3 R134, P6, PT, R134, R248, RZ ;  /* 0x000000f886867210 */ /* 0x000fe20007fde0ff */
[----:B------:R-:W2:Y:S01]  /*29250*/  LDL.LU R8, [R1+0x10] ;  /* 0x0000100001087983 */ /* 0x000ea20000300800 */
[C---:B------:R-:W-:Y:S01]  /*29260*/  ISETP.GT.AND P3, PT, R4.reuse, RZ, PT ;  /* 0x000000ff0400720c */ /* 0x040fe20003f64270 */
[----:B------:R-:W-:Y:S01]  /*29270*/  VIADD R5, R5, 0xfffffffe ;  /* 0xfffffffe05057836 */ /* 0x000fe20000000000 */
[----:B------:R-:W-:-:S02]  /*29280*/  ISETP.GT.AND P4, PT, R4, 0x1, PT ;  /* 0x000000010400780c */ /* 0x000fc40003f84270 */
[----:B------:R-:W-:Y:S02]  /*29290*/  SEL R6, RZ, 0x4, !P3 ;  /* 0x00000004ff067807 */ /* 0x000fe40005800000 */
[----:B------:R-:W-:Y:S02]  /*292a0*/  ISETP.GE.AND P1, PT, R246, R5, PT ;  /* 0x00000005f600720c */ /* 0x000fe40003f26270 */
[----:B------:R-:W-:Y:S02]  /*292b0*/  SEL R5, RZ, 0x4, !P4 ;  /* 0x00000004ff057807 */ /* 0x000fe40006000000 */
[----:B------:R-:W-:Y:S02]  /*292c0*/  SEL R6, R6, RZ, !P1 ;  /* 0x000000ff06067207 */ /* 0x000fe40004800000 */
[----:B------:R-:W-:Y:S02]  /*292d0*/  SEL R5, R5, RZ, !P1 ;  /* 0x000000ff05057207 */ /* 0x000fe40004800000 */
[----:B------:R-:W-:-:S02]  /*292e0*/  ISETP.NE.U32.AND P4, PT, R6, RZ, PT ;  /* 0x000000ff0600720c */ /* 0x000fc40003f85070 */
[----:B------:R-:W-:Y:S01]  /*292f0*/  ISETP.NE.U32.AND P3, PT, R5, RZ, PT ;  /* 0x000000ff0500720c */ /* 0x000fe20003f65070 */
[----:B------:R-:W-:Y:S01]  /*29300*/  IMAD.MOV.U32 R6, RZ, RZ, R132 ;  /* 0x000000ffff067224 */ /* 0x000fe200078e0084 */
[----:B------:R-:W-:Y:S01]  /*29310*/  MOV R7, R133 ;  /* 0x0000008500077202 */ /* 0x000fe20000000f00 */
[----:B------:R-:W-:-:S08]  /*29320*/  IMAD.X R135, R135, 0x1, R247, P6 ;  /* 0x0000000187877824 */ /* 0x000fd000030e06f7 */
[----:B------:R-:W-:Y:S01]  /*29330*/  @!PT LDS RZ, [RZ] ;  /* 0x00000000fffff984 */ /* 0x000fe20000000800 */
[----:B------:R-:W-:Y:S01]  /*29340*/  @!PT LDS RZ, [RZ] ;  /* 0x00000000fffff984 */ /* 0x000fe20000000800 */
[----:B------:R-:W-:Y:S01]  /*29350*/  @!PT LDS RZ, [RZ] ;  /* 0x00000000fffff984 */ /* 0x000fe20000000800 */
[----:B------:R1:W-:Y:S02]  /*29360*/  LDGSTS.E [R245+0x40000], desc[UR20][R6.64], P4 ;  /* 0x4000000006f57fae */ /* 0x0003e4000a1a1014 */
[----:B-1----:R-:W-:Y:S02]  /*29370*/  IMAD.MOV.U32 R6, RZ, RZ, R134 ;  /* 0x000000ffff067224 */ /* 0x002fe400078e0086 */
[----:B------:R-:W-:-:S05]  /*29380*/  IMAD.MOV.U32 R7, RZ, RZ, R135 ;  /* 0x000000ffff077224 */ /* 0x000fca00078e0087 */
[----:B------:R1:W-:Y:S01]  /*29390*/  LDGSTS.E [R245+0x40004], desc[UR20][R6.64], P3 ;  /* 0x4000400006f57fae */ /* 0x0003e200099a1014 */
[C---:B------:R-:W-:Y:S02]  /*293a0*/  ISETP.GT.AND P3, PT, R4.reuse, 0x2, PT ;  /* 0x000000020400780c */ /* 0x040fe40003f64270 */
[----:B------:R-:W-:Y:S02]  /*293b0*/  ISETP.GT.AND P4, PT, R4, 0x3, PT ;  /* 0x000000030400780c */ /* 0x000fe40003f84270 */
[----:B------:R-:W-:Y:S02]  /*293c0*/  IADD3 R251, P6, PT, R251, R248, RZ ;  /* 0x000000f8fbfb7210 */ /* 0x000fe40007fde0ff */
[----:B-1----:R-:W-:Y:S02]  /*293d0*/  SEL R6, RZ, 0x4, !P3 ;  /* 0x00000004ff067807 */ /* 0x002fe40005800000 */
[----:B------:R-:W-:Y:S02]  /*293e0*/  SEL R5, RZ, 0x4, !P4 ;  /* 0x00000004ff057807 */ /* 0x000fe40006000000 */
[----:B------:R-:W-:-:S02]  /*293f0*/  SEL R6, R6, RZ, !P1 ;  /* 0x000000ff06067207 */ /* 0x000fc40004800000 */
[----:B------:R-:W-:Y:S02]  /*29400*/  SEL R5, R5, RZ, !P1 ;  /* 0x000000ff05057207 */ /* 0x000fe40004800000 */
[----:B------:R-:W-:Y:S01]  /*29410*/  ISETP.NE.U32.AND P4, PT, R6, RZ, PT ;  /* 0x000000ff0600720c */ /* 0x000fe20003f85070 */
[----:B------:R-:W-:Y:S01]  /*29420*/  IMAD.X R136, R136, 0x1, R247, P6 ;  /* 0x0000000188887824 */ /* 0x000fe200030e06f7 */
[----:B------:R-:W-:Y:S02]  /*29430*/  IADD3 R137, P6, PT, R137, R248, RZ ;  /* 0x000000f889897210 */ /* 0x000fe40007fde0ff */
[----:B------:R-:W-:Y:S01]  /*29440*/  ISETP.NE.U32.AND P3, PT, R5, RZ, PT ;  /* 0x000000ff0500720c */ /* 0x000fe20003f65070 */
[----:B------:R-:W-:Y:S02]  /*29450*/  IMAD.MOV.U32 R6, RZ, RZ, R251 ;  /* 0x000000ffff067224 */ /* 0x000fe400078e00fb */
[----:B------:R-:W-:Y:S02]  /*29460*/  IMAD.MOV.U32 R7, RZ, RZ, R136 ;  /* 0x000000ffff077224 */ /* 0x000fe400078e0088 */
[----:B------:R-:W-:-:S04]  /*29470*/  IMAD.X R138, R138, 0x1, R247, P6 ;  /* 0x000000018a8a7824 */ /* 0x000fc800030e06f7 */
[----:B------:R1:W-:Y:S02]  /*29480*/  LDGSTS.E [R245+0x40008], desc[UR20][R6.64], P4 ;  /* 0x4000800006f57fae */ /* 0x0003e4000a1a1014 */
[----:B-1----:R-:W-:Y:S01]  /*29490*/  MOV R6, R137 ;  /* 0x0000008900067202 */ /* 0x002fe20000000f00 */
[----:B------:R-:W-:-:S05]  /*294a0*/  IMAD.MOV.U32 R7, RZ, RZ, R138 ;  /* 0x000000ffff077224 */ /* 0x000fca00078e008a */
[----:B------:R1:W-:Y:S01]  /*294b0*/  LDGSTS.E [R245+0x4000c], desc[UR20][R6.64], P3 ;  /* 0x4000c00006f57fae */ /* 0x0003e200099a1014 */
[C---:B------:R-:W-:Y:S02]  /*294c0*/  ISETP.GT.AND P3, PT, R4.reuse, 0x4, PT ;  /* 0x000000040400780c */ /* 0x040fe40003f64270 */
[----:B------:R-:W-:Y:S02]  /*294d0*/  ISETP.GT.AND P4, PT, R4, 0x5, PT ;  /* 0x000000050400780c */ /* 0x000fe40003f84270 */
[----:B------:R-:W-:Y:S02]  /*294e0*/  IADD3 R139, P6, PT, R139, R248, RZ ;  /* 0x000000f88b8b7210 */ /* 0x000fe40007fde0ff */
[----:B-1----:R-:W-:Y:S02]  /*294f0*/  SEL R6, RZ, 0x4, !P3 ;  /* 0x00000004ff067807 */ /* 0x002fe40005800000 */
[----:B------:R-:W-:Y:S02]  /*29500*/  SEL R5, RZ, 0x4, !P4 ;  /* 0x00000004ff057807 */ /* 0x000fe40006000000 */
[----:B------:R-:W-:Y:S01]  /*29510*/  SEL R6, R6, RZ, !P1 ;  /* 0x000000ff06067207 */ /* 0x000fe20004800000 */
[----:B------:R-:W-:Y:S01]  /*29520*/  IMAD.X R140, R140, 0x1, R247, P6 ;  /* 0x000000018c8c7824 */ /* 0x000fe200030e06f7 */
[----:B------:R-:W-:-:S02]  /*29530*/  SEL R5, R5, RZ, !P1 ;  /* 0x000000ff05057207 */ /* 0x000fc40004800000 */
[----:B------:R-:W-:Y:S02]  /*29540*/  ISETP.NE.U32.AND P4, PT, R6, RZ, PT ;  /* 0x000000ff0600720c */ /* 0x000fe40003f85070 */
[----:B------:R-:W-:Y:S02]  /*29550*/  IADD3 R141, P6, PT, R141, R248, RZ ;  /* 0x000000f88d8d7210 */ /* 0x000fe40007fde0ff */
[----:B------:R-:W-:Y:S01]  /*29560*/  ISETP.NE.U32.AND P3, PT, R5, RZ, PT ;  /* 0x000000ff0500720c */ /* 0x000fe20003f65070 */
[----:B------:R-:W-:Y:S02]  /*29570*/  IMAD.MOV.U32 R6, RZ, RZ, R139 ;  /* 0x000000ffff067224 */ /* 0x000fe400078e008b */
[----:B------:R-:W-:Y:S02]  /*29580*/  IMAD.MOV.U32 R7, RZ, RZ, R140 ;  /* 0x000000ffff077224 */ /* 0x000fe400078e008c */
[----:B------:R-:W-:-:S04]  /*29590*/  IMAD.X R142, R142, 0x1, R247, P6 ;  /* 0x000000018e8e7824 */ /* 0x000fc800030e06f7 */
[----:B------:R1:W-:Y:S02]  /*295a0*/  LDGSTS.E [R245+0x40010], desc[UR20][R6.64], P4 ;  /* 0x4001000006f57fae */ /* 0x0003e4000a1a1014 */
[----:B-1----:R-:W-:Y:S01]  /*295b0*/  IMAD.MOV.U32 R6, RZ, RZ, R141 ;  /* 0x000000ffff067224 */ /* 0x002fe200078e008d */
[----:B------:R-:W-:-:S05]  /*295c0*/  MOV R7, R142 ;  /* 0x0000008e00077202 */ /* 0x000fca0000000f00 */
        /* <DEDUP_REMOVED lines=26> */
[----:B------:R-:W-:Y:S02]  /*29770*/  ISETP.NE.U32.AND P4, PT, R6, RZ, PT ;  /* 0x000000ff0600720c */ /* 0x000fe40003f85070 */
[----:B------:R-:W-:Y:S02]  /*29780*/  IADD3.X R148, PT, PT, R148, R247, RZ, P6, !PT ;  /* 0x000000f794947210 */ /* 0x000fe400037fe4ff */
[----:B------:R-:W-:Y:S02]  /*29790*/  IADD3 R149, P6, PT, R149, R248, RZ ;  /* 0x000000f895957210 */ /* 0x000fe40007fde0ff */
[----:B------:R-:W-:Y:S01]  /*297a0*/  ISETP.NE.U32.AND P3, PT, R5, RZ, PT ;  /* 0x000000ff0500720c */ /* 0x000fe20003f65070 */
[----:B------:R-:W-:Y:S02]  /*297b0*/  IMAD.MOV.U32 R6, RZ, RZ, R147 ;  /* 0x000000ffff067224 */ /* 0x000fe400078e0093 */
[----:B------:R-:W-:-:S02]  /*297c0*/  IMAD.MOV.U32 R7, RZ, RZ, R148 ;  /* 0x000000ffff077224 */ /* 0x000fc400078e0094 */
[----:B------:R-:W-:-:S03]  /*297d0*/  IMAD.X R150, R150, 0x1, R247, P6 ;  /* 0x0000000196967824 */ /* 0x000fc600030e06f7 */
        /* <DEDUP_REMOVED lines=15> */
[----:B------:R-:W-:Y:S01]  /*298d0*/  IMAD.MOV.U32 R6, RZ, RZ, R151 ;  /* 0x000000ffff067224 */ /* 0x000fe200078e0097 */
[----:B------:R-:W-:Y:S01]  /*298e0*/  IADD3.X R154, PT, PT, R154, R247, RZ, P6, !PT ;  /* 0x000000f79a9a7210 */ /* 0x000fe200037fe4ff */
[----:B------:R-:W-:-:S06]  /*298f0*/  IMAD.MOV.U32 R7, RZ, RZ, R152 ;  /* 0x000000ffff077224 */ /* 0x000fcc00078e0098 */
        /* <DEDUP_REMOVED lines=12> */
[--C-:B------:R-:W-:Y:S01]  /*299c0*/  IMAD.X R156, R156, 0x1, R247.reuse, P6 ;  /* 0x000000019c9c7824 */ /* 0x100fe200030e06f7 */
[----:B------:R-:W-:Y:S02]  /*299d0*/  IADD3 R157, P6, PT, R157, R248, RZ ;  /* 0x000000f89d9d7210 */ /* 0x000fe40007fde0ff */
[----:B------:R-:W-:Y:S01]  /*299e0*/  ISETP.NE.U32.AND P3, PT, R5, RZ, PT ;  /* 0x000000ff0500720c */ /* 0x000fe20003f65070 */
[----:B------:R-:W-:Y:S01]  /*299f0*/  IMAD.MOV.U32 R7, RZ, RZ, R156 ;  /* 0x000000ffff077224 */ /* 0x000fe200078e009c */
[----:B------:R-:W-:Y:S01]  /*29a00*/  MOV R6, R155 ;  /* 0x0000009b00067202 */ /* 0x000fe20000000f00 */
[----:B------:R-:W-:-:S06]  /*29a10*/  IMAD.X R158, R158, 0x1, R247, P6 ;  /* 0x000000019e9e7824 */ /* 0x000fcc00030e06f7 */
        /* <DEDUP_REMOVED lines=385> */
[----:B-1----:R-:W-:-:S04]  /*2b230*/  SEL R6, RZ, 0x4, !P3 ;  /* 0x00000004ff067807 */ /* 0x002fc80005800000 */
[----:B------:R-:W-:Y:S02]  /*2b240*/  SEL R6, R6, RZ, !P1 ;  /* 0x000000ff06067207 */ /* 0x000fe40004800000 */
[----:B------:R-:W-:Y:S01]  /*2b250*/  SEL R5, RZ, 0x4, !P4 ;  /* 0x00000004ff057807 */ /* 0x000fe20006000000 */
[----:B------:R-:W-:Y:S01]  /*2b260*/  IMAD.X R244, R244, 0x1, R247, P6 ;  /* 0x00000001f4f47824 */ /* 0x000fe200030e06f7 */
[----:B------:R-:W-:Y:S02]  /*2b270*/  ISETP.NE.U32.AND P4, PT, R6, RZ, PT ;  /* 0x000000ff0600720c */ /* 0x000fe40003f85070 */
[----:B---3--:R-:W-:Y:S01]  /*2b280*/  IADD3 R13, P6, PT, R13, R248, RZ ;  /* 0x000000f80d0d7210 */ /* 0x008fe20007fde0ff */
[----:B------:R-:W-:Y:S01]  /*2b290*/  IMAD.MOV.U32 R6, RZ, RZ, R243 ;  /* 0x000000ffff067224 */ /* 0x000fe200078e00f3 */
[----:B------:R-:W-:-:S03]  /*2b2a0*/  MOV R7, R244 ;  /* 0x000000f400077202 */ /* 0x000fc60000000f00 */
[----:B------:R1:W-:Y:S04]  /*2b2b0*/  STL [R1], R13 ;  /* 0x0000000d01007387 */ /* 0x0003e80000100800 */
[----:B------:R-:W3:Y:S04]  /*2b2c0*/  LDL.LU R16, [R1+0x14] ;  /* 0x0000140001107983 */ /* 0x000ee80000300800 */
[----:B------:R-:W3:Y:S04]  /*2b2d0*/  LDL.LU R15, [R1+0x18] ;  /* 0x00001800010f7983 */ /* 0x000ee80000300800 */
[----:B------:R1:W-:Y:S04]  /*2b2e0*/  LDGSTS.E [R245+0x400e0], desc[UR20][R6.64], P4 ;  /* 0x400e000006f57fae */ /* 0x0003e8000a1a1014 */
[----:B------:R-:W3:Y:S01]  /*2b2f0*/  LDL.LU R14, [R1+0x1c] ;  /* 0x00001c00010e7983 */ /* 0x000ee20000300800 */
[----:B-1----:R-:W-:-:S03]  /*2b300*/  IMAD.MOV.U32 R6, RZ, RZ, R13 ;  /* 0x000000ffff067224 */ /* 0x002fc600078e000d */
[----:B------:R-:W3:Y:S01]  /*2b310*/  LDL.LU R13, [R1+0x20] ;  /* 0x00002000010d7983 */ /* 0x000ee20000300800 */
[----:B------:R-:W-:-:S04]  /*2b320*/  SEL R5, R5, RZ, !P1 ;  /* 0x000000ff05057207 */ /* 0x000fc80004800000 */
[----:B------:R-:W-:Y:S01]  /*2b330*/  ISETP.NE.U32.AND P3, PT, R5, RZ, PT ;  /* 0x000000ff0500720c */ /* 0x000fe20003f65070 */
[----:B------:R-:W-:-:S04]  /*2b340*/  IMAD.X R252, R252, 0x1, R247, P6 ;  /* 0x00000001fcfc7824 */ /* 0x000fc800030e06f7 */
[----:B------:R-:W-:Y:S01]  /*2b350*/  IMAD.MOV.U32 R7, RZ, RZ, R252 ;  /* 0x000000ffff077224 */ /* 0x000fe200078e00fc */
[----:B--2---:R-:W-:-:S07]  /*2b360*/  IADD3 R11, P6, PT, R11, R248, RZ ;  /* 0x000000f80b0b7210 */ /* 0x004fce0007fde0ff */
[----:B------:R1:W-:Y:S01]  /*2b370*/  LDGSTS.E [R245+0x400e4], desc[UR20][R6.64], P3 ;  /* 0x400e400006f57fae */ /* 0x0003e200099a1014 */
[C---:B------:R-:W-:Y:S02]  /*2b380*/  ISETP.GT.AND P3, PT, R4.reuse, 0x3a, PT ;  /* 0x0000003a0400780c */ /* 0x040fe40003f64270 */
[----:B------:R-:W-:Y:S01]  /*2b390*/  ISETP.GT.AND P4, PT, R4, 0x3b, PT ;  /* 0x0000003b0400780c */ /* 0x000fe20003f84270 */
[----:B------:R-:W-:Y:S01]  /*2b3a0*/  IMAD.X R12, R12, 0x1, R247, P6 ;  /* 0x000000010c0c7824 */ /* 0x000fe200030e06f7 */
[----:B------:R-:W-:Y:S02]  /*2b3b0*/  IADD3 R8, P6, PT, R8, R248, RZ ;  /* 0x000000f808087210 */ /* 0x000fe40007fde0ff */
[----:B-1----:R-:W-:-:S04]  /*2b3c0*/  SEL R6, RZ, 0x4, !P3 ;  /* 0x00000004ff067807 */ /* 0x002fc80005800000 */
[----:B------:R-:W-:Y:S02]  /*2b3d0*/  SEL R6, R6, RZ, !P1 ;  /* 0x000000ff06067207 */ /* 0x000fe40004800000 */
[----:B------:R-:W-:Y:S02]  /*2b3e0*/  SEL R5, RZ, 0x4, !P4 ;  /* 0x00000004ff057807 */ /* 0x000fe40006000000 */
[----:B------:R-:W-:Y:S01]  /*2b3f0*/  ISETP.NE.U32.AND P4, PT, R6, RZ, PT ;  /* 0x000000ff0600720c */ /* 0x000fe20003f85070 */
[----:B----4-:R-:W-:Y:S01]  /*2b400*/  IMAD.X R10, R10, 0x1, R247, P6 ;  /* 0x000000010a0a7824 */ /* 0x010fe200030e06f7 */
[----:B------:R-:W-:Y:S01]  /*2b410*/  STL [R1+0x8], R11 ;  /* 0x0000080b01007387 */ /* 0x000fe20000100800 */
[----:B------:R-:W-:Y:S01]  /*2b420*/  SEL R5, R5, RZ, !P1 ;  /* 0x000000ff05057207 */ /* 0x000fe20004800000 */
[----:B------:R-:W-:Y:S02]  /*2b430*/  IMAD.MOV.U32 R6, RZ, RZ, R11 ;  /* 0x000000ffff067224 */ /* 0x000fe400078e000b */
[----:B------:R1:W-:Y:S01]  /*2b440*/  STL [R1+0x4], R12 ;  /* 0x0000040c01007387 */ /* 0x0003e20000100800 */
[----:B------:R-:W-:-:S03]  /*2b450*/  IMAD.MOV.U32 R7, RZ, RZ, R12 ;  /* 0x000000ffff077224 */ /* 0x000fc600078e000c */
[----:B------:R-:W-:Y:S01]  /*2b460*/  STL [R1+0x10], R8 ;  /* 0x0000100801007387 */ /* 0x000fe20000100800 */
[----:B------:R-:W-:-:S03]  /*2b470*/  ISETP.NE.U32.AND P3, PT, R5, RZ, PT ;  /* 0x000000ff0500720c */ /* 0x000fc60003f65070 */
[----:B------:R2:W-:Y:S04]  /*2b480*/  STL [R1+0xc], R10 ;  /* 0x00000c0a01007387 */ /* 0x0005e80000100800 */
[----:B-1----:R-:W4:Y:S04]  /*2b490*/  LDL.LU R12, [R1+0x24] ;  /* 0x00002400010c7983 */ /* 0x002f280000300800 */
[----:B------:R-:W4:Y:S04]  /*2b4a0*/  LDL.LU R11, [R1+0x28] ;  /* 0x00002800010b7983 */ /* 0x000f280000300800 */
[----:B------:R1:W-:Y:S02]  /*2b4b0*/  LDGSTS.E [R245+0x400e8], desc[UR20][R6.64], P4 ;  /* 0x400e800006f57fae */ /* 0x0003e4000a1a1014 */
[----:B-1----:R-:W-:Y:S01]  /*2b4c0*/  IMAD.MOV.U32 R7, RZ, RZ, R10 ;  /* 0x000000ffff077224 */ /* 0x002fe200078e000a */
[----:B------:R-:W-:Y:S01]  /*2b4d0*/  MOV R6, R8 ;  /* 0x0000000800067202 */ /* 0x000fe20000000f00 */
[----:B--2---:R-:W2:Y:S04]  /*2b4e0*/  LDL.LU R10, [R1+0x2c] ;  /* 0x00002c00010a7983 */ /* 0x004ea80000300800 */
[----:B------:R-:W2:Y:S04]  /*2b4f0*/  LDL.LU R8, [R1+0x30] ;  /* 0x0000300001087983 */ /* 0x000ea80000300800 */
[----:B------:R1:W-:Y:S01]  /*2b500*/  LDGSTS.E [R245+0x400ec], desc[UR20][R6.64], P3 ;  /* 0x400ec00006f57fae */ /* 0x0003e200099a1014 */
[----:B------:R-:W-:-:S02]  /*2b510*/  ISETP.GT.AND P3, PT, R4, 0x3c, PT ;  /* 0x0000003c0400780c */ /* 0x000fc40003f64270 */
[----:B------:R-:W-:Y:S02]  /*2b520*/  ISETP.GT.AND P4, PT, R4, 0x3d, PT ;  /* 0x0000003d0400780c */ /* 0x000fe40003f84270 */
[----:B-1----:R-:W-:-:S04]  /*2b530*/  SEL R6, RZ, 0x4, !P3 ;  /* 0x00000004ff067807 */ /* 0x002fc80005800000 */
[----:B------:R-:W-:Y:S02]  /*2b540*/  SEL R6, R6, RZ, !P1 ;  /* 0x000000ff06067207 */ /* 0x000fe40004800000 */
[----:B------:R-:W-:Y:S02]  /*2b550*/  SEL R5, RZ, 0x4, !P4 ;  /* 0x00000004ff057807 */ /* 0x000fe40006000000 */
[----:B------:R-:W-:Y:S02]  /*2b560*/  ISETP.NE.U32.AND P4, PT, R6, RZ, PT ;  /* 0x000000ff0600720c */ /* 0x000fe40003f85070 */
[----:B---3--:R-:W-:-:S05]  /*2b570*/  IADD3 R15, P6, PT, R15, R248, RZ ;  /* 0x000000f80f0f7210 */ /* 0x008fca0007fde0ff */
[----:B------:R-:W-:Y:S01]  /*2b580*/  IMAD.X R16, R16, 0x1, R247, P6 ;  /* 0x0000000110107824 */ /* 0x000fe200030e06f7 */
[----:B------:R-:W-:Y:S01]  /*2b590*/  STL [R1+0x18], R15 ;  /* 0x0000180f01007387 */ /* 0x000fe20000100800 */
[----:B------:R-:W-:Y:S02]  /*2b5a0*/  IMAD.MOV.U32 R6, RZ, RZ, R15 ;  /* 0x000000ffff067224 */ /* 0x000fe400078e000f */
[----:B------:R-:W-:Y:S01]  /*2b5b0*/  IMAD.MOV.U32 R7, RZ, RZ, R16 ;  /* 0x000000ffff077224 */ /* 0x000fe200078e0010 */
[----:B------:R1:W-:Y:S04]  /*2b5c0*/  STL [R1+0x14], R16 ;  /* 0x0000141001007387 */ /* 0x0003e80000100800 */
[----:B------:R3:W-:Y:S01]  /*2b5d0*/  LDGSTS.E [R245+0x400f0], desc[UR20][R6.64], P4 ;  /* 0x400f000006f57fae */ /* 0x0007e2000a1a1014 */
[----:B------:R-:W-:-:S05]  /*2b5e0*/  IADD3 R13, P6, PT, R13, R248, RZ ;  /* 0x000000f80d0d7210 */ /* 0x000fca0007fde0ff */
[----:B------:R-:W-:Y:S01]  /*2b5f0*/  IMAD.X R14, R14, 0x1, R247, P6 ;  /* 0x000000010e0e7824 */ /* 0x000fe200030e06f7 */
[----:B------:R-:W-:Y:S04]  /*2b600*/  STL [R1+0x20], R13 ;  /* 0x0000200d01007387 */ /* 0x000fe80000100800 */
[----:B------:R3:W-:Y:S04]  /*2b610*/  STL [R1+0x1c], R14 ;  /* 0x00001c0e01007387 */ /* 0x0007e80000100800 */
[----:B-1----:R-:W2:Y:S01]  /*2b620*/  LDL.LU R16, [R1+0x34] ;  /* 0x0000340001107983 */ /* 0x002ea20000300800 */
[----:B---3--:R-:W-:-:S03]  /*2b630*/  MOV R7, R14 ;  /* 0x0000000e00077202 */ /* 0x008fc60000000f00 */
[----:B------:R-:W3:Y:S01]  /*2b640*/  LDL.LU R15, [R1+0x38] ;  /* 0x00003800010f7983 */ /* 0x000ee20000300800 */
[----:B------:R-:W-:-:S03]  /*2b650*/  IMAD.MOV.U32 R6, RZ, RZ, R13 ;  /* 0x000000ffff067224 */ /* 0x000fc600078e000d */
[----:B------:R-:W3:Y:S04]  /*2b660*/  LDL.LU R14, [R1+0x3c] ;  /* 0x00003c00010e7983 */ /* 0x000ee80000300800 */
[----:B------:R-:W3:Y:S01]  /*2b670*/  LDL.LU R13, [R1+0x40] ;  /* 0x00004000010d7983 */ /* 0x000ee20000300800 */
[----:B------:R-:W-:-:S04]  /*2b680*/  SEL R5, R5, RZ, !P1 ;  /* 0x000000ff05057207 */ /* 0x000fc80004800000 */
[----:B------:R-:W-:Y:S02]  /*2b690*/  ISETP.NE.U32.AND P3, PT, R5, RZ, PT ;  /* 0x000000ff0500720c */ /* 0x000fe40003f65070 */
[----:B------:R-:W-:-:S11]  /*2b6a0*/  ISETP.GT.AND P4, PT, R4, 0x3f, PT ;  /* 0x0000003f0400780c */ /* 0x000fd60003f84270 */
[----:B------:R1:W-:Y:S01]  /*2b6b0*/  LDGSTS.E [R245+0x400f4], desc[UR20][R6.64], P3 ;  /* 0x400f400006f57fae */ /* 0x0003e200099a1014 */
[----:B------:R-:W-:Y:S02]  /*2b6c0*/  ISETP.GT.AND P3, PT, R4, 0x3e, PT ;  /* 0x0000003e0400780c */ /* 0x000fe40003f64270 */
[----:B------:R-:W-:Y:S02]  /*2b6d0*/  SEL R5, RZ, 0x4, !P4 ;  /* 0x00000004ff057807 */ /* 0x000fe40006000000 */
[----:B-1----:R-:W-:Y:S02]  /*2b6e0*/  SEL R6, RZ, 0x4, !P3 ;  /* 0x00000004ff067807 */ /* 0x002fe40005800000 */
[----:B----4-:R-:W-:Y:S02]  /*2b6f0*/  IADD3 R11, P6, PT, R11, R248, RZ ;  /* 0x000000f80b0b7210 */ /* 0x010fe40007fde0ff */
[----:B------:R-:W-:-:S03]  /*2b700*/  SEL R6, R6, RZ, !P1 ;  /* 0x000000ff06067207 */ /* 0x000fc60004800000 */
[----:B------:R-:W-:Y:S01]  /*2b710*/  IMAD.X R12, R12, 0x1, R247, P6 ;  /* 0x000000010c0c7824 */ /* 0x000fe200030e06f7 */
[----:B------:R-:W-:Y:S01]  /*2b720*/  ISETP.NE.U32.AND P4, PT, R6, RZ, PT ;  /* 0x000000ff0600720c */ /* 0x000fe20003f85070 */
[----:B------:R-:W-:Y:S01]  /*2b730*/  STL [R1+0x28], R11 ;  /* 0x0000280b01007387 */ /* 0x000fe20000100800 */
[----:B------:R-:W-:Y:S01]  /*2b740*/  SEL R5, R5, RZ, !P1 ;  /* 0x000000ff05057207 */ /* 0x000fe20004800000 */
[----:B------:R-:W-:Y:S02]  /*2b750*/  IMAD.MOV.U32 R6, RZ, RZ, R11 ;  /* 0x000000ffff067224 */ /* 0x000fe400078e000b */
[----:B------:R1:W-:Y:S01]  /*2b760*/  STL [R1+0x24], R12 ;  /* 0x0000240c01007387 */ /* 0x0003e20000100800 */
[----:B------:R-:W-:Y:S01]  /*2b770*/  IMAD.MOV.U32 R7, RZ, RZ, R12 ;  /* 0x000000ffff077224 */ /* 0x000fe200078e000c */
[----:B--2---:R-:W-:-:S06]  /*2b780*/  IADD3 R8, P6, PT, R8, R248, RZ ;  /* 0x000000f808087210 */ /* 0x004fcc0007fde0ff */
[----:B------:R2:W-:Y:S01]  /*2b790*/  LDGSTS.E [R245+0x400f8], desc[UR20][R6.64], P4 ;  /* 0x400f800006f57fae */ /* 0x0005e2000a1a1014 */
[----:B------:R-:W-:-:S03]  /*2b7a0*/  IMAD.X R10, R10, 0x1, R247, P6 ;  /* 0x000000010a0a7824 */ /* 0x000fc600030e06f7 */
[----:B------:R-:W-:Y:S01]  /*2b7b0*/  STL [R1+0x30], R8 ;  /* 0x0000300801007387 */ /* 0x000fe20000100800 */
[----:B------:R-:W-:-:S03]  /*2b7c0*/  ISETP.NE.U32.AND P3, PT, R5, RZ, PT ;  /* 0x000000ff0500720c */ /* 0x000fc60003f65070 */
[----:B------:R4:W-:Y:S04]  /*2b7d0*/  STL [R1+0x2c], R10 ;  /* 0x00002c0a01007387 */ /* 0x0009e80000100800 */
[----:B-1----:R-:W3:Y:S04]  /*2b7e0*/  LDL.LU R12, [R1+0x44] ;  /* 0x00004400010c7983 */ /* 0x002ee80000300800 */
[----:B------:R-:W3:Y:S01]  /*2b7f0*/  LDL.LU R11, [R1+0x48] ;  /* 0x00004800010b7983 */ /* 0x000ee20000300800 */
[----:B--2---:R-:W-:Y:S02]  /*2b800*/  IMAD.MOV.U32 R7, RZ, RZ, R10 ;  /* 0x000000ffff077224 */ /* 0x004fe400078e000a */
[----:B------:R-:W-:Y:S01]  /*2b810*/  IMAD.MOV.U32 R6, RZ, RZ, R8 ;  /* 0x000000ffff067224 */ /* 0x000fe200078e0008 */
[----:B----4-:R-:W2:Y:S04]  /*2b820*/  LDL.LU R10, [R1+0x4c] ;  /* 0x00004c00010a7983 */ /* 0x010ea80000300800 */
[----:B------:R-:W4:Y:S04]  /*2b830*/  LDL.LU R8, [R1+0x50] ;  /* 0x0000500001087983 */ /* 0x000f280000300800 */
[----:B------:R1:W-:Y:S01]  /*2b840*/  LDGSTS.E [R245+0x400fc], desc[UR20][R6.64], P3 ;  /* 0x400fc00006f57fae */ /* 0x0003e200099a1014 */
[----:B------:R-:W-:-:S02]  /*2b850*/  ISETP.GT.AND P3, PT, R4, 0x40, PT ;  /* 0x000000400400780c */ /* 0x000fc40003f64270 */
[----:B------:R-:W-:Y:S02]  /*2b860*/  ISETP.GT.AND P4, PT, R4, 0x41, PT ;  /* 0x000000410400780c */ /* 0x000fe40003f84270 */
[----:B-1----:R-:W-:-:S04]  /*2b870*/  SEL R6, RZ, 0x4, !P3 ;  /* 0x00000004ff067807 */ /* 0x002fc80005800000 */
[----:B------:R-:W-:Y:S02]  /*2b880*/  SEL R6, R6, RZ, !P1 ;  /* 0x000000ff06067207 */ /* 0x000fe40004800000 */
[----:B------:R-:W-:Y:S02]  /*2b890*/  SEL R5, RZ, 0x4, !P4 ;  /* 0x00000004ff057807 */ /* 0x000fe40006000000 */
[----:B------:R-:W-:Y:S02]  /*2b8a0*/  ISETP.NE.U32.AND P4, PT, R6, RZ, PT ;  /* 0x000000ff0600720c */ /* 0x000fe40003f85070 */
[----:B---3--:R-:W-:-:S04]  /*2b8b0*/  IADD3 R15, P6, PT, R15, R248, RZ ;  /* 0x000000f80f0f7210 */ /* 0x008fc80007fde0ff */
[----:B------:R-:W-:Y:S02]  /*2b8c0*/  IADD3.X R16, PT, PT, R16, R247, RZ, P6, !PT ;  /* 0x000000f710107210 */ /* 0x000fe400037fe4ff */
[----:B------:R-:W-:Y:S01]  /*2b8d0*/  IADD3 R13, P6, PT, R13, R248, RZ ;  /* 0x000000f80d0d7210 */ /* 0x000fe20007fde0ff */
[----:B------:R-:W-:Y:S04]  /*2b8e0*/  STL [R1+0x38], R15 ;  /* 0x0000380f01007387 */ /* 0x000fe80000100800 */
[----:B------:R-:W-:Y:S01]  /*2b8f0*/  IMAD.X R14, R14, 0x1, R247, P6 ;  /* 0x000000010e0e7824 */ /* 0x000fe200030e06f7 */
[----:B------:R1:W-:Y:S01]  /*2b900*/  STL [R1+0x34], R16 ;  /* 0x0000341001007387 */ /* 0x0003e20000100800 */
[----:B------:R-:W-:Y:S02]  /*2b910*/  IMAD.MOV.U32 R6, RZ, RZ, R15 ;  /* 0x000000ffff067224 */ /* 0x000fe400078e000f */
[----:B------:R-:W-:Y:S01]  /*2b920*/  IMAD.MOV.U32 R7, RZ, RZ, R16 ;  /* 0x000000ffff077224 */ /* 0x000fe200078e0010 */
[----:B------:R-:W-:Y:S04]  /*2b930*/  STL [R1+0x40], R13 ;  /* 0x0000400d01007387 */ /* 0x000fe80000100800 */
[----:B------:R3:W-:Y:S04]  /*2b940*/  STL [R1+0x3c], R14 ;  /* 0x00003c0e01007387 */ /* 0x0007e80000100800 */
[----:B-1----:R-:W2:Y:S04]  /*2b950*/  LDL.LU R16, [R1+0x54] ;  /* 0x0000540001107983 */ /* 0x002ea80000300800 */
[----:B------:R-:W2:Y:S04]  /*2b960*/  LDL.LU R15, [R1+0x58] ;  /* 0x00005800010f7983 */ /* 0x000ea80000300800 */
[----:B------:R1:W-:Y:S02]  /*2b970*/  LDGSTS.E [R245+0x40100], desc[UR20][R6.64], P4 ;  /* 0x4010000006f57fae */ /* 0x0003e4000a1a1014 */
[----:B-1----:R-:W-:-:S02]  /*2b980*/  IMAD.MOV.U32 R7, RZ, RZ, R14 ;  /* 0x000000ffff077224 */ /* 0x002fc400078e000e */
[----:B------:R-:W-:Y:S01]  /*2b990*/  IMAD.MOV.U32 R6, RZ, RZ, R13 ;  /* 0x000000ffff067224 */ /* 0x000fe200078e000d */
[----:B---3--:R-:W3:Y:S04]  /*2b9a0*/  LDL.LU R14, [R1+0x5c] ;  /* 0x00005c00010e7983 */ /* 0x008ee80000300800 */
[----:B------:R-:W3:Y:S01]  /*2b9b0*/  LDL.LU R13, [R1+0x60] ;  /* 0x00006000010d7983 */ /* 0x000ee20000300800 */
[----:B------:R-:W-:-:S04]  /*2b9c0*/  SEL R5, R5, RZ, !P1 ;  /* 0x000000ff05057207 */ /* 0x000fc80004800000 */
[----:B------:R-:W-:Y:S02]  /*2b9d0*/  ISETP.NE.U32.AND P3, PT, R5, RZ, PT ;  /* 0x000000ff0500720c */ /* 0x000fe40003f65070 */
[----:B------:R-:W-:-:S11]  /*2b9e0*/  ISETP.GT.AND P4, PT, R4, 0x43, PT ;  /* 0x000000430400780c */ /* 0x000fd60003f84270 */
[----:B------:R1:W-:Y:S01]  /*2b9f0*/  LDGSTS.E [R245+0x40104], desc[UR20][R6.64], P3 ;  /* 0x4010400006f57fae */ /* 0x0003e200099a1014 */
[----:B------:R-:W-:Y:S02]  /*2ba00*/  ISETP.GT.AND P3, PT, R4, 0x42, PT ;  /* 0x000000420400780c */ /* 0x000fe40003f64270 */
[----:B------:R-:W-:Y:S02]  /*2ba10*/  SEL R5, RZ, 0x4, !P4 ;  /* 0x00000004ff057807 */ /* 0x000fe40006000000 */
[----:B------:R-:W-:Y:S02]  /*2ba20*/  IADD3 R11, P6, PT, R11, R248, RZ ;  /* 0x000000f80b0b7210 */ /* 0x000fe40007fde0ff */
[----:B-1----:R-:W-:-:S04]  /*2ba30*/  SEL R6, RZ, 0x4, !P3 ;  /* 0x00000004ff067807 */ /* 0x002fc80005800000 */
[----:B------:R-:W-:Y:S01]  /*2ba40*/  SEL R6, R6, RZ, !P1 ;  /* 0x000000ff06067207 */ /* 0x000fe20004800000 */
[----:B------:R-:W-:Y:S01]  /*2ba50*/  IMAD.X R12, R12, 0x1, R247, P6 ;  /* 0x000000010c0c7824 */ /* 0x000fe200030e06f7 */
[----:B----4-:R-:W-:Y:S02]  /*2ba60*/  IADD3 R8, P6, PT, R8, R248, RZ ;  /* 0x000000f808087210 */ /* 0x010fe40007fde0ff */
[----:B------:R-:W-:Y:S02]  /*2ba70*/  ISETP.NE.U32.AND P4, PT, R6, RZ, PT ;  /* 0x000000ff0600720c */ /* 0x000fe40003f85070 */
[----:B--2---:R-:W-:Y:S01]  /*2ba80*/  IADD3.X R10, PT, PT, R10, R247, RZ, P6, !PT ;  /* 0x000000f70a0a7210 */ /* 0x004fe200037fe4ff */
[----:B------:R-:W-:Y:S01]  /*2ba90*/  STL [R1+0x48], R11 ;  /* 0x0000480b01007387 */ /* 0x000fe20000100800 */
[----:B------:R-:W-:Y:S01]  /*2baa0*/  SEL R5, R5, RZ, !P1 ;  /* 0x000000ff05057207 */ /* 0x000fe20004800000 */
[----:B------:R-:W-:Y:S02]  /*2bab0*/  IMAD.MOV.U32 R6, RZ, RZ, R11 ;  /* 0x000000ffff067224 */ /* 0x000fe400078e000b */
[----:B------:R1:W-:Y:S01]  /*2bac0*/  STL [R1+0x44], R12 ;  /* 0x0000440c01007387 */ /* 0x0003e20000100800 */
[----:B------:R-:W-:-:S03]  /*2bad0*/  IMAD.MOV.U32 R7, RZ, RZ, R12 ;  /* 0x000000ffff077224 */ /* 0x000fc600078e000c */
[----:B------:R-:W-:Y:S04]  /*2bae0*/  STL [R1+0x50], R8 ;  /* 0x0000500801007387 */ /* 0x000fe80000100800 */
[----:B------:R2:W-:Y:S01]  /*2baf0*/  STL [R1+0x4c], R10 ;  /* 0x00004c0a01007387 */ /* 0x0005e20000100800 */
[----:B------:R-:W-:-:S03]  /*2bb00*/  ISETP.NE.U32.AND P3, PT, R5, RZ, PT ;  /* 0x000000ff0500720c */ /* 0x000fc60003f65070 */
[----:B-1----:R-:W4:Y:S04]  /*2bb10*/  LDL.LU R12, [R1+0x64] ;  /* 0x00006400010c7983 */ /* 0x002f280000300800 */
[----:B------:R-:W4:Y:S04]  /*2bb20*/  LDL.LU R11, [R1+0x68] ;  /* 0x00006800010b7983 */ /* 0x000f280000300800 */
[----:B------:R1:W-:Y:S02]  /*2bb30*/  LDGSTS.E [R245+0x40108], desc[UR20][R6.64], P4 ;  /* 0x4010800006f57fae */ /* 0x0003e4000a1a1014 */
[----:B-1----:R-:W-:-:S02]  /*2bb40*/  IMAD.MOV.U32 R7, RZ, RZ, R10 ;  /* 0x000000ffff077224 */ /* 0x002fc400078e000a */
[----:B------:R-:W-:Y:S01]  /*2bb50*/  IMAD.MOV.U32 R6, RZ, RZ, R8 ;  /* 0x000000ffff067224 */ /* 0x000fe200078e0008 */
        /* <DEDUP_REMOVED lines=9> */
[----:B------:R-:W-:-:S05]  /*2bbf0*/  IADD3 R15, P6, PT, R15, R248, RZ ;  /* 0x000000f80f0f7210 */ /* 0x000fca0007fde0ff */
[----:B------:R-:W-:Y:S01]  /*2bc00*/  IMAD.X R16, R16, 0x1, R247, P6 ;  /* 0x0000000110107824 */ /* 0x000fe200030e06f7 */
[----:B------:R-:W-:Y:S01]  /*2bc10*/  STL [R1+0x58], R15 ;  /* 0x0000580f01007387 */ /* 0x000fe20000100800 */
[----:B------:R-:W-:-:S03]  /*2bc20*/  MOV R6, R15 ;  /* 0x0000000f00067202 */ /* 0x000fc60000000f00 */
[----:B------:R1:W-:Y:S01]  /*2bc30*/  STL [R1+0x54], R16 ;  /* 0x0000541001007387 */ /* 0x0003e20000100800 */
[----:B------:R-:W-:-:S05]  /*2bc40*/  IMAD.MOV.U32 R7, RZ, RZ, R16 ;  /* 0x000000ffff077224 */ /* 0x000fca00078e0010 */
[----:B------:R1:W-:Y:S01]  /*2bc50*/  LDGSTS.E [R245+0x40110], desc[UR20][R6.64], P4 ;  /* 0x4011000006f57fae */ /* 0x0003e2000a1a1014 */
[----:B---3--:R-:W-:-:S05]  /*2bc60*/  IADD3 R13, P6, PT, R13, R248, RZ ;  /* 0x000000f80d0d7210 */ /* 0x008fca0007fde0ff */
[----:B------:R-:W-:Y:S01]  /*2bc70*/  IMAD.X R14, R14, 0x1, R247, P6 ;  /* 0x000000010e0e7824 */ /* 0x000fe200030e06f7 */
[----:B------:R-:W-:Y:S04]  /*2bc80*/  STL [R1+0x60], R13 ;  /* 0x0000600d01007387 */ /* 0x000fe80000100800 */
[----:B------:R3:W-:Y:S04]  /*2bc90*/  STL [R1+0x5c], R14 ;  /* 0x00005c0e01007387 */ /* 0x0007e80000100800 */
[----:B-1----:R-:W2:Y:S04]  /*2bca0*/  LDL.LU R16, [R1+0x74] ;  /* 0x0000740001107983 */ /* 0x002ea80000300800 */
[----:B------:R-:W2:Y:S01]  /*2bcb0*/  LDL.LU R15, [R1+0x78] ;  /* 0x00007800010f7983 */ /* 0x000ea20000300800 */
[----:B------:R-:W-:-:S02]  /*2bcc0*/  IMAD.MOV.U32 R7, RZ, RZ, R14 ;  /* 0x000000ffff077224 */ /* 0x000fc400078e000e */
        /* <DEDUP_REMOVED lines=18> */
[----:B------:R-:W-:Y:S02]  /*2bdf0*/  MOV R7, R12 ;  /* 0x0000000c00077202 */ /* 0x000fe40000000f00 */
[----:B--2---:R-:W-:-:S05]  /*2be00*/  IADD3 R8, P6, PT, R8, R248, RZ ;  /* 0x000000f808087210 */ /* 0x004fca0007fde0ff */
[----:B------:R2:W-:Y:S01]  /*2be10*/  LDGSTS.E [R245+0x40118], desc[UR20][R6.64], P4 ;  /* 0x4011800006f57fae */ /* 0x0005e2000a1a1014 */
[----:B------:R-:W-:-:S03]  /*2be20*/  IMAD.X R10, R10, 0x1, R247, P6 ;  /* 0x000000010a0a7824 */ /* 0x000fc600030e06f7 */
[----:B------:R-:W-:Y:S04]  /*2be30*/  STL [R1+0x70], R8 ;  /* 0x0000700801007387 */ /* 0x000fe80000100800 */
[----:B------:R4:W-:Y:S01]  /*2be40*/  STL [R1+0x6c], R10 ;  /* 0x00006c0a01007387 */ /* 0x0009e20000100800 */
[----:B------:R-:W-:-:S03]  /*2be50*/  ISETP.NE.U32.AND P3, PT, R5, RZ, PT ;  /* 0x000000ff0500720c */ /* 0x000fc60003f65070 */
        /* <DEDUP_REMOVED lines=14> */
[--C-:B------:R-:W-:Y:S01]  /*2bf40*/  IMAD.X R16, R16, 0x1, R247.reuse, P6 ;  /* 0x0000000110107824 */ /* 0x100fe200030e06f7 */
[----:B---3--:R-:W-:Y:S01]  /*2bf50*/  IADD3 R13, P6, PT, R13, R248, RZ ;  /* 0x000000f80d0d7210 */ /* 0x008fe20007fde0ff */
        /* <DEDUP_REMOVED lines=10> */
[----:B-1----:R-:W-:Y:S01]  /*2c000*/  IMAD.MOV.U32 R7, RZ, RZ, R14 ;  /* 0x000000ffff077224 */ /* 0x002fe200078e000e */
[----:B------:R-:W-:Y:S01]  /*2c010*/  MOV R6, R13 ;  /* 0x0000000d00067202 */ /* 0x000fe20000000f00 */
        /* <DEDUP_REMOVED lines=9> */
[----:B------:R-:W-:Y:S02]  /*2c0b0*/  IADD3 R11, P6, PT, R11, R248, RZ ;  /* 0x000000f80b0b7210 */ /* 0x000fe40007fde0ff */
[----:B------:R-:W-:-:S03]  /*2c0c0*/  SEL R6, R6, RZ, !P1 ;  /* 0x000000ff06067207 */ /* 0x000fc60004800000 */
[--C-:B------:R-:W-:Y:S01]  /*2c0d0*/  IMAD.X R12, R12, 0x1, R247.reuse, P6 ;  /* 0x000000010c0c7824 */ /* 0x100fe200030e06f7 */
[----:B------:R-:W-:Y:S02]  /*2c0e0*/  ISETP.NE.U32.AND P4, PT, R6, RZ, PT ;  /* 0x000000ff0600720c */ /* 0x000fe40003f85070 */
[----:B----4-:R-:W-:Y:S01]  /*2c0f0*/  IADD3 R8, P6, PT, R8, R248, RZ ;  /* 0x000000f808087210 */ /* 0x010fe20007fde0ff */
[----:B------:R-:W-:Y:S04]  /*2c100*/  STL [R1+0x88], R11 ;  /* 0x0000880b01007387 */ /* 0x000fe80000100800 */
[----:B--2---:R-:W-:Y:S01]  /*2c110*/  IMAD.X R10, R10, 0x1, R247, P6 ;  /* 0x000000010a0a7824 */ /* 0x004fe200030e06f7 */
[----:B------:R1:W-:Y:S01]  /*2c120*/  STL [R1+0x84], R12 ;  /* 0x0000840c01007387 */ /* 0x0003e20000100800 */
[----:B------:R-:W-:Y:S01]  /*2c130*/  IMAD.MOV.U32 R6, RZ, RZ, R11 ;  /* 0x000000ffff067224 */ /* 0x000fe200078e000b */
[----:B------:R-:W-:Y:S01]  /*2c140*/  SEL R5, R5, RZ, !P1 ;  /* 0x000000ff05057207 */ /* 0x000fe20004800000 */
[----:B------:R-:W-:Y:S01]  /*2c150*/  IMAD.MOV.U32 R7, RZ, RZ, R12 ;  /* 0x000000ffff077224 */ /* 0x000fe200078e000c */
[----:B------:R-:W-:Y:S04]  /*2c160*/  STL [R1+0x90], R8 ;  /* 0x0000900801007387 */ /* 0x000fe80000100800 */
[----:B------:R2:W-:Y:S01]  /*2c170*/  STL [R1+0x8c], R10 ;  /* 0x00008c0a01007387 */ /* 0x0005e20000100800 */
[----:B------:R-:W-:-:S03]  /*2c180*/  ISETP.NE.U32.AND P3, PT, R5, RZ, PT ;  /* 0x000000ff0500720c */ /* 0x000fc60003f65070 */
[----:B-1----:R-:W4:Y:S04]  /*2c190*/  LDL.LU R12, [R1+0xa4] ;  /* 0x0000a400010c7983 */ /* 0x002f280000300800 */
[----:B------:R-:W4:Y:S04]  /*2c1a0*/  LDL.LU R11, [R1+0xa8] ;  /* 0x0000a800010b7983 */ /* 0x000f280000300800 */
[----:B------:R1:W-:Y:S02]  /*2c1b0*/  LDGSTS.E [R245+0x40128], desc[UR20][R6.64], P4 ;  /* 0x4012800006f57fae */ /* 0x0003e4000a1a1014 */
[----:B-1----:R-:W-:Y:S01]  /*2c1c0*/  MOV R7, R10 ;  /* 0x0000000a00077202 */ /* 0x002fe20000000f00 */
        /* <DEDUP_REMOVED lines=13> */
[----:B------:R-:W-:-:S03]  /*2c2a0*/  IMAD.MOV.U32 R6, RZ, RZ, R15 ;  /* 0x000000ffff067224 */ /* 0x000fc600078e000f */
        /* <DEDUP_REMOVED lines=19> */
[----:B-1----:R-:W-:-:S04]  /*2c3e0*/  SEL R6, RZ, 0x4, !P3 ;  /* 0x00000004ff067807 */ /* 0x002fc80005800000 */
[----:B------:R-:W-:Y:S02]  /*2c3f0*/  SEL R6, R6, RZ, !P1 ;  /* 0x000000ff06067207 */ /* 0x000fe40004800000 */
[----:B----4-:R-:W-:-:S04]  /*2c400*/  IADD3 R11, P6, PT, R11, R248, RZ ;  /* 0x000000f80b0b7210 */ /* 0x010fc80007fde0ff */
[----:B------:R-:W-:Y:S02]  /*2c410*/  IADD3.X R12, PT, PT, R12, R247, RZ, P6, !PT ;  /* 0x000000f70c0c7210 */ /* 0x000fe400037fe4ff */
        /* <DEDUP_REMOVED lines=27> */
[----:B---3--:R-:W-:Y:S01]  /*2c5d0*/  IADD3 R13, P6, PT, R13, R248, RZ ;  /* 0x000000f80d0d7210 */ /* 0x008fe20007fde0ff */
[----:B------:R-:W-:Y:S03]  /*2c5e0*/  STL [R1+0xb8], R15 ;  /* 0x0000b80f01007387 */ /* 0x000fe60000100800 */
[----:B------:R-:W-:Y:S01]  /*2c5f0*/  IADD3.X R14, PT, PT, R14, R247, RZ, P6, !PT ;  /* 0x000000f70e0e7210 */ /* 0x000fe200037fe4ff */
        /* <DEDUP_REMOVED lines=27> */
[----:B------:R-:W-:Y:S01]  /*2c7b0*/  SEL R5, R5, RZ, !P1 ;  /* 0x000000ff05057207 */ /* 0x000fe20004800000 */
[----:B------:R-:W-:Y:S01]  /*2c7c0*/  IMAD.MOV.U32 R7, RZ, RZ, R12 ;  /* 0x000000ffff077224 */ /* 0x000fe200078e000c */
[----:B------:R-:W-:Y:S01]  /*2c7d0*/  MOV R6, R11 ;  /* 0x0000000b00067202 */ /* 0x000fe20000000f00 */
        /* <DEDUP_REMOVED lines=22> */
[----:B------:R-:W-:-:S05]  /*2c940*/  MOV R7, R16 ;  /* 0x0000001000077202 */ /* 0x000fca0000000f00 */
        /* <DEDUP_REMOVED lines=35> */
[----:B--2---:R-:W-:Y:S01]  /*2cb80*/  IMAD.MOV.U32 R7, RZ, RZ, R10 ;  /* 0x000000ffff077224 */ /* 0x004fe200078e000a */
[----:B------:R-:W-:-:S02]  /*2cb90*/  MOV R6, R8 ;  /* 0x0000000800067202 */ /* 0x000fc40000000f00 */
[----:B----4-:R-:W2:Y:S04]  /*2cba0*/  LDL.LU R10, [R1+0x10c] ;  /* 0x00010c00010a7983 */ /* 0x010ea80000300800 */
[----:B------:R-:W4:Y:S04]  /*2cbb0*/  LDL.LU R8, [R1+0x110] ;  /* 0x0001100001087983 */ /* 0x000f280000300800 */
[----:B------:R1:W-:Y:S01]  /*2cbc0*/  LDGSTS.E [R245+0x4015c], desc[UR20][R6.64], P3 ;  /* 0x4015c00006f57fae */ /* 0x0003e200099a1014 */
[C---:B------:R-:W-:Y:S02]  /*2cbd0*/  ISETP.GT.AND P3, PT, R4.reuse, 0x58, PT ;  /* 0x000000580400780c */ /* 0x040fe40003f64270 */
[----:B------:R-:W-:-:S02]  /*2cbe0*/  ISETP.GT.AND P4, PT, R4, 0x59, PT ;  /* 0x000000590400780c */ /* 0x000fc40003f84270 */
        /* <DEDUP_REMOVED lines=17> */
[----:B-1----:R-:W-:Y:S01]  /*2cd00*/  MOV R7, R14 ;  /* 0x0000000e00077202 */ /* 0x002fe20000000f00 */
        /* <DEDUP_REMOVED lines=19> */
[----:B------:R-:W-:-:S02]  /*2ce40*/  IMAD.MOV.U32 R6, RZ, RZ, R11 ;  /* 0x000000ffff067224 */ /* 0x000fc400078e000b */
[----:B------:R-:W-:Y:S01]  /*2ce50*/  STL [R1+0x110], R8 ;  /* 0x0001100801007387 */ /* 0x000fe20000100800 */
[----:B------:R-:W-:-:S03]  /*2ce60*/  IMAD.MOV.U32 R7, RZ, RZ, R12 ;  /* 0x000000ffff077224 */ /* 0x000fc600078e000c */
        /* <DEDUP_REMOVED lines=16> */
[----:B------:R-:W-:-:S04]  /*2cf70*/  IADD3 R15, P6, PT, R15, R248, RZ ;  /* 0x000000f80f0f7210 */ /* 0x000fc80007fde0ff */
[----:B------:R-:W-:Y:S01]  /*2cf80*/  IADD3.X R16, PT, PT, R16, R247, RZ, P6, !PT ;  /* 0x000000f710107210 */ /* 0x000fe200037fe4ff */
        /* <DEDUP_REMOVED lines=23> */
[----:B----4-:R-:W-:Y:S02]  /*2d100*/  IADD3 R11, P6, PT, R11, R248, RZ ;  /* 0x000000f80b0b7210 */ /* 0x010fe40007fde0ff */
[----:B------:R-:W-:-:S03]  /*2d110*/  ISETP.NE.U32.AND P4, PT, R6, RZ, PT ;  /* 0x000000ff0600720c */ /* 0x000fc60003f85070 */
[----:B------:R-:W-:Y:S01]  /*2d120*/  IMAD.X R12, R12, 0x1, R247, P6 ;  /* 0x000000010c0c7824 */ /* 0x000fe200030e06f7 */
[----:B------:R-:W-:Y:S01]  /*2d130*/  STL [R1+0x128], R11 ;  /* 0x0001280b01007387 */ /* 0x000fe20000100800 */
[----:B------:R-:W-:Y:S01]  /*2d140*/  SEL R5, R5, RZ, !P1 ;  /* 0x000000ff05057207 */ /* 0x000fe20004800000 */
[----:B------:R-:W-:Y:S02]  /*2d150*/  IMAD.MOV.U32 R6, RZ, RZ, R11 ;  /* 0x000000ffff067224 */ /* 0x000fe400078e000b */
[----:B------:R1:W-:Y:S01]  /*2d160*/  STL [R1+0x124], R12 ;  /* 0x0001240c01007387 */ /* 0x0003e20000100800 */
[----:B------:R-:W-:Y:S01]  /*2d170*/  IMAD.MOV.U32 R7, RZ, RZ, R12 ;  /* 0x000000ffff077224 */ /* 0x000fe200078e000c */
[----:B--2---:R-:W-:-:S04]  /*2d180*/  IADD3 R8, P6, PT, R8, R248, RZ ;  /* 0x000000f808087210 */ /* 0x004fc80007fde0ff */
[----:B------:R2:W-:Y:S01]  /*2d190*/  LDGSTS.E [R245+0x40178], desc[UR20][R6.64], P4 ;  /* 0x4017800006f57fae */ /* 0x0005e2000a1a1014 */
[----:B------:R-:W-:-:S03]  /*2d1a0*/  IADD3.X R10, PT, PT, R10, R247, RZ, P6, !PT ;  /* 0x000000f70a0a7210 */ /* 0x000fc600037fe4ff */
        /* <DEDUP_REMOVED lines=22> */
[----:B------:R-:W-:Y:S01]  /*2d310*/  MOV R6, R15 ;  /* 0x0000000f00067202 */ /* 0x000fe20000000f00 */
[----:B------:R-:W-:Y:S02]  /*2d320*/  IMAD.MOV.U32 R7, RZ, RZ, R16 ;  /* 0x000000ffff077224 */ /* 0x000fe400078e0010 */
        /* <DEDUP_REMOVED lines=57> */
[----:B------:R-:W-:Y:S01]  /*2d6c0*/  IMAD.MOV.U32 R7, RZ, RZ, R14 ;  /* 0x000000ffff077224 */ /* 0x000fe200078e000e */
[----:B------:R-:W-:-:S02]  /*2d6d0*/  MOV R6, R13 ;  /* 0x0000000d00067202 */ /* 0x000fc40000000f00 */
        /* <DEDUP_REMOVED lines=14> */
[----:B------:R-:W-:Y:S01]  /*2d7c0*/  IMAD.MOV.U32 R6, RZ, RZ, R11 ;  /* 0x000000ffff067224 */ /* 0x000fe200078e000b */
[----:B------:R-:W-:Y:S01]  /*2d7d0*/  SEL R5, R5, RZ, !P1 ;  /* 0x000000ff05057207 */ /* 0x000fe20004800000 */
[----:B------:R-:W-:Y:S01]  /*2d7e0*/  IMAD.MOV.U32 R7, RZ, RZ, R12 ;  /* 0x000000ffff077224 */ /* 0x000fe200078e000c */
[----:B------:R1:W-:Y:S01]  /*2d7f0*/  STL [R1+0x164], R12 ;  /* 0x0001640c01007387 */ /* 0x0003e20000100800 */
[----:B--2---:R-:W-:-:S04]  /*2d800*/  IADD3 R8, P6, PT, R8, R248, RZ ;  /* 0x000000f808087210 */ /* 0x004fc80007fde0ff */
[----:B------:R2:W-:Y:S01]  /*2d810*/  LDGSTS.E [R245+0x40198], desc[UR20][R6.64], P4 ;  /* 0x4019800006f57fae */ /* 0x0005e2000a1a1014 */
[----:B------:R-:W-:-:S03]  /*2d820*/  IMAD.X R10, R10, 0x1, R247, P6 ;  /* 0x000000010a0a7824 */ /* 0x000fc600030e06f7 */
[----:B------:R-:W-:Y:S04]  /*2d830*/  STL [R1+0x170], R8 ;  /* 0x0001700801007387 */ /* 0x000fe80000100800 */
[----:B------:R4:W-:Y:S01]  /*2d840*/  STL [R1+0x16c], R10 ;  /* 0x00016c0a01007387 */ /* 0x0009e20000100800 */
[----:B------:R-:W-:-:S03]  /*2d850*/  ISETP.NE.U32.AND P3, PT, R5, RZ, PT ;  /* 0x000000ff0500720c */ /* 0x000fc60003f65070 */
[----:B-1----:R-:W3:Y:S01]  /*2d860*/  LDL.LU R12, [R1+0x184] ;  /* 0x00018400010c7983 */ /* 0x002ee20000300800 */
[----:B--2---:R-:W-:-:S03]  /*2d870*/  MOV R7, R10 ;  /* 0x0000000a00077202 */ /* 0x004fc60000000f00 */
[----:B------:R-:W2:Y:S01]  /*2d880*/  LDL.LU R11, [R1+0x188] ;  /* 0x00018800010b7983 */ /* 0x000ea20000300800 */
[----:B------:R-:W-:-:S03]  /*2d890*/  IMAD.MOV.U32 R6, RZ, RZ, R8 ;  /* 0x000000ffff067224 */ /* 0x000fc600078e0008 */
[----:B----4-:R-:W4:Y:S04]  /*2d8a0*/  LDL.LU R10, [R1+0x18c] ;  /* 0x00018c00010a7983 */ /* 0x010f280000300800 */
        /* <DEDUP_REMOVED lines=18> */
[----:B-1----:R-:W4:Y:S04]  /*2d9d0*/  LDL.LU R16, [R1+0x194] ;  /* 0x0001940001107983 */ /* 0x002f280000300800 */
[----:B------:R-:W4:Y:S04]  /*2d9e0*/  LDL.LU R15, [R1+0x198] ;  /* 0x00019800010f7983 */ /* 0x000f280000300800 */
        /* <DEDUP_REMOVED lines=12> */
[----:B--2---:R-:W-:Y:S02]  /*2dab0*/  IADD3 R11, P6, PT, R11, R248, RZ ;  /* 0x000000f80b0b7210 */ /* 0x004fe40007fde0ff */
[----:B------:R-:W-:Y:S02]  /*2dac0*/  SEL R6, R6, RZ, !P1 ;  /* 0x000000ff06067207 */ /* 0x000fe40004800000 */
[----:B------:R-:W-:-:S02]  /*2dad0*/  IADD3.X R12, PT, PT, R12, R247, RZ, P6, !PT ;  /* 0x000000f70c0c7210 */ /* 0x000fc400037fe4ff */
[----:B------:R-:W-:Y:S02]  /*2dae0*/  ISETP.NE.U32.AND P4, PT, R6, RZ, PT ;  /* 0x000000ff0600720c */ /* 0x000fe40003f85070 */
[----:B----4-:R-:W-:Y:S01]  /*2daf0*/  IADD3 R8, P6, PT, R8, R248, RZ ;  /* 0x000000f808087210 */ /* 0x010fe20007fde0ff */
[----:B------:R-:W-:Y:S04]  /*2db00*/  STL [R1+0x188], R11 ;  /* 0x0001880b01007387 */ /* 0x000fe80000100800 */
[----:B------:R-:W-:Y:S01]  /*2db10*/  IMAD.X R10, R10, 0x1, R247, P6 ;  /* 0x000000010a0a7824 */ /* 0x000fe200030e06f7 */
        /* <DEDUP_REMOVED lines=28> */
[----:B---3--:R-:W-:-:S04]  /*2dce0*/  IADD3 R13, P6, PT, R13, R248, RZ ;  /* 0x000000f80d0d7210 */ /* 0x008fc80007fde0ff */
[----:B------:R-:W-:Y:S01]  /*2dcf0*/  IADD3.X R14, PT, PT, R14, R247, RZ, P6, !PT ;  /* 0x000000f70e0e7210 */ /* 0x000fe200037fe4ff */
        /* <DEDUP_REMOVED lines=20> */
[----:B------:R-:W-:-:S03]  /*2de40*/  SEL R5, R5, RZ, !P1 ;  /* 0x000000ff05057207 */ /* 0x000fc60004800000 */
[----:B------:R1:W-:Y:S01]  /*2de50*/  STL [R1+0x1a4], R12 ;  /* 0x0001a40c01007387 */ /* 0x0003e20000100800 */
[----:B------:R-:W-:Y:S01]  /*2de60*/  MOV R6, R11 ;  /* 0x0000000b00067202 */ /* 0x000fe20000000f00 */
[----:B------:R-:W-:Y:S01]  /*2de70*/  IMAD.MOV.U32 R7, RZ, RZ, R12 ;  /* 0x000000ffff077224 */ /* 0x000fe200078e000c */
[----:B--2---:R-:W-:-:S04]  /*2de80*/  IADD3 R8, P6, PT, R8, R248, RZ ;  /* 0x000000f808087210 */ /* 0x004fc80007fde0ff */
        /* <DEDUP_REMOVED lines=24> */
[----:B------:R-:W-:Y:S01]  /*2e010*/  IMAD.MOV.U32 R6, RZ, RZ, R15 ;  /* 0x000000ffff067224 */ /* 0x000fe200078e000f */
[----:B------:R-:W-:Y:S02]  /*2e020*/  MOV R7, R16 ;  /* 0x0000001000077202 */ /* 0x000fe40000000f00 */
        /* <DEDUP_REMOVED lines=47> */
[----:B------:R-:W-:Y:S02]  /*2e320*/  IMAD.MOV.U32 R6, RZ, RZ, R15 ;  /* 0x000000ffff067224 */ /* 0x000fe400078e000f */
[----:B------:R-:W-:Y:S01]  /*2e330*/  IMAD.MOV.U32 R7, RZ, RZ, R16 ;  /* 0x000000ffff077224 */ /* 0x000fe200078e0010 */
[----:B------:R1:W-:Y:S04]  /*2e340*/  STL [R1+0x1d4], R16 ;  /* 0x0001d41001007387 */ /* 0x0003e80000100800 */
[----:B------:R1:W-:Y:S01]  /*2e350*/  LDGSTS.E [R245+0x401d0], desc[UR20][R6.64], P4 ;  /* 0x401d000006f57fae */ /* 0x0003e2000a1a1014 */
[----:B---3--:R-:W-:-:S05]  /*2e360*/  IADD3 R13, P6, PT, R13, R248, RZ ;  /* 0x000000f80d0d7210 */ /* 0x008fca0007fde0ff */
[----:B------:R-:W-:Y:S01]  /*2e370*/  IMAD.X R14, R14, 0x1, R247, P6 ;  /* 0x000000010e0e7824 */ /* 0x000fe200030e06f7 */
[----:B------:R-:W-:Y:S04]  /*2e380*/  STL [R1+0x1e0], R13 ;  /* 0x0001e00d01007387 */ /* 0x000fe80000100800 */
[----:B------:R3:W-:Y:S04]  /*2e390*/  STL [R1+0x1dc], R14 ;  /* 0x0001dc0e01007387 */ /* 0x0007e80000100800 */
[----:B-1----:R-:W2:Y:S01]  /*2e3a0*/  LDL.LU R16, [R1+0x1f4] ;  /* 0x0001f40001107983 */ /* 0x002ea20000300800 */
[----:B------:R-:W-:-:S03]  /*2e3b0*/  MOV R7, R14 ;  /* 0x0000000e00077202 */ /* 0x000fc60000000f00 */
[----:B------:R-:W2:Y:S01]  /*2e3c0*/  LDL.LU R15, [R1+0x1f8] ;  /* 0x0001f800010f7983 */ /* 0x000ea20000300800 */
[----:B------:R-:W-:-:S03]  /*2e3d0*/  IMAD.MOV.U32 R6, RZ, RZ, R13 ;  /* 0x000000ffff067224 */ /* 0x000fc600078e000d */
        /* <DEDUP_REMOVED lines=14> */
[----:B------:R-:W-:-:S03]  /*2e4c0*/  IMAD.MOV.U32 R6, RZ, RZ, R11 ;  /* 0x000000ffff067224 */ /* 0x000fc600078e000b */
[----:B------:R1:W-:Y:S01]  /*2e4d0*/  STL [R1+0x1e4], R12 ;  /* 0x0001e40c01007387 */ /* 0x0003e20000100800 */
[----:B------:R-:W-:Y:S01]  /*2e4e0*/  IMAD.MOV.U32 R7, RZ, RZ, R12 ;  /* 0x000000ffff077224 */ /* 0x000fe200078e000c */
[----:B------:R-:W-:Y:S02]  /*2e4f0*/  SEL R5, R5, RZ, !P1 ;  /* 0x000000ff05057207 */ /* 0x000fe40004800000 */
[----:B--2---:R-:W-:Y:S02]  /*2e500*/  IADD3 R8, P6, PT, R8, R248, RZ ;  /* 0x000000f808087210 */ /* 0x004fe40007fde0ff */
[----:B------:R2:W-:Y:S03]  /*2e510*/  LDGSTS.E [R245+0x401d8], desc[UR20][R6.64], P4 ;  /* 0x401d800006f57fae */ /* 0x0005e6000a1a1014 */
[----:B------:R-:W-:Y:S01]  /*2e520*/  IMAD.X R10, R10, 0x1, R247, P6 ;  /* 0x000000010a0a7824 */ /* 0x000fe200030e06f7 */
[----:B------:R-:W-:Y:S04]  /*2e530*/  STL [R1+0x1f0], R8 ;  /* 0x0001f00801007387 */ /* 0x000fe80000100800 */
[----:B------:R4:W-:Y:S04]  /*2e540*/  STL [R1+0x1ec], R10 ;  /* 0x0001ec0a01007387 */ /* 0x0009e80000100800 */
[----:B-1----:R-:W3:Y:S01]  /*2e550*/  LDL.LU R12, [R1+0x204] ;  /* 0x00020400010c7983 */ /* 0x002ee20000300800 */
[----:B------:R-:W-:-:S03]  /*2e560*/  ISETP.NE.U32.AND P3, PT, R5, RZ, PT ;  /* 0x000000ff0500720c */ /* 0x000fc60003f65070 */
        /* <DEDUP_REMOVED lines=13> */
[----:B------:R-:W-:Y:S02]  /*2e640*/  IADD3.X R16, PT, PT, R16, R247, RZ, P6, !PT ;  /* 0x000000f710107210 */ /* 0x000fe400037fe4ff */
[----:B---3--:R-:W-:Y:S01]  /*2e650*/  IADD3 R13, P6, PT, R13, R248, RZ ;  /* 0x000000f80d0d7210 */ /* 0x008fe20007fde0ff */
[----:B------:R1:W-:Y:S01]  /*2e660*/  STL [R1+0x1f8], R15 ;  /* 0x0001f80f01007387 */ /* 0x0003e20000100800 */
[----:B------:R-:W-:-:S03]  /*2e670*/  IMAD.MOV.U32 R6, RZ, RZ, R15 ;  /* 0x000000ffff067224 */ /* 0x000fc600078e000f */
[----:B------:R-:W-:Y:S01]  /*2e680*/  IMAD.X R14, R14, 0x1, R247, P6 ;  /* 0x000000010e0e7824 */ /* 0x000fe200030e06f7 */
[----:B------:R3:W-:Y:S01]  /*2e690*/  STL [R1+0x1f4], R16 ;  /* 0x0001f41001007387 */ /* 0x0007e20000100800 */
[----:B------:R-:W-:-:S03]  /*2e6a0*/  IMAD.MOV.U32 R7, RZ, RZ, R16 ;  /* 0x000000ffff077224 */ /* 0x000fc600078e0010 */
[----:B-1----:R-:W2:Y:S04]  /*2e6b0*/  LDL.LU R15, [R1+0x218] ;  /* 0x00021800010f7983 */ /* 0x002ea80000300800 */
[----:B------:R-:W-:Y:S04]  /*2e6c0*/  STL [R1+0x200], R13 ;  /* 0x0002000d01007387 */ /* 0x000fe80000100800 */
[----:B------:R1:W-:Y:S04]  /*2e6d0*/  STL [R1+0x1fc], R14 ;  /* 0x0001fc0e01007387 */ /* 0x0003e80000100800 */
[----:B---3--:R-:W3:Y:S04]  /*2e6e0*/  LDL.LU R16, [R1+0x214] ;  /* 0x0002140001107983 */ /* 0x008ee80000300800 */
[----:B------:R1:W-:Y:S02]  /*2e6f0*/  LDGSTS.E [R245+0x401e0], desc[UR20][R6.64], P4 ;  /* 0x401e000006f57fae */ /* 0x0003e4000a1a1014 */
[----:B-1----:R-:W-:-:S02]  /*2e700*/  IMAD.MOV.U32 R7, RZ, RZ, R14 ;  /* 0x000000ffff077224 */ /* 0x002fc400078e000e */
[----:B------:R-:W-:Y:S01]  /*2e710*/  IMAD.MOV.U32 R6, RZ, RZ, R13 ;  /* 0x000000ffff067224 */ /* 0x000fe200078e000d */
        /* <DEDUP_REMOVED lines=10> */
[-C--:B------:R-:W-:Y:S02]  /*2e7c0*/  IADD3 R11, P6, PT, R11, R248.reuse, RZ ;  /* 0x000000f80b0b7210 */ /* 0x080fe40007fde0ff */
[----:B------:R-:W-:Y:S02]  /*2e7d0*/  ISETP.NE.U32.AND P4, PT, R6, RZ, PT ;  /* 0x000000ff0600720c */ /* 0x000fe40003f85070 */
[----:B------:R-:W-:Y:S01]  /*2e7e0*/  SEL R5, R5, RZ, !P1 ;  /* 0x000000ff05057207 */ /* 0x000fe20004800000 */
[----:B------:R-:W-:Y:S01]  /*2e7f0*/  IMAD.X R12, R12, 0x1, R247, P6 ;  /* 0x000000010c0c7824 */ /* 0x000fe200030e06f7 */
[----:B----4-:R-:W-:Y:S02]  /*2e800*/  IADD3 R8, P6, PT, R8, R248, RZ ;  /* 0x000000f808087210 */ /* 0x010fe40007fde0ff */
[----:B------:R-:W-:Y:S01]  /*2e810*/  ISETP.NE.U32.AND P3, PT, R5, RZ, PT ;  /* 0x000000ff0500720c */ /* 0x000fe20003f65070 */
[----:B------:R-:W-:Y:S01]  /*2e820*/  IMAD.MOV.U32 R6, RZ, RZ, R11 ;  /* 0x000000ffff067224 */ /* 0x000fe200078e000b */
[----:B--2---:R-:W-:Y:S01]  /*2e830*/  IADD3.X R10, PT, PT, R10, R247, RZ, P6, !PT ;  /* 0x000000f70a0a7210 */ /* 0x004fe200037fe4ff */
[----:B------:R-:W-:Y:S01]  /*2e840*/  IMAD.MOV.U32 R7, RZ, RZ, R12 ;  /* 0x000000ffff077224 */ /* 0x000fe200078e000c */
[----:B------:R-:W-:Y:S04]  /*2e850*/  STL [R1+0x208], R11 ;  /* 0x0002080b01007387 */ /* 0x000fe80000100800 */
[----:B------:R1:W-:Y:S04]  /*2e860*/  LDGSTS.E [R245+0x401e8], desc[UR20][R6.64], P4 ;  /* 0x401e800006f57fae */ /* 0x0003e8000a1a1014 */
[----:B------:R2:W-:Y:S04]  /*2e870*/  STL [R1+0x204], R12 ;  /* 0x0002040c01007387 */ /* 0x0005e80000100800 */
[----:B------:R-:W-:Y:S01]  /*2e880*/  STL [R1+0x210], R8 ;  /* 0x0002100801007387 */ /* 0x000fe20000100800 */
[----:B-1----:R-:W-:-:S02]  /*2e890*/  IMAD.MOV.U32 R6, RZ, RZ, R8 ;  /* 0x000000ffff067224 */ /* 0x002fc400078e0008 */
[----:B------:R-:W-:Y:S01]  /*2e8a0*/  IMAD.MOV.U32 R7, RZ, RZ, R10 ;  /* 0x000000ffff077224 */ /* 0x000fe200078e000a */
[----:B------:R1:W-:Y:S04]  /*2e8b0*/  STL [R1+0x20c], R10 ;  /* 0x00020c0a01007387 */ /* 0x0003e80000100800 */
[----:B--2---:R-:W2:Y:S04]  /*2e8c0*/  LDL.LU R12, [R1+0x224] ;  /* 0x00022400010c7983 */ /* 0x004ea80000300800 */
[----:B------:R-:W4:Y:S04]  /*2e8d0*/  LDL.LU R11, [R1+0x228] ;  /* 0x00022800010b7983 */ /* 0x000f280000300800 */
[----:B------:R3:W-:Y:S01]  /*2e8e0*/  LDGSTS.E [R245+0x401ec], desc[UR20][R6.64], P3 ;  /* 0x401ec00006f57fae */ /* 0x0007e200099a1014 */
[----:B------:R-:W-:-:S03]  /*2e8f0*/  ISETP.GT.AND P3, PT, R4, 0x7c, PT ;  /* 0x0000007c0400780c */ /* 0x000fc60003f64270 */
[----:B-1----:R-:W2:Y:S01]  /*2e900*/  LDL.LU R10, [R1+0x22c] ;  /* 0x00022c00010a7983 */ /* 0x002ea20000300800 */
[----:B------:R-:W-:-:S03]  /*2e910*/  SEL R5, RZ, 0x4, !P3 ;  /* 0x00000004ff057807 */ /* 0x000fc60005800000 */
[----:B------:R-:W2:Y:S01]  /*2e920*/  LDL.LU R8, [R1+0x230] ;  /* 0x0002300001087983 */ /* 0x000ea20000300800 */
[----:B------:R-:W-:-:S04]  /*2e930*/  SEL R5, R5, RZ, !P1 ;  /* 0x000000ff05057207 */ /* 0x000fc80004800000 */
[----:B------:R-:W-:Y:S02]  /*2e940*/  ISETP.NE.U32.AND P4, PT, R5, RZ, PT ;  /* 0x000000ff0500720c */ /* 0x000fe40003f85070 */
[----:B------:R-:W-:Y:S02]  /*2e950*/  ISETP.GT.AND P3, PT, R4, 0x7d, PT ;  /* 0x0000007d0400780c */ /* 0x000fe40003f64270 */
[----:B------:R-:W-:-:S05]  /*2e960*/  IADD3 R15, P6, PT, R15, R248, RZ ;  /* 0x000000f80f0f7210 */ /* 0x000fca0007fde0ff */
[----:B---3--:R-:W-:Y:S02]  /*2e970*/  IMAD.MOV.U32 R6, RZ, RZ, R15 ;  /* 0x000000ffff067224 */ /* 0x008fe400078e000f */
[----:B------:R-:W-:-:S05]  /*2e980*/  IMAD.X R16, R16, 0x1, R247, P6 ;  /* 0x0000000110107824 */ /* 0x000fca00030e06f7 */
[----:B------:R-:W-:-:S05]  /*2e990*/  MOV R7, R16 ;  /* 0x0000001000077202 */ /* 0x000fca0000000f00 */
[----:B------:R-:W-:Y:S01]  /*2e9a0*/  LDGSTS.E [R245+0x401f0], desc[UR20][R6.64], P4 ;  /* 0x401f000006f57fae */ /* 0x000fe2000a1a1014 */
[----:B------:R-:W-:-:S03]  /*2e9b0*/  ISETP.GT.AND P6, PT, R4, 0x7f, PT ;  /* 0x0000007f0400780c */ /* 0x000fc60003fc4270 */
[----:B------:R1:W-:Y:S01]  /*2e9c0*/  STL [R1+0x218], R15 ;  /* 0x0002180f01007387 */ /* 0x0003e20000100800 */
[----:B------:R-:W-:-:S03]  /*2e9d0*/  IADD3 R13, P4, PT, R13, R248, RZ ;  /* 0x000000f80d0d7210 */ /* 0x000fc60007f9e0ff */
[----:B------:R-:W-:Y:S02]  /*2e9e0*/  STL [R1+0x214], R16 ;  /* 0x0002141001007387 */ /* 0x000fe40000100800 */
[----:B------:R-:W-:Y:S02]  /*2e9f0*/  IMAD.X R14, R14, 0x1, R247, P4 ;  /* 0x000000010e0e7824 */ /* 0x000fe400020e06f7 */
[----:B------:R3:W-:Y:S01]  /*2ea00*/  STL [R1+0x220], R13 ;  /* 0x0002200d01007387 */ /* 0x0007e20000100800 */
[----:B------:R-:W-:Y:S01]  /*2ea10*/  ISETP.GT.AND P4, PT, R4, 0x7e, PT ;  /* 0x0000007e0400780c */ /* 0x000fe20003f84270 */
[----:B------:R-:W-:Y:S02]  /*2ea20*/  IMAD.MOV.U32 R4, RZ, RZ, R13 ;  /* 0x000000ffff047224 */ /* 0x000fe400078e000d */
[----:B------:R-:W-:Y:S04]  /*2ea30*/  STL [R1+0x21c], R14 ;  /* 0x00021c0e01007387 */ /* 0x000fe80000100800 */
[----:B-1----:R-:W2:Y:S04]  /*2ea40*/  LDL.LU R15, [R1+0x234] ;  /* 0x00023400010f7983 */ /* 0x002ea80000300800 */
[----:B---3--:R-:W3:Y:S04]  /*2ea50*/  LDL.LU R13, [R1+0x238] ;  /* 0x00023800010d7983 */ /* 0x008ee80000300800 */
[----:B------:R-:W3:Y:S04]  /*2ea60*/  LDL.LU R20, [R1+0x274] ;  /* 0x0002740001147983 */ /* 0x000ee80000300800 */
[----:B------:R-:W3:Y:S01]  /*2ea70*/  LDL.LU R19, [R1+0x278] ;  /* 0x0002780001137983 */ /* 0x000ee20000300800 */
[----:B------:R-:W-:-:S04]  /*2ea80*/  SEL R5, RZ, 0x4, !P3 ;  /* 0x00000004ff057807 */ /* 0x000fc80005800000 */
[----:B------:R-:W-:-:S04]  /*2ea90*/  SEL R5, R5, RZ, !P1 ;  /* 0x000000ff05057207 */ /* 0x000fc80004800000 */
[----:B------:R-:W-:Y:S01]  /*2eaa0*/  ISETP.NE.U32.AND P3, PT, R5, RZ, PT ;  /* 0x000000ff0500720c */ /* 0x000fe20003f65070 */
[----:B------:R-:W-:-:S12]  /*2eab0*/  IMAD.MOV.U32 R5, RZ, RZ, R14 ;  /* 0x000000ffff057224 */ /* 0x000fd800078e000e */
[----:B------:R1:W-:Y:S02]  /*2eac0*/  LDGSTS.E [R245+0x401f4], desc[UR20][R4.64], P3 ;  /* 0x401f400004f57fae */ /* 0x0003e400099a1014 */
[----:B-1----:R-:W-:Y:S02]  /*2ead0*/  SEL R5, RZ, 0x4, !P4 ;  /* 0x00000004ff057807 */ /* 0x002fe40006000000 */
[----:B------:R-:W-:Y:S02]  /*2eae0*/  SEL R4, RZ, 0x4, !P6 ;  /* 0x00000004ff047807 */ /* 0x000fe40007000000 */
[----:B------:R-:W-:-:S04]  /*2eaf0*/  SEL R5, R5, RZ, !P1 ;  /* 0x000000ff05057207 */ /* 0x000fc80004800000 */
[----:B------:R-:W-:Y:S02]  /*2eb00*/  ISETP.NE.U32.AND P4, PT, R5, RZ, PT ;  /* 0x000000ff0500720c */ /* 0x000fe40003f85070 */
[----:B------:R-:W-:Y:S02]  /*2eb10*/  SEL R4, R4, RZ, !P1 ;  /* 0x000000ff04047207 */ /* 0x000fe40004800000 */
[----:B----4-:R-:W-:-:S05]  /*2eb20*/  IADD3 R11, P6, PT, R11, R248, RZ ;  /* 0x000000f80b0b7210 */ /* 0x010fca0007fde0ff */
[----:B--2---:R-:W-:Y:S01]  /*2eb30*/  IMAD.X R12, R12, 0x1, R247, P6 ;  /* 0x000000010c0c7824 */ /* 0x004fe200030e06f7 */
[----:B------:R-:W-:Y:S01]  /*2eb40*/  ISETP.NE.U32.AND P3, PT, R4, RZ, PT ;  /* 0x000000ff0400720c */ /* 0x000fe20003f65070 */
[----:B------:R-:W-:Y:S01]  /*2eb50*/  IMAD.MOV.U32 R4, RZ, RZ, R11 ;  /* 0x000000ffff047224 */ /* 0x000fe200078e000b */
[----:B------:R-:W-:Y:S02]  /*2eb60*/  IADD3 R8, P6, PT, R8, R248, RZ ;  /* 0x000000f808087210 */ /* 0x000fe40007fde0ff */
[----:B------:R-:W-:Y:S01]  /*2eb70*/  MOV R5, R12 ;  /* 0x0000000c00057202 */ /* 0x000fe20000000f00 */
[----:B------:R-:W-:Y:S02]  /*2eb80*/  STL [R1+0x228], R11 ;  /* 0x0002280b01007387 */ /* 0x000fe40000100800 */
[----:B------:R-:W-:Y:S02]  /*2eb90*/  IMAD.X R10, R10, 0x1, R247, P6 ;  /* 0x000000010a0a7824 */ /* 0x000fe400030e06f7 */
[----:B------:R-:W-:Y:S04]  /*2eba0*/  STL [R1+0x224], R12 ;  /* 0x0002240c01007387 */ /* 0x000fe80000100800 */
[----:B------:R1:W-:Y:S04]  /*2ebb0*/  LDGSTS.E [R245+0x401f8], desc[UR20][R4.64], P4 ;  /* 0x401f800004f57fae */ /* 0x0003e8000a1a1014 */
[----:B------:R2:W-:Y:S04]  /*2ebc0*/  STL [R1+0x230], R8 ;  /* 0x0002300801007387 */ /* 0x0005e80000100800 */
[----:B------:R4:W-:Y:S01]  /*2ebd0*/  STL [R1+0x22c], R10 ;  /* 0x00022c0a01007387 */ /* 0x0009e20000100800 */
[----:B-1----:R-:W-:-:S03]  /*2ebe0*/  IMAD.MOV.U32 R4, RZ, RZ, R8 ;  /* 0x000000ffff047224 */ /* 0x002fc600078e0008 */
[----:B--2---:R-:W2:Y:S01]  /*2ebf0*/  LDL.LU R8, [R1+0x2b8] ;  /* 0x0002b80001087983 */ /* 0x004ea20000300800 */
[----:B------:R-:W-:-:S03]  /*2ec00*/  IMAD.MOV.U32 R5, RZ, RZ, R10 ;  /* 0x000000ffff057224 */ /* 0x000fc600078e000a */
[----:B----4-:R-:W4:Y:S04]  /*2ec10*/  LDL.LU R10, [R1+0x2f8] ;  /* 0x0002f800010a7983 */ /* 0x010f280000300800 */
[----:B------:R-:W4:Y:S04]  /*2ec20*/  LDL.LU R17, [R1+0x2b4] ;  /* 0x0002b40001117983 */ /* 0x000f280000300800 */
[----:B------:R-:W4:Y:S04]  /*2ec30*/  LDL.LU R18, [R1+0x2f4] ;  /* 0x0002f40001127983 */ /* 0x000f280000300800 */
[----:B------:R1:W-:Y:S04]  /*2ec40*/  LDGSTS.E [R245+0x401fc], desc[UR20][R4.64], P3 ;  /* 0x401fc00004f57fae */ /* 0x0003e800099a1014 */
[----:B------:R-:W4:Y:S01]  /*2ec50*/  LDL.LU R11, [R1+0x334] ;  /* 0x00033400010b7983 */ /* 0x000f220000300800 */
[----:B------:R-:W-:-:S03]  /*2ec60*/  UIADD3 UR11, UPT, UPT, UR11, 0x1, URZ ;  /* 0x000000010b0b7890 */ /* 0x000fc6000fffe0ff */
[----:B------:R-:W0:Y:S01]  /*2ec70*/  LDGDEPBAR ;  /* 0x00000000000079af */ /* 0x000e220000000000 */
[----:B-1----:R-:W-:-:S03]  /*2ec80*/  IMAD R4, R246, -0x80, R9 ;  /* 0xffffff80f6047824 */ /* 0x002fc600078e0209 */
[----:B------:R-:W4:Y:S02]  /*2ec90*/  LDL.LU R9, [R1+0x338] ;  /* 0x0003380001097983 */ /* 0x000f240000300800 */
[----:B------:R-:W-:Y:S02]  /*2eca0*/  ISETP.GE.AND P3, PT, R0, R4, PT ;  /* 0x000000040000720c */ /* 0x000fe40003f66270 */
[----:B------:R-:W4:Y:S04]  /*2ecb0*/  LDL.LU R16, [R1+0x374] ;  /* 0x0003740001107983 */ /* 0x000f280000300800 */
[----:B------:R-:W4:Y:S01]  /*2ecc0*/  LDL.LU R12, [R1+0x378] ;  /* 0x00037800010c7983 */ /* 0x000f220000300800 */
[----:B------:R-:W-:-:S03]  /*2ecd0*/  SEL R4, RZ, 0x4, P3 ;  /* 0x00000004ff047807 */ /* 0x000fc60001800000 */
[----:B------:R-:W4:Y:S04]  /*2ece0*/  LDL.LU R14, [R1+0x3b8] ;  /* 0x0003b800010e7983 */ /* 0x000f280000300800 */
[----:B------:R-:W4:Y:S01]  /*2ecf0*/  LDL.LU R7, [R1+0x3f8] ;  /* 0x0003f80001077983 */ /* 0x000f220000300800 */
[----:B------:R-:W-:-:S04]  /*2ed00*/  SEL R4, R4, RZ, !P1 ;  /* 0x000000ff04047207 */ /* 0x000fc80004800000 */
[----:B------:R-:W-:Y:S02]  /*2ed10*/  ISETP.NE.U32.AND P1, PT, R4, RZ, PT ;  /* 0x000000ff0400720c */ /* 0x000fe40003f25070 */
[----:B---3--:R-:W-:-:S05]  /*2ed20*/  IADD3 R13, P3, PT, R13, R250, RZ ;  /* 0x000000fa0d0d7210 */ /* 0x008fca0007f7e0ff */
[--C-:B------:R-:W-:Y:S01]  /*2ed30*/  IMAD.X R15, R15, 0x1, R249.reuse, P3 ;  /* 0x000000010f0f7824 */ /* 0x100fe200018e06f9 */
[----:B------:R-:W-:Y:S01]  /*2ed40*/  IADD3 R19, P4, PT, R19, R250, RZ ;  /* 0x000000fa13137210 */ /* 0x000fe20007f9e0ff */
[----:B------:R-:W-:Y:S04]  /*2ed50*/  STL [R1+0x238], R13 ;  /* 0x0002380d01007387 */ /* 0x000fe80000100800 */
[----:B------:R-:W-:Y:S01]  /*2ed60*/  IMAD.X R20, R20, 0x1, R249, P4 ;  /* 0x0000000114147824 */ /* 0x000fe200020e06f9 */
[----:B------:R1:W-:Y:S01]  /*2ed70*/  STL [R1+0x234], R15 ;  /* 0x0002340f01007387 */ /* 0x0003e20000100800 */
[----:B------:R-:W-:-:S03]  /*2ed80*/  MOV R5, R15 ;  /* 0x0000000f00057202 */ /* 0x000fc60000000f00 */
[----:B------:R-:W-:Y:S04]  /*2ed90*/  STL [R1+0x278], R19 ;  /* 0x0002781301007387 */ /* 0x000fe80000100800 */
[----:B------:R-:W-:Y:S04]  /*2eda0*/  STL [R1+0x274], R20 ;  /* 0x0002741401007387 */ /* 0x000fe80000100800 */
[----:B-1----:R-:W3:Y:S01]  /*2edb0*/  LDL.LU R15, [R1+0x3b4] ;  /* 0x0003b400010f7983 */ /* 0x002ee20000300800 */
[----:B------:R-:W-:-:S03]  /*2edc0*/  IMAD.MOV.U32 R4, RZ, RZ, R13 ;  /* 0x000000ffff047224 */ /* 0x000fc600078e000d */
[----:B------:R-:W3:Y:S01]  /*2edd0*/  LDL.LU R13, [R1+0x3f4] ;  /* 0x0003f400010d7983 */ /* 0x000ee20000300800 */
[----:B------:R-:W-:-:S04]  /*2ede0*/  UISETP.GT.AND UP1, UPT, UR11, 0x1, UPT ;  /* 0x000000010b00788c */ /* 0x000fc8000bf24270 */
[----:B------:R-:W-:-:S04]  /*2edf0*/  USEL UR11, UR11, URZ, !UP1 ;  /* 0x000000ff0b0b7287 */ /* 0x000fc8000c800000 */
[----:B------:R-:W-:-:S06]  /*2ee00*/  ULEA UR12, UR11, UR6, 0x11 ;  /* 0x000000060b0c7291 */ /* 0x000fcc000f8e88ff */
[----:B-----5:R-:W-:-:S05]  /*2ee10*/  VIADD R6, R3, UR12 ;  /* 0x0000000c03067c36 */ /* 0x020fca0008000000 */
[----:B------:R1:W-:Y:S02]  /*2ee20*/  LDGSTS.E [R6], desc[UR20][R4.64], P1 ;  /* 0x0000000004067fae */ /* 0x0003e400089a1014 */
[----:B-1----:R-:W-:Y:S02]  /*2ee30*/  IMAD.MOV.U32 R4, RZ, RZ, R19 ;  /* 0x000000ffff047224 */ /* 0x002fe400078e0013 */
[----:B------:R-:W-:-:S05]  /*2ee40*/  IMAD.MOV.U32 R5, RZ, RZ, R20 ;  /* 0x000000ffff057224 */ /* 0x000fca00078e0014 */
[----:B------:R1:W-:Y:S01]  /*2ee50*/  LDGSTS.E [R6+0x400], desc[UR20][R4.64], P1 ;  /* 0x0040000004067fae */ /* 0x0003e200089a1014 */
[-C--:B--2---:R-:W-:Y:S02]  /*2ee60*/  IADD3 R8, P3, PT, R8, R250.reuse, RZ ;  /* 0x000000fa08087210 */ /* 0x084fe40007f7e0ff */
[----:B----4-:R-:W-:-:S03]  /*2ee70*/  IADD3 R10, P4, PT, R10, R250, RZ ;  /* 0x000000fa0a0a7210 */ /* 0x010fc60007f9e0ff */
[--C-:B------:R-:W-:Y:S01]  /*2ee80*/  IMAD.X R17, R17, 0x1, R249.reuse, P3 ;  /* 0x0000000111117824 */ /* 0x100fe200018e06f9 */
[----:B------:R-:W-:Y:S01]  /*2ee90*/  STL [R1+0x2b8], R8 ;  /* 0x0002b80801007387 */ /* 0x000fe20000100800 */
[----:B-1----:R-:W-:Y:S02]  /*2eea0*/  IMAD.MOV.U32 R4, RZ, RZ, R8 ;  /* 0x000000ffff047224 */ /* 0x002fe400078e0008 */
[----:B------:R-:W-:Y:S01]  /*2eeb0*/  IMAD.X R18, R18, 0x1, R249, P4 ;  /* 0x0000000112127824 */ /* 0x000fe200020e06f9 */
[----:B------:R1:W-:Y:S01]  /*2eec0*/  STL [R1+0x2b4], R17 ;  /* 0x0002b41101007387 */ /* 0x0003e20000100800 */
[----:B------:R-:W-:-:S03]  /*2eed0*/  IMAD.MOV.U32 R5, RZ, RZ, R17 ;  /* 0x000000ffff057224 */ /* 0x000fc600078e0011 */
[----:B------:R-:W-:Y:S04]  /*2eee0*/  STL [R1+0x2f8], R10 ;  /* 0x0002f80a01007387 */ /* 0x000fe80000100800 */
[----:B------:R2:W-:Y:S04]  /*2eef0*/  LDGSTS.E [R6+0x800], desc[UR20][R4.64], P1 ;  /* 0x0080000004067fae */ /* 0x0005e800089a1014 */
[----:B-1----:R-:W4:Y:S04]  /*2ef00*/  LDL.LU R17, [R1+0x438] ;  /* 0x0004380001117983 */ /* 0x002f280000300800 */
[----:B------:R1:W-:Y:S01]  /*2ef10*/  STL [R1+0x2f4], R18 ;  /* 0x0002f41201007387 */ /* 0x0003e20000100800 */
[----:B------:R-:W-:-:S03]  /*2ef20*/  IADD3 R9, P3, PT, R9, R250, RZ ;  /* 0x000000fa09097210 */ /* 0x000fc60007f7e0ff */
[----:B------:R-:W4:Y:S01]  /*2ef30*/  LDL.LU R8, [R1+0x478] ;  /* 0x0004780001087983 */ /* 0x000f220000300800 */
[----:B--2---:R-:W-:Y:S01]  /*2ef40*/  IMAD.MOV.U32 R5, RZ, RZ, R18 ;  /* 0x000000ffff057224 */ /* 0x004fe200078e0012 */
[----:B------:R-:W-:Y:S01]  /*2ef50*/  MOV R4, R10 ;  /* 0x0000000a00047202 */ /* 0x000fe20000000f00 */
[----:B------:R-:W-:Y:S01]  /*2ef60*/  IMAD.X R11, R11, 0x1, R249, P3 ;  /* 0x000000010b0b7824 */ /* 0x000fe200018e06f9 */
[----:B-1----:R-:W2:Y:S01]  /*2ef70*/  LDL.LU R18, [R1+0x434] ;  /* 0x0004340001127983 */ /* 0x002ea20000300800 */
[----:B------:R-:W-:-:S03]  /*2ef80*/  IADD3 R12, P4, PT, R12, R250, RZ ;  /* 0x000000fa0c0c7210 */ /* 0x000fc60007f9e0ff */
[----:B------:R-:W2:Y:S02]  /*2ef90*/  LDL.LU R10, [R1+0x474] ;  /* 0x00047400010a7983 */ /* 0x000ea40000300800 */
[----:B------:R-:W-:Y:S02]  /*2efa0*/  IMAD.X R16, R16, 0x1, R249, P4 ;  /* 0x0000000110107824 */ /* 0x000fe400020e06f9 */
[----:B------:R1:W-:Y:S04]  /*2efb0*/  LDGSTS.E [R6+0xc00], desc[UR20][R4.64], P1 ;  /* 0x00c0000004067fae */ /* 0x0003e800089a1014 */
[----:B------:R1:W-:Y:S04]  /*2efc0*/  STL [R1+0x338], R9 ;  /* 0x0003380901007387 */ /* 0x0003e80000100800 */
[----:B------:R1:W-:Y:S02]  /*2efd0*/  STL [R1+0x334], R11 ;  /* 0x0003340b01007387 */ /* 0x0003e40000100800 */
[----:B-1----:R-:W-:-:S02]  /*2efe0*/  IMAD.MOV.U32 R4, RZ, RZ, R9 ;  /* 0x000000ffff047224 */ /* 0x002fc400078e0009 */
[----:B------:R-:W-:Y:S01]  /*2eff0*/  STL [R1+0x378], R12 ;  /* 0x0003780c01007387 */ /* 0x000fe20000100800 */
[----:B------:R-:W-:-:S03]  /*2f000*/  IMAD.MOV.U32 R5, RZ, RZ, R11 ;  /* 0x000000ffff057224 */ /* 0x000fc600078e000b */
[----:B------:R-:W2:Y:S01]  /*2f010*/  LDL.LU R9, [R1+0x4b8] ;  /* 0x0004b80001097983 */ /* 0x000ea20000300800 */
[----:B------:R-:W-:-:S03]  /*2f020*/  IADD3 R14, P3, PT, R14, R250, RZ ;  /* 0x000000fa0e0e7210 */ /* 0x000fc60007f7e0ff */
[----:B------:R1:W-:Y:S04]  /*2f030*/  STL [R1+0x374], R16 ;  /* 0x0003741001007387 */ /* 0x0003e80000100800 */
[----:B------:R1:W-:Y:S04]  /*2f040*/  LDGSTS.E [R6+0x1000], desc[UR20][R4.64], P1 ;  /* 0x0100000004067fae */ /* 0x0003e800089a1014 */
[----:B------:R-:W2:Y:S01]  /*2f050*/  LDL.LU R11, [R1+0x4f8] ;  /* 0x0004f800010b7983 */ /* 0x000ea20000300800 */
[----:B------:R-:W-:Y:S02]  /*2f060*/  IADD3 R7, P4, PT, R7, R250, RZ ;  /* 0x000000fa07077210 */ /* 0x000fe40007f9e0ff */
[----:B-1----:R-:W-:-:S02]  /*2f070*/  MOV R5, R16 ;  /* 0x0000001000057202 */ /* 0x002fc40000000f00 */
[----:B------:R-:W2:Y:S01]  /*2f080*/  LDL.LU R16, [R1+0x4b4] ;  /* 0x0004b40001107983 */ /* 0x000ea20000300800 */
[----:B------:R-:W-:-:S03]  /*2f090*/  IMAD.MOV.U32 R4, RZ, RZ, R12 ;  /* 0x000000ffff047224 */ /* 0x000fc600078e000c */
[----:B------:R-:W2:Y:S04]  /*2f0a0*/  LDL.LU R12, [R1+0x4f4] ;  /* 0x0004f400010c7983 */ /* 0x000ea80000300800 */
[----:B------:R1:W-:Y:S04]  /*2f0b0*/  STL [R1+0x3b8], R14 ;  /* 0x0003b80e01007387 */ /* 0x0003e80000100800 */
[----:B------:R1:W-:Y:S02]  /*2f0c0*/  LDGSTS.E [R6+0x1400], desc[UR20][R4.64], P1 ;  /* 0x0140000004067fae */ /* 0x0003e400089a1014 */
[----:B-1----:R-:W-:-:S02]  /*2f0d0*/  IMAD.MOV.U32 R4, RZ, RZ, R14 ;  /* 0x000000ffff047224 */ /* 0x002fc400078e000e */
[--C-:B---3--:R-:W-:Y:S02]  /*2f0e0*/  IMAD.X R15, R15, 0x1, R249.reuse, P3 ;  /* 0x000000010f0f7824 */ /* 0x108fe400018e06f9 */
[----:B------:R-:W-:-:S03]  /*2f0f0*/  IMAD.X R13, R13, 0x1, R249, P4 ;  /* 0x000000010d0d7824 */ /* 0x000fc600020e06f9 */
[----:B------:R1:W-:Y:S04]  /*2f100*/  STL [R1+0x3b4], R15 ;  /* 0x0003b40f01007387 */ /* 0x0003e80000100800 */
[----:B------:R3:W-:Y:S04]  /*2f110*/  STL [R1+0x3f8], R7 ;  /* 0x0003f80701007387 */ /* 0x0007e80000100800 */
[----:B------:R-:W2:Y:S01]  /*2f120*/  LDL.LU R14, [R1+0x538] ;  /* 0x00053800010e7983 */ /* 0x000ea20000300800 */
[----:B------:R-:W-:-:S03]  /*2f130*/  IMAD.MOV.U32 R5, RZ, RZ, R15 ;  /* 0x000000ffff057224 */ /* 0x000fc600078e000f */
[----:B------:R3:W-:Y:S04]  /*2f140*/  STL [R1+0x3f4], R13 ;  /* 0x0003f40d01007387 */ /* 0x0007e80000100800 */
[----:B------:R-:W2:Y:S04]  /*2f150*/  LDL.LU R19, [R1+0x578] ;  /* 0x0005780001137983 */ /* 0x000ea80000300800 */
[----:B-1----:R-:W2:Y:S04]  /*2f160*/  LDL.LU R15, [R1+0x534] ;  /* 0x00053400010f7983 */ /* 0x002ea80000300800 */
[----:B------:R-:W2:Y:S04]  /*2f170*/  LDL.LU R20, [R1+0x574] ;  /* 0x0005740001147983 */ /* 0x000ea80000300800 */
[----:B------:R1:W-:Y:S02]  /*2f180*/  LDGSTS.E [R6+0x1800], desc[UR20][R4.64], P1 ;  /* 0x0180000004067fae */ /* 0x0003e400089a1014 */
[----:B-1----:R-:W-:-:S02]  /*2f190*/  IMAD.MOV.U32 R4, RZ, RZ, R7 ;  /* 0x000000ffff047224 */ /* 0x002fc400078e0007 */
[----:B------:R-:W-:Y:S01]  /*2f1a0*/  IMAD.MOV.U32 R5, RZ, RZ, R13 ;  /* 0x000000ffff057224 */ /* 0x000fe200078e000d */
[----:B---3--:R-:W3:Y:S04]  /*2f1b0*/  LDL.LU R7, [R1+0x5b8] ;  /* 0x0005b80001077983 */ /* 0x008ee80000300800 */
[----:B------:R-:W3:Y:S04]  /*2f1c0*/  LDL.LU R13, [R1+0x5f8] ;  /* 0x0005f800010d7983 */ /* 0x000ee80000300800 */
[----:B------:R1:W-:Y:S01]  /*2f1d0*/  LDGSTS.E [R6+0x1c00], desc[UR20][R4.64], P1 ;  /* 0x01c0000004067fae */ /* 0x0003e200089a1014 */
[----:B----4-:R-:W-:-:S05]  /*2f1e0*/  IADD3 R17, P3, PT, R17, R250, RZ ;  /* 0x000000fa11117210 */ /* 0x010fca0007f7e0ff */
[----:B------:R4:W-:Y:S01]  /*2f1f0*/  STL [R1+0x438], R17 ;  /* 0x0004381101007387 */ /* 0x0009e20000100800 */
[----:B------:R-:W-:Y:S02]  /*2f200*/  IADD3 R8, P4, PT, R8, R250, RZ ;  /* 0x000000fa08087210 */ /* 0x000fe40007f9e0ff */
[----:B--2---:R-:W-:Y:S01]  /*2f210*/  IADD3.X R18, PT, PT, R18, R249, RZ, P3, !PT ;  /* 0x000000f912127210 */ /* 0x004fe20001ffe4ff */
[----:B-1----:R-:W-:Y:S02]  /*2f220*/  IMAD.MOV.U32 R4, RZ, RZ, R17 ;  /* 0x000000ffff047224 */ /* 0x002fe400078e0011 */
[----:B------:R-:W-:Y:S02]  /*2f230*/  IMAD.X R10, R10, 0x1, R249, P4 ;  /* 0x000000010a0a7824 */ /* 0x000fe400020e06f9 */
[----:B------:R1:W-:Y:S01]  /*2f240*/  STL [R1+0x434], R18 ;  /* 0x0004341201007387 */ /* 0x0003e20000100800 */
[----:B------:R-:W-:-:S03]  /*2f250*/  IMAD.MOV.U32 R5, RZ, RZ, R18 ;  /* 0x000000ffff057224 */ /* 0x000fc600078e0012 */
[----:B------:R2:W-:Y:S04]  /*2f260*/  STL [R1+0x478], R8 ;  /* 0x0004780801007387 */ /* 0x0005e80000100800 */
[----:B----4-:R-:W4:Y:S04]  /*2f270*/  LDL.LU R17, [R1+0x5b4] ;  /* 0x0005b40001117983 */ /* 0x010f280000300800 */
[----:B------:R2:W-:Y:S04]  /*2f280*/  STL [R1+0x474], R10 ;  /* 0x0004740a01007387 */ /* 0x0005e80000100800 */
[----:B-1----:R-:W4:Y:S01]  /*2f290*/  LDL.LU R18, [R1+0x5f4] ;  /* 0x0005f40001127983 */ /* 0x002f220000300800 */
[----:B------:R-:W-:-:S03]  /*2f2a0*/  IADD3 R9, P3, PT, R9, R250, RZ ;  /* 0x000000fa09097210 */ /* 0x000fc60007f7e0ff */
[----:B------:R1:W-:Y:S01]  /*2f2b0*/  LDGSTS.E [R6+0x2000], desc[UR20][R4.64], P1 ;  /* 0x0200000004067fae */ /* 0x0003e200089a1014 */
[----:B------:R-:W-:Y:S01]  /*2f2c0*/  IADD3 R11, P4, PT, R11, R250, RZ ;  /* 0x000000fa0b0b7210 */ /* 0x000fe20007f9e0ff */
[----:B-1----:R-:W-:Y:S02]  /*2f2d0*/  IMAD.MOV.U32 R4, RZ, RZ, R8 ;  /* 0x000000ffff047224 */ /* 0x002fe400078e0008 */
[----:B------:R-:W-:Y:S01]  /*2f2e0*/  IMAD.MOV.U32 R5, RZ, RZ, R10 ;  /* 0x000000ffff057224 */ /* 0x000fe200078e000a */
[----:B--2---:R-:W2:Y:S04]  /*2f2f0*/  LDL.LU R8, [R1+0x638] ;  /* 0x0006380001087983 */ /* 0x004ea80000300800 */
[----:B------:R-:W2:Y:S01]  /*2f300*/  LDL.LU R10, [R1+0x678] ;  /* 0x00067800010a7983 */ /* 0x000ea20000300800 */
[----:B------:R-:W-:-:S03]  /*2f310*/  IMAD.X R16, R16, 0x1, R249, P3 ;  /* 0x0000000110107824 */ /* 0x000fc600018e06f9 */
[----:B------:R1:W-:Y:S01]  /*2f320*/  STL [R1+0x4b8], R9 ;  /* 0x0004b80901007387 */ /* 0x0003e20000100800 */
[----:B------:R-:W-:-:S03]  /*2f330*/  IADD3.X R12, PT, PT, R12, R249, RZ, P4, !PT ;  /* 0x000000f90c0c7210 */ /* 0x000fc600027fe4ff */
[----:B------:R1:W-:Y:S04]  /*2f340*/  LDGSTS.E [R6+0x2400], desc[UR20][R4.64], P1 ;  /* 0x0240000004067fae */ /* 0x0003e800089a1014 */
[----:B------:R1:W-:Y:S04]  /*2f350*/  STL [R1+0x4b4], R16 ;  /* 0x0004b41001007387 */ /* 0x0003e80000100800 */
[----:B------:R1:W-:Y:S02]  /*2f360*/  STL [R1+0x4f8], R11 ;  /* 0x0004f80b01007387 */ /* 0x0003e40000100800 */
[----:B-1----:R-:W-:-:S02]  /*2f370*/  IMAD.MOV.U32 R4, RZ, RZ, R9 ;  /* 0x000000ffff047224 */ /* 0x002fc400078e0009 */
[----:B------:R-:W2:Y:S01]  /*2f380*/  LDL.LU R9, [R1+0x634] ;  /* 0x0006340001097983 */ /* 0x000ea20000300800 */
[----:B------:R-:W-:-:S03]  /*2f390*/  IMAD.MOV.U32 R5, RZ, RZ, R16 ;  /* 0x000000ffff057224 */ /* 0x000fc600078e0010 */
[----:B------:R1:W-:Y:S04]  /*2f3a0*/  STL [R1+0x4f4], R12 ;  /* 0x0004f40c01007387 */ /* 0x0003e80000100800 */
[----:B------:R-:W2:Y:S04]  /*2f3b0*/  LDL.LU R16, [R1+0x674] ;  /* 0x0006740001107983 */ /* 0x000ea80000300800 */
[----:B------:R1:W-:Y:S02]  /*2f3c0*/  LDGSTS.E [R6+0x2800], desc[UR20][R4.64], P1 ;  /* 0x0280000004067fae */ /* 0x0003e400089a1014 */
[----:B-1----:R-:W-:-:S02]  /*2f3d0*/  IMAD.MOV.U32 R4, RZ, RZ, R11 ;  /* 0x000000ffff047224 */ /* 0x002fc400078e000b */
[----:B------:R-:W-:Y:S01]  /*2f3e0*/  IMAD.MOV.U32 R5, RZ, RZ, R12 ;  /* 0x000000ffff057224 */ /* 0x000fe200078e000c */
[----:B------:R-:W2:Y:S04]  /*2f3f0*/  LDL.LU R11, [R1+0x6b8] ;  /* 0x0006b800010b7983 */ /* 0x000ea80000300800 */
[----:B------:R-:W2:Y:S04]  /*2f400*/  LDL.LU R12, [R1+0x6f8] ;  /* 0x0006f800010c7983 */ /* 0x000ea80000300800 */
[----:B------:R1:W-:Y:S01]  /*2f410*/  LDGSTS.E [R6+0x2c00], desc[UR20][R4.64], P1 ;  /* 0x02c0000004067fae */ /* 0x0003e200089a1014 */
[----:B------:R-:W-:-:S05]  /*2f420*/  IADD3 R14, P3, PT, R14, R250, RZ ;  /* 0x000000fa0e0e7210 */ /* 0x000fca0007f7e0ff */
[----:B------:R-:W-:Y:S01]  /*2f430*/  STL [R1+0x538], R14 ;  /* 0x0005380e01007387 */ /* 0x000fe20000100800 */
[----:B------:R-:W-:Y:S01]  /*2f440*/  IADD3 R19, P4, PT, R19, R250, RZ ;  /* 0x000000fa13137210 */ /* 0x000fe20007f9e0ff */
[----:B------:R-:W-:-:S04]  /*2f450*/  IMAD.X R15, R15, 0x1, R249, P3 ;  /* 0x000000010f0f7824 */ /* 0x000fc800018e06f9 */
[----:B------:R-:W-:Y:S01]  /*2f460*/  IMAD.X R20, R20, 0x1, R249, P4 ;  /* 0x0000000114147824 */ /* 0x000fe200020e06f9 */
[----:B------:R1:W-:Y:S02]  /*2f470*/  STL [R1+0x534], R15 ;  /* 0x0005340f01007387 */ /* 0x0003e40000100800 */
[----:B-1----:R-:W-:Y:S02]  /*2f480*/  IMAD.MOV.U32 R5, RZ, RZ, R15 ;  /* 0x000000ffff057224 */ /* 0x002fe400078e000f */
[----:B------:R-:W-:Y:S01]  /*2f490*/  STL [R1+0x578], R19 ;  /* 0x0005781301007387 */ /* 0x000fe20000100800 */
[----:B------:R-:W-:-:S03]  /*2f4a0*/  MOV R4, R14 ;  /* 0x0000000e00047202 */ /* 0x000fc60000000f00 */
[----:B------:R-:W2:Y:S04]  /*2f4b0*/  LDL.LU R15, [R1+0x6b4] ;  /* 0x0006b400010f7983 */ /* 0x000ea80000300800 */
[----:B------:R-:W-:Y:S04]  /*2f4c0*/  STL [R1+0x574], R20 ;  /* 0x0005741401007387 */ /* 0x000fe80000100800 */
[----:B------:R-:W2:Y:S01]  /*2f4d0*/  LDL.LU R14, [R1+0x6f4] ;  /* 0x0006f400010e7983 */ /* 0x000ea20000300800 */
[----:B---3--:R-:W-:-:S03]  /*2f4e0*/  IADD3 R7, P3, PT, R7, R250, RZ ;  /* 0x000000fa07077210 */ /* 0x008fc60007f7e0ff */
[----:B------:R1:W-:Y:S01]  /*2f4f0*/  LDGSTS.E [R6+0x3000], desc[UR20][R4.64], P1 ;  /* 0x0300000004067fae */ /* 0x0003e200089a1014 */
[----:B------:R-:W-:-:S03]  /*2f500*/  IADD3 R13, P4, PT, R13, R250, RZ ;  /* 0x000000fa0d0d7210 */ /* 0x000fc60007f9e0ff */
[----:B------:R-:W-:Y:S01]  /*2f510*/  STL [R1+0x5b8], R7 ;  /* 0x0005b80701007387 */ /* 0x000fe20000100800 */
[----:B-1----:R-:W-:Y:S02]  /*2f520*/  IMAD.MOV.U32 R4, RZ, RZ, R19 ;  /* 0x000000ffff047224 */ /* 0x002fe400078e0013 */
[----:B------:R-:W-:-:S05]  /*2f530*/  IMAD.MOV.U32 R5, RZ, RZ, R20 ;  /* 0x000000ffff057224 */ /* 0x000fca00078e0014 */
[----:B------:R1:W-:Y:S02]  /*2f540*/  LDGSTS.E [R6+0x3400], desc[UR20][R4.64], P1 ;  /* 0x0340000004067fae */ /* 0x0003e400089a1014 */
[----:B-1----:R-:W-:Y:S02]  /*2f550*/  IMAD.MOV.U32 R4, RZ, RZ, R7 ;  /* 0x000000ffff047224 */ /* 0x002fe400078e0007 */
[----:B----4-:R-:W-:-:S05]  /*2f560*/  IMAD.X R17, R17, 0x1, R249, P3 ;  /* 0x0000000111117824 */ /* 0x010fca00018e06f9 */
[----:B------:R1:W-:Y:S01]  /*2f570*/  STL [R1+0x5b4], R17 ;  /* 0x0005b41101007387 */ /* 0x0003e20000100800 */
[----:B------:R-:W-:Y:S01]  /*2f580*/  MOV R5, R17 ;  /* 0x0000001100057202 */ /* 0x000fe20000000f00 */
[----:B------:R-:W-:Y:S02]  /*2f590*/  IMAD.X R18, R18, 0x1, R249, P4 ;  /* 0x0000000112127824 */ /* 0x000fe400020e06f9 */
[----:B------:R-:W-:Y:S04]  /*2f5a0*/  STL [R1+0x5f8], R13 ;  /* 0x0005f80d01007387 */ /* 0x000fe80000100800 */
[----:B------:R3:W-:Y:S04]  /*2f5b0*/  LDGSTS.E [R6+0x3800], desc[UR20][R4.64], P1 ;  /* 0x0380000004067fae */ /* 0x0007e800089a1014 */
[----:B-1----:R-:W4:Y:S04]  /*2f5c0*/  LDL.LU R17, [R1+0x738] ;  /* 0x0007380001117983 */ /* 0x002f280000300800 */
[----:B------:R1:W-:Y:S04]  /*2f5d0*/  STL [R1+0x5f4], R18 ;  /* 0x0005f41201007387 */ /* 0x0003e80000100800 */
[----:B------:R-:W4:Y:S01]  /*2f5e0*/  LDL.LU R7, [R1+0x778] ;  /* 0x0007780001077983 */ /* 0x000f220000300800 */
[----:B---3--:R-:W-:Y:S01]  /*2f5f0*/  IMAD.MOV.U32 R5, RZ, RZ, R18 ;  /* 0x000000ffff057224 */ /* 0x008fe200078e0012 */
[-C--:B--2---:R-:W-:Y:S01]  /*2f600*/  IADD3 R8, P3, PT, R8, R250.reuse, RZ ;  /* 0x000000fa08087210 */ /* 0x084fe20007f7e0ff */
[----:B------:R-:W-:Y:S01]  /*2f610*/  IMAD.MOV.U32 R4, RZ, RZ, R13 ;  /* 0x000000ffff047224 */ /* 0x000fe200078e000d */
[----:B-1----:R-:W2:Y:S01]  /*2f620*/  LDL.LU R18, [R1+0x734] ;  /* 0x0007340001127983 */ /* 0x002ea20000300800 */
[----:B------:R-:W-:-:S03]  /*2f630*/  IADD3 R10, P4, PT, R10, R250, RZ ;  /* 0x000000fa0a0a7210 */ /* 0x000fc60007f9e0ff */
[----:B------:R-:W3:Y:S04]  /*2f640*/  LDL.LU R13, [R1+0x774] ;  /* 0x00077400010d7983 */ /* 0x000ee80000300800 */
[----:B------:R1:W-:Y:S04]  /*2f650*/  LDGSTS.E [R6+0x3c00], desc[UR20][R4.64], P1 ;  /* 0x03c0000004067fae */ /* 0x0003e800089a1014 */
[----:B------:R-:W-:Y:S01]  /*2f660*/  STL [R1+0x638], R8 ;  /* 0x0006380801007387 */ /* 0x000fe20000100800 */
[----:B------:R-:W-:Y:S02]  /*2f670*/  IMAD.X R9, R9, 0x1, R249, P3 ;  /* 0x0000000109097824 */ /* 0x000fe400018e06f9 */
[----:B-1----:R-:W-:-:S02]  /*2f680*/  IMAD.MOV.U32 R4, RZ, RZ, R8 ;  /* 0x000000ffff047224 */ /* 0x002fc400078e0008 */
[----:B------:R-:W-:Y:S01]  /*2f690*/  IMAD.MOV.U32 R5, RZ, RZ, R9 ;  /* 0x000000ffff057224 */ /* 0x000fe200078e0009 */
[----:B------:R1:W-:Y:S01]  /*2f6a0*/  STL [R1+0x634], R9 ;  /* 0x0006340901007387 */ /* 0x0003e20000100800 */
[----:B------:R-:W-:-:S03]  /*2f6b0*/  IMAD.X R16, R16, 0x1, R249, P4 ;  /* 0x0000000110107824 */ /* 0x000fc600020e06f9 */
[----:B------:R-:W-:Y:S04]  /*2f6c0*/  STL [R1+0x678], R10 ;  /* 0x0006780a01007387 */ /* 0x000fe80000100800 */
[----:B------:R1:W-:Y:S04]  /*2f6d0*/  LDGSTS.E [R6+0x4000], desc[UR20][R4.64], P1 ;  /* 0x0400000004067fae */ /* 0x0003e800089a1014 */
[----:B-1----:R-:W3:Y:S04]  /*2f6e0*/  LDL.LU R9, [R1+0x7b8] ;  /* 0x0007b80001097983 */ /* 0x002ee80000300800 */
[----:B------:R1:W-:Y:S04]  /*2f6f0*/  STL [R1+0x674], R16 ;  /* 0x0006741001007387 */ /* 0x0003e80000100800 */
[----:B------:R-:W3:Y:S01]  /*2f700*/  LDL.LU R8, [R1+0x7f8] ;  /* 0x0007f80001087983 */ /* 0x000ee20000300800 */
[----:B------:R-:W-:Y:S01]  /*2f710*/  IMAD.MOV.U32 R5, RZ, RZ, R16 ;  /* 0x000000ffff057224 */ /* 0x000fe200078e0010 */
[----:B------:R-:W-:-:S02]  /*2f720*/  IADD3 R11, P3, PT, R11, R250, RZ ;  /* 0x000000fa0b0b7210 */ /* 0x000fc40007f7e0ff */
[----:B-1----:R-:W3:Y:S01]  /*2f730*/  LDL.LU R16, [R1+0x7b4] ;  /* 0x0007b40001107983 */ /* 0x002ee20000300800 */
[----:B------:R-:W-:Y:S02]  /*2f740*/  MOV R4, R10 ;  /* 0x0000000a00047202 */ /* 0x000fe40000000f00 */
[----:B------:R-:W-:Y:S01]  /*2f750*/  IADD3 R12, P4, PT, R12, R250, RZ ;  /* 0x000000fa0c0c7210 */ /* 0x000fe20007f9e0ff */
[----:B------:R-:W3:Y:S04]  /*2f760*/  LDL.LU R10, [R1+0x7f4] ;  /* 0x0007f400010a7983 */ /* 0x000ee80000300800 */
[----:B------:R1:W-:Y:S04]  /*2f770*/  LDGSTS.E [R6+0x4400], desc[UR20][R4.64], P1 ;  /* 0x0440000004067fae */ /* 0x0003e800089a1014 */
[----:B------:R1:W-:Y:S02]  /*2f780*/  STL [R1+0x6b8], R11 ;  /* 0x0006b80b01007387 */ /* 0x0003e40000100800 */
[----:B-1----:R-:W-:-:S02]  /*2f790*/  IMAD.MOV.U32 R4, RZ, RZ, R11 ;  /* 0x000000ffff047224 */ /* 0x002fc400078e000b */
[----:B------:R-:W-:-:S04]  /*2f7a0*/  IMAD.X R15, R15, 0x1, R249, P3 ;  /* 0x000000010f0f7824 */ /* 0x000fc800018e06f9 */
[----:B------:R-:W-:Y:S01]  /*2f7b0*/  IMAD.MOV.U32 R5, RZ, RZ, R15 ;  /* 0x000000ffff057224 */ /* 0x000fe200078e000f */
[----:B------:R-:W-:Y:S01]  /*2f7c0*/  STL [R1+0x6b4], R15 ;  /* 0x0006b40f01007387 */ /* 0x000fe20000100800 */
[----:B------:R-:W-:-:S03]  /*2f7d0*/  IMAD.X R14, R14, 0x1, R249, P4 ;  /* 0x000000010e0e7824 */ /* 0x000fc600020e06f9 */
[----:B------:R1:W-:Y:S04]  /*2f7e0*/  STL [R1+0x6f8], R12 ;  /* 0x0006f80c01007387 */ /* 0x0003e80000100800 */
[----:B------:R-:W3:Y:S04]  /*2f7f0*/  LDL.LU R11, [R1+0x838] ;  /* 0x00083800010b7983 */ /* 0x000ee80000300800 */
[----:B------:R1:W-:Y:S04]  /*2f800*/  STL [R1+0x6f4], R14 ;  /* 0x0006f40e01007387 */ /* 0x0003e80000100800 */
[----:B------:R1:W-:Y:S04]  /*2f810*/  LDGSTS.E [R6+0x4800], desc[UR20][R4.64], P1 ;  /* 0x0480000004067fae */ /* 0x0003e800089a1014 */
[----:B------:R-:W3:Y:S01]  /*2f820*/  LDL.LU R19, [R1+0x878] ;  /* 0x0008780001137983 */ /* 0x000ee20000300800 */
[----:B-1----:R-:W-:-:S03]  /*2f830*/  IMAD.MOV.U32 R4, RZ, RZ, R12 ;  /* 0x000000ffff047224 */ /* 0x002fc600078e000c */
[----:B------:R-:W3:Y:S04]  /*2f840*/  LDL.LU R12, [R1+0x834] ;  /* 0x00083400010c7983 */ /* 0x000ee80000300800 */
[----:B------:R-:W3:Y:S01]  /*2f850*/  LDL.LU R20, [R1+0x874] ;  /* 0x0008740001147983 */ /* 0x000ee20000300800 */
[----:B------:R-:W-:-:S03]  /*2f860*/  MOV R5, R14 ;  /* 0x0000000e00057202 */ /* 0x000fc60000000f00 */
[----:B------:R-:W3:Y:S04]  /*2f870*/  LDL.LU R14, [R1+0x8b8] ;  /* 0x0008b800010e7983 */ /* 0x000ee80000300800 */
[----:B------:R-:W3:Y:S04]  /*2f880*/  LDL.LU R15, [R1+0x8f8] ;  /* 0x0008f800010f7983 */ /* 0x000ee80000300800 */
[----:B------:R1:W-:Y:S01]  /*2f890*/  LDGSTS.E [R6+0x4c00], desc[UR20][R4.64], P1 ;  /* 0x04c0000004067fae */ /* 0x0003e200089a1014 */
[----:B----4-:R-:W-:-:S05]  /*2f8a0*/  IADD3 R17, P3, PT, R17, R250, RZ ;  /* 0x000000fa11117210 */ /* 0x010fca0007f7e0ff */
[----:B------:R-:W-:Y:S01]  /*2f8b0*/  STL [R1+0x738], R17 ;  /* 0x0007381101007387 */ /* 0x000fe20000100800 */
[----:B------:R-:W-:Y:S01]  /*2f8c0*/  IADD3 R7, P4, PT, R7, R250, RZ ;  /* 0x000000fa07077210 */ /* 0x000fe20007f9e0ff */
[----:B--2---:R-:W-:Y:S02]  /*2f8d0*/  IMAD.X R18, R18, 0x1, R249, P3 ;  /* 0x0000000112127824 */ /* 0x004fe400018e06f9 */
[----:B-1----:R-:W-:Y:S02]  /*2f8e0*/  IMAD.MOV.U32 R4, RZ, RZ, R17 ;  /* 0x000000ffff047224 */ /* 0x002fe400078e0011 */
[----:B---3--:R-:W-:Y:S01]  /*2f8f0*/  IMAD.X R13, R13, 0x1, R249, P4 ;  /* 0x000000010d0d7824 */ /* 0x008fe200020e06f9 */
[----:B------:R1:W-:Y:S01]  /*2f900*/  STL [R1+0x734], R18 ;  /* 0x0007341201007387 */ /* 0x0003e20000100800 */
[----:B------:R-:W-:-:S03]  /*2f910*/  IMAD.MOV.U32 R5, RZ, RZ, R18 ;  /* 0x000000ffff057224 */ /* 0x000fc600078e0012 */
[----:B------:R2:W-:Y:S04]  /*2f920*/  STL [R1+0x778], R7 ;  /* 0x0007780701007387 */ /* 0x0005e80000100800 */
[----:B------:R3:W-:Y:S04]  /*2f930*/  LDGSTS.E [R6+0x5000], desc[UR20][R4.64], P1 ;  /* 0x0500000004067fae */ /* 0x0007e800089a1014 */
[----:B-1----:R-:W4:Y:S04]  /*2f940*/  LDL.LU R18, [R1+0x8b4] ;  /* 0x0008b40001127983 */ /* 0x002f280000300800 */
[----:B------:R1:W-:Y:S04]  /*2f950*/  STL [R1+0x774], R13 ;  /* 0x0007740d01007387 */ /* 0x0003e80000100800 */
[----:B------:R-:W4:Y:S01]  /*2f960*/  LDL.LU R17, [R1+0x8f4] ;  /* 0x0008f40001117983 */ /* 0x000f220000300800 */
[----:B---3--:R-:W-:-:S02]  /*2f970*/  IMAD.MOV.U32 R4, RZ, RZ, R7 ;  /* 0x000000ffff047224 */ /* 0x008fc400078e0007 */
[----:B------:R-:W-:Y:S01]  /*2f980*/  IMAD.MOV.U32 R5, RZ, RZ, R13 ;  /* 0x000000ffff057224 */ /* 0x000fe200078e000d */
[----:B--2---:R-:W2:Y:S04]  /*2f990*/  LDL.LU R7, [R1+0x938] ;  /* 0x0009380001077983 */ /* 0x004ea80000300800 */
[----:B-1----:R-:W3:Y:S04]  /*2f9a0*/  LDL.LU R13, [R1+0x978] ;  /* 0x00097800010d7983 */ /* 0x002ee80000300800 */
[----:B------:R1:W-:Y:S01]  /*2f9b0*/  LDGSTS.E [R6+0x5400], desc[UR20][R4.64], P1 ;  /* 0x0540000004067fae */ /* 0x0003e200089a1014 */
[----:B------:R-:W-:-:S05]  /*2f9c0*/  IADD3 R9, P3, PT, R9, R250, RZ ;  /* 0x000000fa09097210 */ /* 0x000fca0007f7e0ff */
[----:B------:R1:W-:Y:S01]  /*2f9d0*/  STL [R1+0x7b8], R9 ;  /* 0x0007b80901007387 */ /* 0x0003e20000100800 */
[----:B------:R-:W-:Y:S02]  /*2f9e0*/  IADD3 R8, P4, PT, R8, R250, RZ ;  /* 0x000000fa08087210 */ /* 0x000fe40007f9e0ff */
[----:B------:R-:W-:Y:S01]  /*2f9f0*/  IADD3.X R16, PT, PT, R16, R249, RZ, P3, !PT ;  /* 0x000000f910107210 */ /* 0x000fe20001ffe4ff */
[----:B-1----:R-:W-:Y:S02]  /*2fa00*/  IMAD.MOV.U32 R4, RZ, RZ, R9 ;  /* 0x000000ffff047224 */ /* 0x002fe400078e0009 */
[----:B------:R-:W-:Y:S02]  /*2fa10*/  IMAD.X R10, R10, 0x1, R249, P4 ;  /* 0x000000010a0a7824 */ /* 0x000fe400020e06f9 */
[----:B------:R1:W-:Y:S04]  /*2fa20*/  STL [R1+0x7b4], R16 ;  /* 0x0007b41001007387 */ /* 0x0003e80000100800 */
[----:B------:R-:W-:Y:S04]  /*2fa30*/  STL [R1+0x7f8], R8 ;  /* 0x0007f80801007387 */ /* 0x000fe80000100800 */
[----:B------:R-:W3:Y:S01]  /*2fa40*/  LDL.LU R9, [R1+0x934] ;  /* 0x0009340001097983 */ /* 0x000ee20000300800 */
[----:B------:R-:W-:-:S03]  /*2fa50*/  IMAD.MOV.U32 R5, RZ, RZ, R16 ;  /* 0x000000ffff057224 */ /* 0x000fc600078e0010 */
[----:B------:R1:W-:Y:S04]  /*2fa60*/  STL [R1+0x7f4], R10 ;  /* 0x0007f40a01007387 */ /* 0x0003e80000100800 */
[----:B-1----:R-:W3:Y:S04]  /*2fa70*/  LDL.LU R16, [R1+0x974] ;  /* 0x0009740001107983 */ /* 0x002ee80000300800 */
[----:B------:R1:W-:Y:S02]  /*2fa80*/  LDGSTS.E [R6+0x5800], desc[UR20][R4.64], P1 ;  /* 0x0580000004067fae */ /* 0x0003e400089a1014 */
[----:B-1----:R-:W-:-:S02]  /*2fa90*/  IMAD.MOV.U32 R4, RZ, RZ, R8 ;  /* 0x000000ffff047224 */ /* 0x002fc400078e0008 */
[----:B------:R-:W-:Y:S02]  /*2faa0*/  IMAD.MOV.U32 R5, RZ, RZ, R10 ;  /* 0x000000ffff057224 */ /* 0x000fe400078e000a */
[----:B------:R-:W3:Y:S04]  /*2fab0*/  LDL.LU R10, [R1+0x9b8] ;  /* 0x0009b800010a7983 */ /* 0x000ee80000300800 */
[----:B------:R-:W3:Y:S04]  /*2fac0*/  LDL.LU R8, [R1+0x9f8] ;  /* 0x0009f80001087983 */ /* 0x000ee80000300800 */
[----:B------:R1:W-:Y:S01]  /*2fad0*/  LDGSTS.E [R6+0x5c00], desc[UR20][R4.64], P1 ;  /* 0x05c0000004067fae */ /* 0x0003e200089a1014 */
[----:B------:R-:W-:-:S05]  /*2fae0*/  IADD3 R11, P3, PT, R11, R250, RZ ;  /* 0x000000fa0b0b7210 */ /* 0x000fca0007f7e0ff */
[----:B------:R-:W-:Y:S01]  /*2faf0*/  STL [R1+0x838], R11 ;  /* 0x0008380b01007387 */ /* 0x000fe20000100800 */
[----:B------:R-:W-:Y:S01]  /*2fb00*/  IADD3 R19, P4, PT, R19, R250, RZ ;  /* 0x000000fa13137210 */ /* 0x000fe20007f9e0ff */
[----:B------:R-:W-:-:S03]  /*2fb10*/  IMAD.X R12, R12, 0x1, R249, P3 ;  /* 0x000000010c0c7824 */ /* 0x000fc600018e06f9 */
[----:B------:R-:W-:Y:S02]  /*2fb20*/  IADD3.X R20, PT, PT, R20, R249, RZ, P4, !PT ;  /* 0x000000f914147210 */ /* 0x000fe400027fe4ff */
[----:B------:R1:W-:Y:S02]  /*2fb30*/  STL [R1+0x834], R12 ;  /* 0x0008340c01007387 */ /* 0x0003e40000100800 */
[----:B-1----:R-:W-:Y:S02]  /*2fb40*/  IMAD.MOV.U32 R5, RZ, RZ, R12 ;  /* 0x000000ffff057224 */ /* 0x002fe400078e000c */
[----:B------:R-:W-:Y:S01]  /*2fb50*/  STL [R1+0x878], R19 ;  /* 0x0008781301007387 */ /* 0x000fe20000100800 */
[----:B------:R-:W-:-:S03]  /*2fb60*/  IMAD.MOV.U32 R4, RZ, RZ, R11 ;  /* 0x000000ffff047224 */ /* 0x000fc600078e000b */
[----:B------:R-:W3:Y:S04]  /*2fb70*/  LDL.LU R12, [R1+0x9b4] ;  /* 0x0009b400010c7983 */ /* 0x000ee80000300800 */
[----:B------:R-:W-:Y:S04]  /*2fb80*/  STL [R1+0x874], R20 ;  /* 0x0008741401007387 */ /* 0x000fe80000100800 */
[----:B------:R-:W3:Y:S01]  /*2fb90*/  LDL.LU R11, [R1+0x9f4] ;  /* 0x0009f400010b7983 */ /* 0x000ee20000300800 */
[----:B------:R-:W-:-:S03]  /*2fba0*/  IADD3 R14, P3, PT, R14, R250, RZ ;  /* 0x000000fa0e0e7210 */ /* 0x000fc60007f7e0ff */
[----:B------:R1:W-:Y:S01]  /*2fbb0*/  LDGSTS.E [R6+0x6000], desc[UR20][R4.64], P1 ;  /* 0x0600000004067fae */ /* 0x0003e200089a1014 */
[----:B------:R-:W-:-:S03]  /*2fbc0*/  IADD3 R15, P4, PT, R15, R250, RZ ;  /* 0x000000fa0f0f7210 */ /* 0x000fc60007f9e0ff */
[----:B------:R2:W-:Y:S01]  /*2fbd0*/  STL [R1+0x8b8], R14 ;  /* 0x0008b80e01007387 */ /* 0x0005e20000100800 */
[----:B-1----:R-:W-:Y:S02]  /*2fbe0*/  IMAD.MOV.U32 R4, RZ, RZ, R19 ;  /* 0x000000ffff047224 */ /* 0x002fe400078e0013 */
[----:B------:R-:W-:-:S05]  /*2fbf0*/  IMAD.MOV.U32 R5, RZ, RZ, R20 ;  /* 0x000000ffff057224 */ /* 0x000fca00078e0014 */
[----:B------:R1:W-:Y:S02]  /*2fc00*/  LDGSTS.E [R6+0x6400], desc[UR20][R4.64], P1 ;  /* 0x0640000004067fae */ /* 0x0003e400089a1014 */
[----:B-1----:R-:W-:Y:S01]  /*2fc10*/  MOV R4, R14 ;  /* 0x0000000e00047202 */ /* 0x002fe20000000f00 */
[----:B----4-:R-:W-:-:S04]  /*2fc20*/  IMAD.X R18, R18, 0x1, R249, P3 ;  /* 0x0000000112127824 */ /* 0x010fc800018e06f9 */
[----:B------:R-:W-:Y:S01]  /*2fc30*/  IMAD.MOV.U32 R5, RZ, RZ, R18 ;  /* 0x000000ffff057224 */ /* 0x000fe200078e0012 */
[----:B------:R-:W-:Y:S01]  /*2fc40*/  STL [R1+0x8b4], R18 ;  /* 0x0008b41201007387 */ /* 0x000fe20000100800 */
[----:B------:R-:W-:-:S03]  /*2fc50*/  IMAD.X R17, R17, 0x1, R249, P4 ;  /* 0x0000000111117824 */ /* 0x000fc600020e06f9 */
[----:B------:R1:W-:Y:S01]  /*2fc60*/  STL [R1+0x8f8], R15 ;  /* 0x0008f80f01007387 */ /* 0x0003e20000100800 */
[----:B--2---:R-:W-:-:S03]  /*2fc70*/  IADD3 R7, P3, PT, R7, R250, RZ ;  /* 0x000000fa07077210 */ /* 0x004fc60007f7e0ff */
[----:B------:R-:W2:Y:S04]  /*2fc80*/  LDL.LU R14, [R1+0x240] ;  /* 0x00024000010e7983 */ /* 0x000ea80000300800 */
[----:B------:R-:W-:Y:S01]  /*2fc90*/  STL [R1+0x8f4], R17 ;  /* 0x0008f41101007387 */ /* 0x000fe20000100800 */
[----:B---3--:R-:W-:-:S03]  /*2fca0*/  IADD3 R13, P4, PT, R13, R250, RZ ;  /* 0x000000fa0d0d7210 */ /* 0x008fc60007f9e0ff */
[----:B------:R3:W-:Y:S04]  /*2fcb0*/  LDGSTS.E [R6+0x6800], desc[UR20][R4.64], P1 ;  /* 0x0680000004067fae */ /* 0x0007e800089a1014 */
[----:B------:R-:W4:Y:S01]  /*2fcc0*/  LDL.LU R19, [R1+0x280] ;  /* 0x0002800001137983 */ /* 0x000f220000300800 */
[----:B---3--:R-:W-:-:S03]  /*2fcd0*/  IMAD.MOV.U32 R4, RZ, RZ, R15 ;  /* 0x000000ffff047224 */ /* 0x008fc600078e000f */
[----:B-1----:R-:W3:Y:S01]  /*2fce0*/  LDL.LU R15, [R1+0x23c] ;  /* 0x00023c00010f7983 */ /* 0x002ee20000300800 */
[----:B------:R-:W-:-:S03]  /*2fcf0*/  IMAD.MOV.U32 R5, RZ, RZ, R17 ;  /* 0x000000ffff057224 */ /* 0x000fc600078e0011 */
[----:B------:R-:W3:Y:S04]  /*2fd00*/  LDL.LU R20, [R1+0x27c] ;  /* 0x00027c0001147983 */ /* 0x000ee80000300800 */
[----:B------:R1:W-:Y:S04]  /*2fd10*/  STL [R1+0x938], R7 ;  /* 0x0009380701007387 */ /* 0x0003e80000100800 */
[----:B------:R1:W-:Y:S01]  /*2fd20*/  LDGSTS.E [R6+0x6c00], desc[UR20][R4.64], P1 ;  /* 0x06c0000004067fae */ /* 0x0003e200089a1014 */
[----:B------:R-:W-:-:S05]  /*2fd30*/  IMAD.X R9, R9, 0x1, R249, P3 ;  /* 0x0000000109097824 */ /* 0x000fca00018e06f9 */
[----:B------:R1:W-:Y:S01]  /*2fd40*/  STL [R1+0x934], R9 ;  /* 0x0009340901007387 */ /* 0x0003e20000100800 */
[----:B------:R-:W-:-:S03]  /*2fd50*/  IMAD.X R16, R16, 0x1, R249, P4 ;  /* 0x0000000110107824 */ /* 0x000fc600020e06f9 */
[----:B------:R-:W-:Y:S01]  /*2fd60*/  STL [R1+0x978], R13 ;  /* 0x0009780d01007387 */ /* 0x000fe20000100800 */
[----:B-1----:R-:W-:-:S03]  /*2fd70*/  IMAD.MOV.U32 R4, RZ, RZ, R7 ;  /* 0x000000ffff047224 */ /* 0x002fc600078e0007 */
[----:B------:R-:W3:Y:S01]  /*2fd80*/  LDL.LU R7, [R1+0x2c0] ;  /* 0x0002c00001077983 */ /* 0x000ee20000300800 */
[----:B------:R-:W-:-:S03]  /*2fd90*/  MOV R5, R9 ;  /* 0x0000000900057202 */ /* 0x000fc60000000f00 */
[----:B------:R-:W-:Y:S04]  /*2fda0*/  STL [R1+0x974], R16 ;  /* 0x0009741001007387 */ /* 0x000fe80000100800 */
[----:B------:R-:W3:Y:S04]  /*2fdb0*/  LDL.LU R9, [R1+0x300] ;  /* 0x0003000001097983 */ /* 0x000ee80000300800 */
[----:B------:R-:W3:Y:S01]  /*2fdc0*/  LDL.LU R17, [R1+0x2bc] ;  /* 0x0002bc0001117983 */ /* 0x000ee20000300800 */
[----:B------:R-:W-:-:S03]  /*2fdd0*/  IADD3 R10, P3, PT, R10, R250, RZ ;  /* 0x000000fa0a0a7210 */ /* 0x000fc60007f7e0ff */
[----:B------:R1:W-:Y:S04]  /*2fde0*/  LDGSTS.E [R6+0x7000], desc[UR20][R4.64], P1 ;  /* 0x0700000004067fae */ /* 0x0003e800089a1014 */
[----:B------:R-:W3:Y:S01]  /*2fdf0*/  LDL.LU R18, [R1+0x2fc] ;  /* 0x0002fc0001127983 */ /* 0x000ee20000300800 */
[----:B------:R-:W-:Y:S01]  /*2fe00*/  IADD3 R8, P4, PT, R8, R250, RZ ;  /* 0x000000fa08087210 */ /* 0x000fe20007f9e0ff */
[----:B-1----:R-:W-:Y:S02]  /*2fe10*/  IMAD.MOV.U32 R4, RZ, RZ, R13 ;  /* 0x000000ffff047224 */ /* 0x002fe400078e000d */
[----:B------:R-:W-:Y:S01]  /*2fe20*/  IMAD.MOV.U32 R5, RZ, RZ, R16 ;  /* 0x000000ffff057224 */ /* 0x000fe200078e0010 */
[----:B------:R1:W-:Y:S04]  /*2fe30*/  STL [R1+0x9b8], R10 ;  /* 0x0009b80a01007387 */ /* 0x0003e80000100800 */
[----:B------:R1:W-:Y:S02]  /*2fe40*/  LDGSTS.E [R6+0x7400], desc[UR20][R4.64], P1 ;  /* 0x0740000004067fae */ /* 0x0003e400089a1014 */
[----:B-1----:R-:W-:-:S02]  /*2fe50*/  IMAD.MOV.U32 R4, RZ, RZ, R10 ;  /* 0x000000ffff047224 */ /* 0x002fc400078e000a */
[----:B------:R-:W-:-:S04]  /*2fe60*/  IMAD.X R12, R12, 0x1, R249, P3 ;  /* 0x000000010c0c7824 */ /* 0x000fc800018e06f9 */
[----:B------:R-:W-:Y:S01]  /*2fe70*/  IMAD.MOV.U32 R5, RZ, RZ, R12 ;  /* 0x000000ffff057224 */ /* 0x000fe200078e000c */
[----:B------:R1:W-:Y:S01]  /*2fe80*/  STL [R1+0x9b4], R12 ;  /* 0x0009b40c01007387 */ /* 0x0003e20000100800 */
[----:B------:R-:W-:-:S03]  /*2fe90*/  IMAD.X R11, R11, 0x1, R249, P4 ;  /* 0x000000010b0b7824 */ /* 0x000fc600020e06f9 */
[----:B------:R-:W-:Y:S04]  /*2fea0*/  STL [R1+0x9f8], R8 ;  /* 0x0009f80801007387 */ /* 0x000fe80000100800 */
[----:B------:R-:W3:Y:S04]  /*2feb0*/  LDL.LU R10, [R1+0x340] ;  /* 0x00034000010a7983 */ /* 0x000ee80000300800 */
[----:B------:R1:W-:Y:S04]  /*2fec0*/  STL [R1+0x9f4], R11 ;  /* 0x0009f40b01007387 */ /* 0x0003e80000100800 */
[----:B------:R1:W-:Y:S04]  /*2fed0*/  LDGSTS.E [R6+0x7800], desc[UR20][R4.64], P1 ;  /* 0x0780000004067fae */ /* 0x0003e800089a1014 */
[----:B-1----:R-:W3:Y:S01]  /*2fee0*/  LDL.LU R12, [R1+0x380] ;  /* 0x00038000010c7983 */ /* 0x002ee20000300800 */
[----:B------:R-:W-:-:S03]  /*2fef0*/  IMAD.MOV.U32 R5, RZ, RZ, R11 ;  /* 0x000000ffff057224 */ /* 0x000fc600078e000b */
[----:B------:R-:W3:Y:S04]  /*2ff00*/  LDL.LU R11, [R1+0x33c] ;  /* 0x00033c00010b7983 */ /* 0x000ee80000300800 */
[----:B------:R-:W3:Y:S01]  /*2ff10*/  LDL.LU R16, [R1+0x37c] ;  /* 0x00037c0001107983 */ /* 0x000ee20000300800 */
[----:B------:R-:W-:-:S03]  /*2ff20*/  MOV R4, R8 ;  /* 0x0000000800047202 */ /* 0x000fc60000000f00 */
[----:B------:R-:W3:Y:S04]  /*2ff30*/  LDL.LU R13, [R1+0x3c0] ;  /* 0x0003c000010d7983 */ /* 0x000ee80000300800 */
[----:B------:R1:W-:Y:S04]  /*2ff40*/  LDGSTS.E [R6+0x7c00], desc[UR20][R4.64], P1 ;  /* 0x07c0000004067fae */ /* 0x0003e800089a1014 */
[----:B------:R-:W3:Y:S01]  /*2ff50*/  LDL.LU R8, [R1+0x400] ;  /* 0x0004000001087983 */ /* 0x000ee20000300800 */
[----:B-1----:R-:W-:-:S05]  /*2ff60*/  LOP3.LUT R6, R3, 0x10, RZ, 0x3c, !PT ;  /* 0x0000001003067812 */ /* 0x002fca00078e3cff */
[----:B------:R-:W-:Y:S01]  /*2ff70*/  VIADD R6, R6, UR12 ;  /* 0x0000000c06067c36 */ /* 0x000fe20008000000 */
[----:B--2---:R-:W-:-:S05]  /*2ff80*/  IADD3 R14, P3, PT, R14, R250, RZ ;  /* 0x000000fa0e0e7210 */ /* 0x004fca0007f7e0ff */
[----:B------:R-:W-:Y:S01]  /*2ff90*/  STL [R1+0x240], R14 ;  /* 0x0002400e01007387 */ /* 0x000fe20000100800 */
[----:B----4-:R-:W-:Y:S01]  /*2ffa0*/  IADD3 R19, P4, PT, R19, R250, RZ ;  /* 0x000000fa13137210 */ /* 0x010fe20007f9e0ff */
[----:B------:R-:W-:-:S04]  /*2ffb0*/  IMAD.MOV.U32 R4, RZ, RZ, R14 ;  /* 0x000000ffff047224 */ /* 0x000fc800078e000e */
[----:B------:R-:W-:Y:S01]  /*2ffc0*/  STL [R1+0x280], R19 ;  /* 0x0002801301007387 */ /* 0x000fe20000100800 */
[----:B---3--:R-:W-:-:S04]  /*2ffd0*/  IMAD.X R15, R15, 0x1, R249, P3 ;  /* 0x000000010f0f7824 */ /* 0x008fc800018e06f9 */
[----:B------:R-:W-:Y:S01]  /*2ffe0*/  IMAD.MOV.U32 R5, RZ, RZ, R15 ;  /* 0x000000ffff057224 */ /* 0x000fe200078e000f */
[----:B------:R1:W-:Y:S01]  /*2fff0*/  STL [R1+0x23c], R15 ;  /* 0x00023c0f01007387 */ /* 0x0003e20000100800 */
[----:B------:R-:W-:-:S03]  /*30000*/  IMAD.X R20, R20, 0x1, R249, P4 ;  /* 0x0000000114147824 */ /* 0x000fc600020e06f9 */
[----:B------:R2:W-:Y:S04]  /*30010*/  LDGSTS.E [R6+0x80], desc[UR20][R4.64], P1 ;  /* 0x0008000004067fae */ /* 0x0005e800089a1014 */
[----:B-1----:R-:W3:Y:S04]  /*30020*/  LDL.LU R15, [R1+0x3bc] ;  /* 0x0003bc00010f7983 */ /* 0x002ee80000300800 */
[----:B------:R-:W4:Y:S01]  /*30030*/  LDL.LU R14, [R1+0x3fc] ;  /* 0x0003fc00010e7983 */ /* 0x000f220000300800 */
[----:B--2---:R-:W-:Y:S01]  /*30040*/  MOV R4, R19 ;  /* 0x0000001300047202 */ /* 0x004fe20000000f00 */
[----:B------:R-:W-:Y:S01]  /*30050*/  IMAD.MOV.U32 R5, RZ, RZ, R20 ;  /* 0x000000ffff057224 */ /* 0x000fe200078e0014 */
[-C--:B------:R-:W-:Y:S01]  /*30060*/  IADD3 R7, P3, PT, R7, R250.reuse, RZ ;  /* 0x000000fa07077210 */ /* 0x080fe20007f7e0ff */
[----:B------:R-:W-:Y:S04]  /*30070*/  STL [R1+0x27c], R20 ;  /* 0x00027c1401007387 */ /* 0x000fe80000100800 */
[----:B------:R1:W-:Y:S01]  /*30080*/  LDGSTS.E [R6+0x480], desc[UR20][R4.64], P1 ;  /* 0x0048000004067fae */ /* 0x0003e200089a1014 */
[----:B------:R-:W-:Y:S01]  /*30090*/  IADD3 R9, P4, PT, R9, R250, RZ ;  /* 0x000000fa09097210 */ /* 0x000fe20007f9e0ff */
[----:B------:R-:W-:-:S02]  /*300a0*/  IMAD.X R17, R17, 0x1, R249, P3 ;  /* 0x0000000111117824 */ /* 0x000fc400018e06f9 */
[----:B------:R-:W-:Y:S04]  /*300b0*/  STL [R1+0x2c0], R7 ;  /* 0x0002c00701007387 */ /* 0x000fe80000100800 */
[----:B------:R2:W-:Y:S01]  /*300c0*/  STL [R1+0x2bc], R17 ;  /* 0x0002bc1101007387 */ /* 0x0005e20000100800 */
[----:B-1----:R-:W-:Y:S02]  /*300d0*/  IMAD.MOV.U32 R4, RZ, RZ, R7 ;  /* 0x000000ffff047224 */ /* 0x002fe400078e0007 */
[----:B------:R-:W-:Y:S01]  /*300e0*/  IMAD.X R18, R18, 0x1, R249, P4 ;  /* 0x0000000112127824 */ /* 0x000fe200020e06f9 */
[----:B------:R-:W-:Y:S01]  /*300f0*/  STL [R1+0x300], R9 ;  /* 0x0003000901007387 */ /* 0x000fe20000100800 */
[----:B------:R-:W-:-:S03]  /*30100*/  IMAD.MOV.U32 R5, RZ, RZ, R17 ;  /* 0x000000ffff057224 */ /* 0x000fc600078e0011 */
[----:B--2---:R-:W2:Y:S04]  /*30110*/  LDL.LU R17, [R1+0x440] ;  /* 0x0004400001117983 */ /* 0x004ea80000300800 */
[----:B------:R1:W-:Y:S04]  /*30120*/  STL [R1+0x2fc], R18 ;  /* 0x0002fc1201007387 */ /* 0x0003e80000100800 */
[----:B------:R1:W-:Y:S04]  /*30130*/  LDGSTS.E [R6+0x880], desc[UR20][R4.64], P1 ;  /* 0x0088000004067fae */ /* 0x0003e800089a1014 */
[----:B------:R-:W2:Y:S01]  /*30140*/  LDL.LU R7, [R1+0x480] ;  /* 0x0004800001077983 */ /* 0x000ea20000300800 */
[----:B-1----:R-:W-:-:S03]  /*30150*/  MOV R5, R18 ;  /* 0x0000001200057202 */ /* 0x002fc60000000f00 */
[----:B------:R-:W2:Y:S01]  /*30160*/  LDL.LU R18, [R1+0x43c] ;  /* 0x00043c0001127983 */ /* 0x000ea20000300800 */
[----:B------:R-:W-:-:S03]  /*30170*/  IMAD.MOV.U32 R4, RZ, RZ, R9 ;  /* 0x000000ffff047224 */ /* 0x000fc600078e0009 */
[----:B------:R-:W2:Y:S04]  /*30180*/  LDL.LU R9, [R1+0x47c] ;  /* 0x00047c0001097983 */ /* 0x000ea80000300800 */
[----:B------:R1:W-:Y:S01]  /*30190*/  LDGSTS.E [R6+0xc80], desc[UR20][R4.64], P1 ;  /* 0x00c8000004067fae */ /* 0x0003e200089a1014 */
[----:B------:R-:W-:-:S05]  /*301a0*/  IADD3 R10, P3, PT, R10, R250, RZ ;  /* 0x000000fa0a0a7210 */ /* 0x000fca0007f7e0ff */
[----:B------:R1:W-:Y:S02]  /*301b0*/  STL [R1+0x340], R10 ;  /* 0x0003400a01007387 */ /* 0x0003e40000100800 */
[----:B-1----:R-:W-:Y:S01]  /*301c0*/  IMAD.MOV.U32 R4, RZ, RZ, R10 ;  /* 0x000000ffff047224 */ /* 0x002fe200078e000a */
[----:B------:R-:W-:Y:S01]  /*301d0*/  IADD3 R12, P4, PT, R12, R250, RZ ;  /* 0x000000fa0c0c7210 */ /* 0x000fe20007f9e0ff */
[----:B------:R-:W-:-:S04]  /*301e0*/  IMAD.X R11, R11, 0x1, R249, P3 ;  /* 0x000000010b0b7824 */ /* 0x000fc800018e06f9 */
[----:B------:R-:W-:Y:S01]  /*301f0*/  IMAD.X R16, R16, 0x1, R249, P4 ;  /* 0x0000000110107824 */ /* 0x000fe200020e06f9 */
[----:B------:R1:W-:Y:S01]  /*30200*/  STL [R1+0x33c], R11 ;  /* 0x00033c0b01007387 */ /* 0x0003e20000100800 */
[----:B------:R-:W-:-:S03]  /*30210*/  IMAD.MOV.U32 R5, RZ, RZ, R11 ;  /* 0x000000ffff057224 */ /* 0x000fc600078e000b */
[----:B------:R-:W-:Y:S04]  /*30220*/  STL [R1+0x380], R12 ;  /* 0x0003800c01007387 */ /* 0x000fe80000100800 */
[----:B------:R-:W2:Y:S04]  /*30230*/  LDL.LU R10, [R1+0x4c0] ;  /* 0x0004c000010a7983 */ /* 0x000ea80000300800 */
[----:B------:R1:W-:Y:S04]  /*30240*/  STL [R1+0x37c], R16 ;  /* 0x00037c1001007387 */ /* 0x0003e80000100800 */
[----:B------:R1:W-:Y:S04]  /*30250*/  LDGSTS.E [R6+0x1080], desc[UR20][R4.64], P1 ;  /* 0x0108000004067fae */ /* 0x0003e800089a1014 */
[----:B-1----:R-:W2:Y:S01]  /*30260*/  LDL.LU R11, [R1+0x500] ;  /* 0x00050000010b7983 */ /* 0x002ea20000300800 */
[----:B------:R-:W-:-:S03]  /*30270*/  IMAD.MOV.U32 R5, RZ, RZ, R16 ;  /* 0x000000ffff057224 */ /* 0x000fc600078e0010 */
[----:B------:R-:W2:Y:S01]  /*30280*/  LDL.LU R16, [R1+0x4bc] ;  /* 0x0004bc0001107983 */ /* 0x000ea20000300800 */
[----:B------:R-:W-:-:S03]  /*30290*/  IMAD.MOV.U32 R4, RZ, RZ, R12 ;  /* 0x000000ffff047224 */ /* 0x000fc600078e000c */
[----:B------:R-:W2:Y:S01]  /*302a0*/  LDL.LU R12, [R1+0x4fc] ;  /* 0x0004fc00010c7983 */ /* 0x000ea20000300800 */
[-C--:B------:R-:W-:Y:S02]  /*302b0*/  IADD3 R13, P3, PT, R13, R250.reuse, RZ ;  /* 0x000000fa0d0d7210 */ /* 0x080fe40007f7e0ff */
[----:B------:R-:W-:Y:S01]  /*302c0*/  IADD3 R8, P4, PT, R8, R250, RZ ;  /* 0x000000fa08087210 */ /* 0x000fe20007f9e0ff */
[----:B------:R1:W-:Y:S04]  /*302d0*/  LDGSTS.E [R6+0x1480], desc[UR20][R4.64], P1 ;  /* 0x0148000004067fae */ /* 0x0003e800089a1014 */
[----:B------:R3:W-:Y:S01]  /*302e0*/  STL [R1+0x3c0], R13 ;  /* 0x0003c00d01007387 */ /* 0x0007e20000100800 */
[----:B-1----:R-:W-:Y:S01]  /*302f0*/  IMAD.MOV.U32 R4, RZ, RZ, R13 ;  /* 0x000000ffff047224 */ /* 0x002fe200078e000d */
[----:B---3--:R-:W-:Y:S01]  /*30300*/  IADD3.X R15, PT, PT, R15, R249, RZ, P3, !PT ;  /* 0x000000f90f0f7210 */ /* 0x008fe20001ffe4ff */
[----:B----4-:R-:W-:-:S04]  /*30310*/  IMAD.X R14, R14, 0x1, R249, P4 ;  /* 0x000000010e0e7824 */ /* 0x010fc800020e06f9 */
[----:B------:R1:W-:Y:S04]  /*30320*/  STL [R1+0x3bc], R15 ;  /* 0x0003bc0f01007387 */ /* 0x0003e80000100800 */
[----:B------:R3:W-:Y:S04]  /*30330*/  STL [R1+0x400], R8 ;  /* 0x0004000801007387 */ /* 0x0007e80000100800 */
[----:B------:R-:W4:Y:S01]  /*30340*/  LDL.LU R13, [R1+0x540] ;  /* 0x00054000010d7983 */ /* 0x000f220000300800 */
[----:B------:R-:W-:-:S03]  /*30350*/  IMAD.MOV.U32 R5, RZ, RZ, R15 ;  /* 0x000000ffff057224 */ /* 0x000fc600078e000f */
[----:B------:R2:W-:Y:S04]  /*30360*/  STL [R1+0x3fc], R14 ;  /* 0x0003fc0e01007387 */ /* 0x0005e80000100800 */
[----:B------:R-:W4:Y:S04]  /*30370*/  LDL.LU R19, [R1+0x580] ;  /* 0x0005800001137983 */ /* 0x000f280000300800 */
[----:B-1----:R-:W4:Y:S04]  /*30380*/  LDL.LU R15, [R1+0x53c] ;  /* 0x00053c00010f7983 */ /* 0x002f280000300800 */
[----:B------:R1:W-:Y:S04]  /*30390*/  LDGSTS.E [R6+0x1880], desc[UR20][R4.64], P1 ;  /* 0x0188000004067fae */ /* 0x0003e800089a1014 */
[----:B------:R-:W4:Y:S01]  /*303a0*/  LDL.LU R20, [R1+0x57c] ;  /* 0x00057c0001147983 */ /* 0x000f220000300800 */
[----:B--2---:R-:W-:Y:S01]  /*303b0*/  IADD3 R17, P3, PT, R17, R250, RZ ;  /* 0x000000fa11117210 */ /* 0x004fe20007f7e0ff */
[----:B-1----:R-:W-:-:S02]  /*303c0*/  IMAD.MOV.U32 R4, RZ, RZ, R8 ;  /* 0x000000ffff047224 */ /* 0x002fc400078e0008 */
[----:B------:R-:W-:Y:S01]  /*303d0*/  IMAD.MOV.U32 R5, RZ, RZ, R14 ;  /* 0x000000ffff057224 */ /* 0x000fe200078e000e */
[----:B---3--:R-:W2:Y:S04]  /*303e0*/  LDL.LU R8, [R1+0x5c0] ;  /* 0x0005c00001087983 */ /* 0x008ea80000300800 */
[----:B------:R-:W3:Y:S01]  /*303f0*/  LDL.LU R14, [R1+0x600] ;  /* 0x00060000010e7983 */ /* 0x000ee20000300800 */
[----:B------:R-:W-:-:S03]  /*30400*/  IADD3 R7, P4, PT, R7, R250, RZ ;  /* 0x000000fa07077210 */ /* 0x000fc60007f9e0ff */
[----:B------:R1:W-:Y:S04]  /*30410*/  STL [R1+0x440], R17 ;  /* 0x0004401101007387 */ /* 0x0003e80000100800 */
[----:B------:R1:W-:Y:S01]  /*30420*/  LDGSTS.E [R6+0x1c80], desc[UR20][R4.64], P1 ;  /* 0x01c8000004067fae */ /* 0x0003e200089a1014 */
[----:B------:R-:W-:Y:S01]  /*30430*/  IMAD.X R18, R18, 0x1, R249, P3 ;  /* 0x0000000112127824 */ /* 0x000fe200018e06f9 */
[----:B------:R-:W-:-:S04]  /*30440*/  IADD3.X R9, PT, PT, R9, R249, RZ, P4, !PT ;  /* 0x000000f909097210 */ /* 0x000fc800027fe4ff */
[----:B------:R1:W-:Y:S02]  /*30450*/  STL [R1+0x43c], R18 ;  /* 0x00043c1201007387 */ /* 0x0003e40000100800 */
[----:B-1----:R-:W-:Y:S02]  /*30460*/  IMAD.MOV.U32 R4, RZ, RZ, R17 ;  /* 0x000000ffff047224 */ /* 0x002fe400078e0011 */
[----:B------:R1:W-:Y:S01]  /*30470*/  STL [R1+0x480], R7 ;  /* 0x0004800701007387 */ /* 0x0003e20000100800 */
[----:B------:R-:W-:-:S03]  /*30480*/  IMAD.MOV.U32 R5, RZ, RZ, R18 ;  /* 0x000000ffff057224 */ /* 0x000fc600078e0012 */
[----:B------:R-:W3:Y:S04]  /*30490*/  LDL.LU R17, [R1+0x5bc] ;  /* 0x0005bc0001117983 */ /* 0x000ee80000300800 */
[----:B------:R1:W-:Y:S04]  /*304a0*/  STL [R1+0x47c], R9 ;  /* 0x00047c0901007387 */ /* 0x0003e80000100800 */
[----:B------:R-:W3:Y:S04]  /*304b0*/  LDL.LU R18, [R1+0x5fc] ;  /* 0x0005fc0001127983 */ /* 0x000ee80000300800 */
[----:B------:R1:W-:Y:S02]  /*304c0*/  LDGSTS.E [R6+0x2080], desc[UR20][R4.64], P1 ;  /* 0x0208000004067fae */ /* 0x0003e400089a1014 */
[----:B-1----:R-:W-:-:S02]  /*304d0*/  IMAD.MOV.U32 R4, RZ, RZ, R7 ;  /* 0x000000ffff047224 */ /* 0x002fc400078e0007 */
[----:B------:R-:W-:Y:S01]  /*304e0*/  IMAD.MOV.U32 R5, RZ, RZ, R9 ;  /* 0x000000ffff057224 */ /* 0x000fe200078e0009 */
[----:B------:R-:W3:Y:S04]  /*304f0*/  LDL.LU R7, [R1+0x640] ;  /* 0x0006400001077983 */ /* 0x000ee80000300800 */
[----:B------:R-:W3:Y:S04]  /*30500*/  LDL.LU R9, [R1+0x680] ;  /* 0x0006800001097983 */ /* 0x000ee80000300800 */
[----:B------:R1:W-:Y:S01]  /*30510*/  LDGSTS.E [R6+0x2480], desc[UR20][R4.64], P1 ;  /* 0x0248000004067fae */ /* 0x0003e200089a1014 */
[----:B------:R-:W-:-:S05]  /*30520*/  IADD3 R10, P3, PT, R10, R250, RZ ;  /* 0x000000fa0a0a7210 */ /* 0x000fca0007f7e0ff */
[----:B------:R1:W-:Y:S02]  /*30530*/  STL [R1+0x4c0], R10 ;  /* 0x0004c00a01007387 */ /* 0x0003e40000100800 */
[----:B-1----:R-:W-:Y:S02]  /*30540*/  MOV R4, R10 ;  /* 0x0000000a00047202 */ /* 0x002fe40000000f00 */
[----:B------:R-:W-:Y:S01]  /*30550*/  IADD3 R11, P4, PT, R11, R250, RZ ;  /* 0x000000fa0b0b7210 */ /* 0x000fe20007f9e0ff */
[----:B------:R-:W-:-:S04]  /*30560*/  IMAD.X R16, R16, 0x1, R249, P3 ;  /* 0x0000000110107824 */ /* 0x000fc800018e06f9 */
[----:B------:R-:W-:Y:S01]  /*30570*/  IMAD.X R12, R12, 0x1, R249, P4 ;  /* 0x000000010c0c7824 */ /* 0x000fe200020e06f9 */
[----:B------:R1:W-:Y:S04]  /*30580*/  STL [R1+0x4bc], R16 ;  /* 0x0004bc1001007387 */ /* 0x0003e80000100800 */
[----:B------:R1:W-:Y:S04]  /*30590*/  STL [R1+0x500], R11 ;  /* 0x0005000b01007387 */ /* 0x0003e80000100800 */
[----:B------:R-:W3:Y:S01]  /*305a0*/  LDL.LU R10, [R1+0x63c] ;  /* 0x00063c00010a7983 */ /* 0x000ee20000300800 */
[----:B------:R-:W-:-:S03]  /*305b0*/  IMAD.MOV.U32 R5, RZ, RZ, R16 ;  /* 0x000000ffff057224 */ /* 0x000fc600078e0010 */
[----:B------:R1:W-:Y:S04]  /*305c0*/  STL [R1+0x4fc], R12 ;  /* 0x0004fc0c01007387 */ /* 0x0003e80000100800 */
[----:B-1----:R-:W3:Y:S04]  /*305d0*/  LDL.LU R16, [R1+0x67c] ;  /* 0x00067c0001107983 */ /* 0x002ee80000300800 */
[----:B------:R1:W-:Y:S02]  /*305e0*/  LDGSTS.E [R6+0x2880], desc[UR20][R4.64], P1 ;  /* 0x0288000004067fae */ /* 0x0003e400089a1014 */
[----:B-1----:R-:W-:-:S02]  /*305f0*/  IMAD.MOV.U32 R4, RZ, RZ, R11 ;  /* 0x000000ffff047224 */ /* 0x002fc400078e000b */
[----:B------:R-:W-:Y:S01]  /*30600*/  IMAD.MOV.U32 R5, RZ, RZ, R12 ;  /* 0x000000ffff057224 */ /* 0x000fe200078e000c */
[----:B------:R-:W3:Y:S04]  /*30610*/  LDL.LU R11, [R1+0x6c0] ;  /* 0x0006c000010b7983 */ /* 0x000ee80000300800 */
[----:B------:R-:W3:Y:S04]  /*30620*/  LDL.LU R12, [R1+0x700] ;  /* 0x00070000010c7983 */ /* 0x000ee80000300800 */
[----:B------:R1:W-:Y:S01]  /*30630*/  LDGSTS.E [R6+0x2c80], desc[UR20][R4.64], P1 ;  /* 0x02c8000004067fae */ /* 0x0003e200089a1014 */
[----:B----4-:R-:W-:-:S05]  /*30640*/  IADD3 R13, P3, PT, R13, R250, RZ ;  /* 0x000000fa0d0d7210 */ /* 0x010fca0007f7e0ff */
[----:B------:R-:W-:Y:S01]  /*30650*/  STL [R1+0x540], R13 ;  /* 0x0005400d01007387 */ /* 0x000fe20000100800 */
[----:B------:R-:W-:Y:S01]  /*30660*/  IADD3 R19, P4, PT, R19, R250, RZ ;  /* 0x000000fa13137210 */ /* 0x000fe20007f9e0ff */
[----:B------:R-:W-:Y:S02]  /*30670*/  IMAD.X R15, R15, 0x1, R249, P3 ;  /* 0x000000010f0f7824 */ /* 0x000fe400018e06f9 */
[----:B-1----:R-:W-:-:S03]  /*30680*/  IMAD.MOV.U32 R4, RZ, RZ, R13 ;  /* 0x000000ffff047224 */ /* 0x002fc600078e000d */
[----:B------:R1:W-:Y:S01]  /*30690*/  STL [R1+0x53c], R15 ;  /* 0x00053c0f01007387 */ /* 0x0003e20000100800 */
[----:B------:R-:W-:Y:S01]  /*306a0*/  MOV R5, R15 ;  /* 0x0000000f00057202 */ /* 0x000fe20000000f00 */
[----:B------:R-:W-:Y:S02]  /*306b0*/  IMAD.X R20, R20, 0x1, R249, P4 ;  /* 0x0000000114147824 */ /* 0x000fe400020e06f9 */
[----:B------:R-:W-:Y:S04]  /*306c0*/  STL [R1+0x580], R19 ;  /* 0x0005801301007387 */ /* 0x000fe80000100800 */
[----:B------:R4:W-:Y:S04]  /*306d0*/  LDGSTS.E [R6+0x3080], desc[UR20][R4.64], P1 ;  /* 0x0308000004067fae */ /* 0x0009e800089a1014 */
[----:B-1----:R-:W3:Y:S01]  /*306e0*/  LDL.LU R15, [R1+0x6bc] ;  /* 0x0006bc00010f7983 */ /* 0x002ee20000300800 */
[----:B--2---:R-:W-:-:S03]  /*306f0*/  IADD3 R8, P3, PT, R8, R250, RZ ;  /* 0x000000fa08087210 */ /* 0x004fc60007f7e0ff */
[----:B------:R-:W-:Y:S01]  /*30700*/  STL [R1+0x57c], R20 ;  /* 0x00057c1401007387 */ /* 0x000fe20000100800 */
[----:B---3--:R-:W-:-:S03]  /*30710*/  IADD3 R14, P4, PT, R14, R250, RZ ;  /* 0x000000fa0e0e7210 */ /* 0x008fc60007f9e0ff */
[----:B------:R-:W2:Y:S01]  /*30720*/  LDL.LU R13, [R1+0x6fc] ;  /* 0x0006fc00010d7983 */ /* 0x000ea20000300800 */
[----:B----4-:R-:W-:Y:S02]  /*30730*/  IMAD.MOV.U32 R4, RZ, RZ, R19 ;  /* 0x000000ffff047224 */ /* 0x010fe400078e0013 */
[----:B------:R-:W-:Y:S01]  /*30740*/  IMAD.MOV.U32 R5, RZ, RZ, R20 ;  /* 0x000000ffff057224 */ /* 0x000fe200078e0014 */
[----:B------:R-:W-:Y:S04]  /*30750*/  STL [R1+0x5c0], R8 ;  /* 0x0005c00801007387 */ /* 0x000fe80000100800 */
[----:B------:R1:W-:Y:S02]  /*30760*/  LDGSTS.E [R6+0x3480], desc[UR20][R4.64], P1 ;  /* 0x0348000004067fae */ /* 0x0003e400089a1014 */
[----:B-1----:R-:W-:-:S02]  /*30770*/  IMAD.MOV.U32 R4, RZ, RZ, R8 ;  /* 0x000000ffff047224 */ /* 0x002fc400078e0008 */
[----:B------:R-:W-:-:S04]  /*30780*/  IMAD.X R17, R17, 0x1, R249, P3 ;  /* 0x0000000111117824 */ /* 0x000fc800018e06f9 */
[----:B------:R-:W-:Y:S01]  /*30790*/  IMAD.MOV.U32 R5, RZ, RZ, R17 ;  /* 0x000000ffff057224 */ /* 0x000fe200078e0011 */
[----:B------:R1:W-:Y:S01]  /*307a0*/  STL [R1+0x5bc], R17 ;  /* 0x0005bc1101007387 */ /* 0x0003e20000100800 */
[----:B------:R-:W-:-:S03]  /*307b0*/  IMAD.X R18, R18, 0x1, R249, P4 ;  /* 0x0000000112127824 */ /* 0x000fc600020e06f9 */
[----:B------:R-:W-:Y:S04]  /*307c0*/  STL [R1+0x600], R14 ;  /* 0x0006000e01007387 */ /* 0x000fe80000100800 */
[----:B------:R3:W-:Y:S04]  /*307d0*/  LDGSTS.E [R6+0x3880], desc[UR20][R4.64], P1 ;  /* 0x0388000004067fae */ /* 0x0007e800089a1014 */
[----:B-1----:R-:W4:Y:S04]  /*307e0*/  LDL.LU R17, [R1+0x740] ;  /* 0x0007400001117983 */ /* 0x002f280000300800 */
[----:B------:R1:W-:Y:S04]  /*307f0*/  STL [R1+0x5fc], R18 ;  /* 0x0005fc1201007387 */ /* 0x0003e80000100800 */
[----:B------:R-:W4:Y:S01]  /*30800*/  LDL.LU R8, [R1+0x780] ;  /* 0x0007800001087983 */ /* 0x000f220000300800 */
[----:B---3--:R-:W-:Y:S01]  /*30810*/  IMAD.MOV.U32 R5, RZ, RZ, R18 ;  /* 0x000000ffff057224 */ /* 0x008fe200078e0012 */
[----:B------:R-:W-:-:S02]  /*30820*/  IADD3 R7, P3, PT, R7, R250, RZ ;  /* 0x000000fa07077210 */ /* 0x000fc40007f7e0ff */
[----:B-1----:R-:W3:Y:S01]  /*30830*/  LDL.LU R18, [R1+0x73c] ;  /* 0x00073c0001127983 */ /* 0x002ee20000300800 */
[----:B------:R-:W-:-:S03]  /*30840*/  MOV R4, R14 ;  /* 0x0000000e00047202 */ /* 0x000fc60000000f00 */
[----:B------:R-:W3:Y:S01]  /*30850*/  LDL.LU R14, [R1+0x77c] ;  /* 0x00077c00010e7983 */ /* 0x000ee20000300800 */
[----:B------:R-:W-:-:S03]  /*30860*/  IADD3 R9, P4, PT, R9, R250, RZ ;  /* 0x000000fa09097210 */ /* 0x000fc60007f9e0ff */
[----:B------:R1:W-:Y:S04]  /*30870*/  LDGSTS.E [R6+0x3c80], desc[UR20][R4.64], P1 ;  /* 0x03c8000004067fae */ /* 0x0003e800089a1014 */
[----:B------:R-:W-:Y:S01]  /*30880*/  STL [R1+0x640], R7 ;  /* 0x0006400701007387 */ /* 0x000fe20000100800 */
[----:B-1----:R-:W-:Y:S02]  /*30890*/  IMAD.MOV.U32 R4, RZ, RZ, R7 ;  /* 0x000000ffff047224 */ /* 0x002fe400078e0007 */
[----:B------:R-:W-:-:S04]  /*308a0*/  IMAD.X R10, R10, 0x1, R249, P3 ;  /* 0x000000010a0a7824 */ /* 0x000fc800018e06f9 */
        /* <DEDUP_REMOVED lines=8> */
[----:B------:R-:W-:-:S03]  /*30930*/  MOV R5, R16 ;  /* 0x0000001000057202 */ /* 0x000fc60000000f00 */
[----:B-1----:R-:W3:Y:S01]  /*30940*/  LDL.LU R16, [R1+0x7bc] ;  /* 0x0007bc0001107983 */ /* 0x002ee20000300800 */
[----:B------:R-:W-:-:S03]  /*30950*/  IMAD.MOV.U32 R4, RZ, RZ, R9 ;  /* 0x000000ffff047224 */ /* 0x000fc600078e0009 */
[----:B------:R-:W3:Y:S01]  /*30960*/  LDL.LU R9, [R1+0x7fc] ;  /* 0x0007fc0001097983 */ /* 0x000ee20000300800 */
[-C--:B------:R-:W-:Y:S02]  /*30970*/  IADD3 R11, P3, PT, R11, R250.reuse, RZ ;  /* 0x000000fa0b0b7210 */ /* 0x080fe40007f7e0ff */
[----:B------:R-:W-:Y:S01]  /*30980*/  IADD3 R12, P4, PT, R12, R250, RZ ;  /* 0x000000fa0c0c7210 */ /* 0x000fe20007f9e0ff */
[----:B------:R1:W-:Y:S04]  /*30990*/  LDGSTS.E [R6+0x4480], desc[UR20][R4.64], P1 ;  /* 0x0448000004067fae */ /* 0x0003e800089a1014 */
[----:B------:R2:W-:Y:S01]  /*309a0*/  STL [R1+0x6c0], R11 ;  /* 0x0006c00b01007387 */ /* 0x0005e20000100800 */
[----:B-1----:R-:W-:Y:S02]  /*309b0*/  IMAD.MOV.U32 R4, RZ, RZ, R11 ;  /* 0x000000ffff047224 */ /* 0x002fe400078e000b */
[----:B------:R-:W-:-:S04]  /*309c0*/  IMAD.X R15, R15, 0x1, R249, P3 ;  /* 0x000000010f0f7824 */ /* 0x000fc800018e06f9 */
[----:B------:R-:W-:Y:S01]  /*309d0*/  IMAD.MOV.U32 R5, RZ, RZ, R15 ;  /* 0x000000ffff057224 */ /* 0x000fe200078e000f */
[----:B------:R-:W-:Y:S01]  /*309e0*/  STL [R1+0x6bc], R15 ;  /* 0x0006bc0f01007387 */ /* 0x000fe20000100800 */
[----:B--2---:R-:W-:-:S03]  /*309f0*/  IMAD.X R13, R13, 0x1, R249, P4 ;  /* 0x000000010d0d7824 */ /* 0x004fc600020e06f9 */
[----:B------:R1:W-:Y:S04]  /*30a00*/  STL [R1+0x700], R12 ;  /* 0x0007000c01007387 */ /* 0x0003e80000100800 */
[----:B------:R-:W2:Y:S04]  /*30a10*/  LDL.LU R11, [R1+0x840] ;  /* 0x00084000010b7983 */ /* 0x000ea80000300800 */
[----:B------:R1:W-:Y:S04]  /*30a20*/  STL [R1+0x6fc], R13 ;  /* 0x0006fc0d01007387 */ /* 0x0003e80000100800 */
[----:B------:R1:W-:Y:S04]  /*30a30*/  LDGSTS.E [R6+0x4880], desc[UR20][R4.64], P1 ;  /* 0x0488000004067fae */ /* 0x0003e800089a1014 */
[----:B------:R-:W2:Y:S01]  /*30a40*/  LDL.LU R19, [R1+0x880] ;  /* 0x0008800001137983 */ /* 0x000ea20000300800 */
[----:B-1----:R-:W-:-:S03]  /*30a50*/  IMAD.MOV.U32 R4, RZ, RZ, R12 ;  /* 0x000000ffff047224 */ /* 0x002fc600078e000c */
[----:B------:R-:W2:Y:S01]  /*30a60*/  LDL.LU R12, [R1+0x83c] ;  /* 0x00083c00010c7983 */ /* 0x000ea20000300800 */
[----:B------:R-:W-:-:S03]  /*30a70*/  IMAD.MOV.U32 R5, RZ, RZ, R13 ;  /* 0x000000ffff057224 */ /* 0x000fc600078e000d */
[----:B------:R-:W2:Y:S04]  /*30a80*/  LDL.LU R20, [R1+0x87c] ;  /* 0x00087c0001147983 */ /* 0x000ea80000300800 */
[----:B------:R-:W2:Y:S04]  /*30a90*/  LDL.LU R13, [R1+0x8c0] ;  /* 0x0008c000010d7983 */ /* 0x000ea80000300800 */
[----:B------:R-:W2:Y:S01]  /*30aa0*/  LDL.LU R15, [R1+0x900] ;  /* 0x00090000010f7983 */ /* 0x000ea20000300800 */
[----:B----4-:R-:W-:-:S03]  /*30ab0*/  IADD3 R17, P3, PT, R17, R250, RZ ;  /* 0x000000fa11117210 */ /* 0x010fc60007f7e0ff */
[----:B------:R1:W-:Y:S04]  /*30ac0*/  LDGSTS.E [R6+0x4c80], desc[UR20][R4.64], P1 ;  /* 0x04c8000004067fae */ /* 0x0003e800089a1014 */
[----:B------:R-:W-:Y:S01]  /*30ad0*/  STL [R1+0x740], R17 ;  /* 0x0007401101007387 */ /* 0x000fe20000100800 */
[----:B------:R-:W-:Y:S02]  /*30ae0*/  IADD3 R8, P4, PT, R8, R250, RZ ;  /* 0x000000fa08087210 */ /* 0x000fe40007f9e0ff */
[----:B---3--:R-:W-:-:S03]  /*30af0*/  IADD3.X R18, PT, PT, R18, R249, RZ, P3, !PT ;  /* 0x000000f912127210 */ /* 0x008fc60001ffe4ff */
[----:B------:R-:W-:Y:S02]  /*30b00*/  IMAD.X R14, R14, 0x1, R249, P4 ;  /* 0x000000010e0e7824 */ /* 0x000fe400020e06f9 */
[----:B------:R3:W-:Y:S01]  /*30b10*/  STL [R1+0x73c], R18 ;  /* 0x00073c1201007387 */ /* 0x0007e20000100800 */
[----:B-1----:R-:W-:-:S03]  /*30b20*/  IMAD.MOV.U32 R5, RZ, RZ, R18 ;  /* 0x000000ffff057224 */ /* 0x002fc600078e0012 */
[----:B------:R1:W-:Y:S01]  /*30b30*/  STL [R1+0x780], R8 ;  /* 0x0007800801007387 */ /* 0x0003e20000100800 */
[----:B------:R-:W-:-:S03]  /*30b40*/  IMAD.MOV.U32 R4, RZ, RZ, R17 ;  /* 0x000000ffff047224 */ /* 0x000fc600078e0011 */
[----:B---3--:R-:W3:Y:S04]  /*30b50*/  LDL.LU R18, [R1+0x8bc] ;  /* 0x0008bc0001127983 */ /* 0x008ee80000300800 */
[----:B------:R4:W-:Y:S04]  /*30b60*/  STL [R1+0x77c], R14 ;  /* 0x00077c0e01007387 */ /* 0x0009e80000100800 */
[----:B------:R-:W3:Y:S04]  /*30b70*/  LDL.LU R17, [R1+0x8fc] ;  /* 0x0008fc0001117983 */ /* 0x000ee80000300800 */
[----:B------:R1:W-:Y:S02]  /*30b80*/  LDGSTS.E [R6+0x5080], desc[UR20][R4.64], P1 ;  /* 0x0508000004067fae */ /* 0x0003e400089a1014 */
[----:B-1----:R-:W-:-:S02]  /*30b90*/  IMAD.MOV.U32 R4, RZ, RZ, R8 ;  /* 0x000000ffff047224 */ /* 0x002fc400078e0008 */
[----:B------:R-:W-:Y:S01]  /*30ba0*/  IMAD.MOV.U32 R5, RZ, RZ, R14 ;  /* 0x000000ffff057224 */ /* 0x000fe200078e000e */
[----:B------:R-:W3:Y:S04]  /*30bb0*/  LDL.LU R8, [R1+0x940] ;  /* 0x0009400001087983 */ /* 0x000ee80000300800 */
[----:B----4-:R-:W4:Y:S04]  /*30bc0*/  LDL.LU R14, [R1+0x980] ;  /* 0x00098000010e7983 */ /* 0x010f280000300800 */
[----:B------:R1:W-:Y:S01]  /*30bd0*/  LDGSTS.E [R6+0x5480], desc[UR20][R4.64], P1 ;  /* 0x0548000004067fae */ /* 0x0003e200089a1014 */
[----:B------:R-:W-:-:S05]  /*30be0*/  IADD3 R10, P3, PT, R10, R250, RZ ;  /* 0x000000fa0a0a7210 */ /* 0x000fca0007f7e0ff */
[----:B------:R1:W-:Y:S01]  /*30bf0*/  STL [R1+0x7c0], R10 ;  /* 0x0007c00a01007387 */ /* 0x0003e20000100800 */
[----:B------:R-:W-:Y:S01]  /*30c00*/  IADD3 R7, P4, PT, R7, R250, RZ ;  /* 0x000000fa07077210 */ /* 0x000fe20007f9e0ff */
[----:B------:R-:W-:Y:S02]  /*30c10*/  IMAD.X R16, R16, 0x1, R249, P3 ;  /* 0x0000000110107824 */ /* 0x000fe400018e06f9 */
[----:B-1----:R-:W-:Y:S01]  /*30c20*/  IMAD.MOV.U32 R4, RZ, RZ, R10 ;  /* 0x000000ffff047224 */ /* 0x002fe200078e000a */
[----:B------:R-:W-:Y:S02]  /*30c30*/  IADD3.X R9, PT, PT, R9, R249, RZ, P4, !PT ;  /* 0x000000f909097210 */ /* 0x000fe400027fe4ff */
[----:B------:R1:W-:Y:S04]  /*30c40*/  STL [R1+0x7bc], R16 ;  /* 0x0007bc1001007387 */ /* 0x0003e80000100800 */
[----:B------:R-:W-:Y:S04]  /*30c50*/  STL [R1+0x800], R7 ;  /* 0x0008000701007387 */ /* 0x000fe80000100800 */
[----:B------:R-:W4:Y:S01]  /*30c60*/  LDL.LU R10, [R1+0x93c] ;  /* 0x00093c00010a7983 */ /* 0x000f220000300800 */
[----:B------:R-:W-:-:S03]  /*30c70*/  IMAD.MOV.U32 R5, RZ, RZ, R16 ;  /* 0x000000ffff057224 */ /* 0x000fc600078e0010 */
[----:B------:R1:W-:Y:S04]  /*30c80*/  STL [R1+0x7fc], R9 ;  /* 0x0007fc0901007387 */ /* 0x0003e80000100800 */
[----:B-1----:R-:W4:Y:S04]  /*30c90*/  LDL.LU R16, [R1+0x97c] ;  /* 0x00097c0001107983 */ /* 0x002f280000300800 */
[----:B------:R1:W-:Y:S02]  /*30ca0*/  LDGSTS.E [R6+0x5880], desc[UR20][R4.64], P1 ;  /* 0x0588000004067fae */ /* 0x0003e400089a1014 */
[----:B-1----:R-:W-:-:S02]  /*30cb0*/  IMAD.MOV.U32 R4, RZ, RZ, R7 ;  /* 0x000000ffff047224 */ /* 0x002fc400078e0007 */
[----:B------:R-:W-:Y:S02]  /*30cc0*/  IMAD.MOV.U32 R5, RZ, RZ, R9 ;  /* 0x000000ffff057224 */ /* 0x000fe400078e0009 */
[----:B------:R-:W4:Y:S04]  /*30cd0*/  LDL.LU R9, [R1+0x9c0] ;  /* 0x0009c00001097983 */ /* 0x000f280000300800 */
[----:B------:R-:W4:Y:S04]  /*30ce0*/  LDL.LU R7, [R1+0xa00] ;  /* 0x000a000001077983 */ /* 0x000f280000300800 */
[----:B------:R1:W-:Y:S01]  /*30cf0*/  LDGSTS.E [R6+0x5c80], desc[UR20][R4.64], P1 ;  /* 0x05c8000004067fae */ /* 0x0003e200089a1014 */
[----:B--2---:R-:W-:-:S05]  /*30d00*/  IADD3 R11, P3, PT, R11, R250, RZ ;  /* 0x000000fa0b0b7210 */ /* 0x004fca0007f7e0ff */
[----:B------:R-:W-:Y:S01]  /*30d10*/  STL [R1+0x840], R11 ;  /* 0x0008400b01007387 */ /* 0x000fe20000100800 */
[----:B-1----:R-:W-:Y:S02]  /*30d20*/  MOV R4, R11 ;  /* 0x0000000b00047202 */ /* 0x002fe40000000f00 */
[----:B------:R-:W-:Y:S01]  /*30d30*/  IADD3 R19, P4, PT, R19, R250, RZ ;  /* 0x000000fa13137210 */ /* 0x000fe20007f9e0ff */
[----:B------:R-:W-:-:S04]  /*30d40*/  IMAD.X R12, R12, 0x1, R249, P3 ;  /* 0x000000010c0c7824 */ /* 0x000fc800018e06f9 */
[----:B------:R-:W-:Y:S01]  /*30d50*/  IMAD.X R20, R20, 0x1, R249, P4 ;  /* 0x0000000114147824 */ /* 0x000fe200020e06f9 */
[----:B------:R1:W-:Y:S01]  /*30d60*/  STL [R1+0x83c], R12 ;  /* 0x00083c0c01007387 */ /* 0x0003e20000100800 */
[----:B------:R-:W-:-:S03]  /*30d70*/  IMAD.MOV.U32 R5, RZ, RZ, R12 ;  /* 0x000000ffff057224 */ /* 0x000fc600078e000c */
[----:B------:R-:W-:Y:S01]  /*30d80*/  STL [R1+0x880], R19 ;  /* 0x0008801301007387 */ /* 0x000fe20000100800 */
[----:B------:R-:W-:-:S03]  /*30d90*/  IADD3 R13, P3, PT, R13, R250, RZ ;  /* 0x000000fa0d0d7210 */ /* 0x000fc60007f7e0ff */
[----:B------:R2:W-:Y:S04]  /*30da0*/  LDGSTS.E [R6+0x6080], desc[UR20][R4.64], P1 ;  /* 0x0608000004067fae */ /* 0x0005e800089a1014 */
[----:B-1----:R-:W4:Y:S01]  /*30db0*/  LDL.LU R12, [R1+0x9bc] ;  /* 0x0009bc00010c7983 */ /* 0x002f220000300800 */
[----:B------:R-:W-:-:S03]  /*30dc0*/  IADD3 R15, P4, PT, R15, R250, RZ ;  /* 0x000000fa0f0f7210 */ /* 0x000fc60007f9e0ff */
[----:B------:R-:W-:Y:S04]  /*30dd0*/  STL [R1+0x87c], R20 ;  /* 0x00087c1401007387 */ /* 0x000fe80000100800 */
[----:B------:R-:W4:Y:S01]  /*30de0*/  LDL.LU R11, [R1+0x9fc] ;  /* 0x0009fc00010b7983 */ /* 0x000f220000300800 */
[----:B--2---:R-:W-:Y:S02]  /*30df0*/  IMAD.MOV.U32 R4, RZ, RZ, R19 ;  /* 0x000000ffff047224 */ /* 0x004fe400078e0013 */
[----:B------:R-:W-:Y:S01]  /*30e00*/  IMAD.MOV.U32 R5, RZ, RZ, R20 ;  /* 0x000000ffff057224 */ /* 0x000fe200078e0014 */
[----:B------:R1:W-:Y:S04]  /*30e10*/  STL [R1+0x8c0], R13 ;  /* 0x0008c00d01007387 */ /* 0x0003e80000100800 */
[----:B------:R2:W-:Y:S01]  /*30e20*/  LDGSTS.E [R6+0x6480], desc[UR20][R4.64], P1 ;  /* 0x0648000004067fae */ /* 0x0005e200089a1014 */
[----:B---3--:R-:W-:-:S02]  /*30e30*/  IMAD.X R18, R18, 0x1, R249, P3 ;  /* 0x0000000112127824 */ /* 0x008fc400018e06f9 */
[----:B--2---:R-:W-:-:S03]  /*30e40*/  IMAD.MOV.U32 R4, RZ, RZ, R13 ;  /* 0x000000ffff047224 */ /* 0x004fc600078e000d */
[----:B------:R-:W-:Y:S01]  /*30e50*/  STL [R1+0x8bc], R18 ;  /* 0x0008bc1201007387 */ /* 0x000fe20000100800 */
[----:B------:R-:W-:Y:S01]  /*30e60*/  MOV R5, R18 ;  /* 0x0000001200057202 */ /* 0x000fe20000000f00 */
[----:B------:R-:W-:Y:S02]  /*30e70*/  IMAD.X R17, R17, 0x1, R249, P4 ;  /* 0x0000000111117824 */ /* 0x000fe400020e06f9 */
[----:B------:R2:W-:Y:S04]  /*30e80*/  STL [R1+0x900], R15 ;  /* 0x0009000f01007387 */ /* 0x0005e80000100800 */
[----:B-1----:R-:W3:Y:S04]  /*30e90*/  LDL.LU R13, [R1+0x248] ;  /* 0x00024800010d7983 */ /* 0x002ee80000300800 */
[----:B------:R-:W-:Y:S04]  /*30ea0*/  STL [R1+0x8fc], R17 ;  /* 0x0008fc1101007387 */ /* 0x000fe80000100800 */
[----:B------:R1:W-:Y:S04]  /*30eb0*/  LDGSTS.E [R6+0x6880], desc[UR20][R4.64], P1 ;  /* 0x0688000004067fae */ /* 0x0003e800089a1014 */
[----:B------:R-:W3:Y:S01]  /*30ec0*/  LDL.LU R19, [R1+0x288] ;  /* 0x0002880001137983 */ /* 0x000ee20000300800 */
[----:B------:R-:W-:Y:S01]  /*30ed0*/  IADD3 R8, P3, PT, R8, R250, RZ ;  /* 0x000000fa08087210 */ /* 0x000fe20007f7e0ff */
[----:B-1----:R-:W-:-:S02]  /*30ee0*/  IMAD.MOV.U32 R4, RZ, RZ, R15 ;  /* 0x000000ffff047224 */ /* 0x002fc400078e000f */
[----:B--2---:R-:W2:Y:S01]  /*30ef0*/  LDL.LU R15, [R1+0x244] ;  /* 0x00024400010f7983 */ /* 0x004ea20000300800 */
[----:B------:R-:W-:Y:S01]  /*30f00*/  IMAD.MOV.U32 R5, RZ, RZ, R17 ;  /* 0x000000ffff057224 */ /* 0x000fe200078e0011 */
[----:B----4-:R-:W-:Y:S02]  /*30f10*/  IADD3 R14, P4, PT, R14, R250, RZ ;  /* 0x000000fa0e0e7210 */ /* 0x010fe40007f9e0ff */
[----:B------:R-:W4:Y:S04]  /*30f20*/  LDL.LU R20, [R1+0x284] ;  /* 0x0002840001147983 */ /* 0x000f280000300800 */
[----:B------:R1:W-:Y:S04]  /*30f30*/  STL [R1+0x940], R8 ;  /* 0x0009400801007387 */ /* 0x0003e80000100800 */
[----:B------:R1:W-:Y:S02]  /*30f40*/  LDGSTS.E [R6+0x6c80], desc[UR20][R4.64], P1 ;  /* 0x06c8000004067fae */ /* 0x0003e400089a1014 */
[----:B-1----:R-:W-:-:S02]  /*30f50*/  IMAD.MOV.U32 R4, RZ, RZ, R8 ;  /* 0x000000ffff047224 */ /* 0x002fc400078e0008 */
[----:B------:R-:W-:-:S05]  /*30f60*/  IMAD.X R10, R10, 0x1, R249, P3 ;  /* 0x000000010a0a7824 */ /* 0x000fca00018e06f9 */
[----:B------:R1:W-:Y:S01]  /*30f70*/  STL [R1+0x93c], R10 ;  /* 0x00093c0a01007387 */ /* 0x0003e20000100800 */
[----:B------:R-:W-:-:S03]  /*30f80*/  IMAD.X R16, R16, 0x1, R249, P4 ;  /* 0x0000000110107824 */ /* 0x000fc600020e06f9 */
[----:B------:R-:W-:Y:S01]  /*30f90*/  STL [R1+0x980], R14 ;  /* 0x0009800e01007387 */ /* 0x000fe20000100800 */
[----:B------:R-:W-:-:S03]  /*30fa0*/  IMAD.MOV.U32 R5, RZ, RZ, R10 ;  /* 0x000000ffff057224 */ /* 0x000fc600078e000a */
[----:B------:R-:W4:Y:S04]  /*30fb0*/  LDL.LU R8, [R1+0x2c8] ;  /* 0x0002c80001087983 */ /* 0x000f280000300800 */
[----:B------:R-:W-:Y:S04]  /*30fc0*/  STL [R1+0x97c], R16 ;  /* 0x00097c1001007387 */ /* 0x000fe80000100800 */
[----:B-1----:R-:W4:Y:S04]  /*30fd0*/  LDL.LU R10, [R1+0x308] ;  /* 0x00030800010a7983 */ /* 0x002f280000300800 */
[----:B------:R-:W4:Y:S04]  /*30fe0*/  LDL.LU R17, [R1+0x2c4] ;  /* 0x0002c40001117983 */ /* 0x000f280000300800 */
[----:B------:R-:W4:Y:S01]  /*30ff0*/  LDL.LU R18, [R1+0x304] ;  /* 0x0003040001127983 */ /* 0x000f220000300800 */
[----:B------:R-:W-:-:S03]  /*31000*/  IADD3 R9, P3, PT, R9, R250, RZ ;  /* 0x000000fa09097210 */ /* 0x000fc60007f7e0ff */
[----:B------:R1:W-:Y:S01]  /*31010*/  LDGSTS.E [R6+0x7080], desc[UR20][R4.64], P1 ;  /* 0x0708000004067fae */ /* 0x0003e200089a1014 */
[----:B------:R-:W-:-:S03]  /*31020*/  IADD3 R7, P4, PT, R7, R250, RZ ;  /* 0x000000fa07077210 */ /* 0x000fc60007f9e0ff */
[----:B------:R1:W-:Y:S02]  /*31030*/  STL [R1+0x9c0], R9 ;  /* 0x0009c00901007387 */ /* 0x0003e40000100800 */
[----:B-1----:R-:W-:Y:S01]  /*31040*/  MOV R4, R14 ;  /* 0x0000000e00047202 */ /* 0x002fe20000000f00 */
[----:B------:R-:W-:-:S05]  /*31050*/  IMAD.MOV.U32 R5, RZ, RZ, R16 ;  /* 0x000000ffff057224 */ /* 0x000fca00078e0010 */
[----:B------:R1:W-:Y:S02]  /*31060*/  LDGSTS.E [R6+0x7480], desc[UR20][R4.64], P1 ;  /* 0x0748000004067fae */ /* 0x0003e400089a1014 */
[----:B-1----:R-:W-:Y:S02]  /*31070*/  IMAD.MOV.U32 R4, RZ, RZ, R9 ;  /* 0x000000ffff047224 */ /* 0x002fe400078e0009 */
[----:B------:R-:W-:-:S04]  /*31080*/  IMAD.X R12, R12, 0x1, R249, P3 ;  /* 0x000000010c0c7824 */ /* 0x000fc800018e06f9 */
[----:B------:R-:W-:Y:S01]  /*31090*/  IMAD.MOV.U32 R5, RZ, RZ, R12 ;  /* 0x000000ffff057224 */ /* 0x000fe200078e000c */
[----:B------:R1:W-:Y:S01]  /*310a0*/  STL [R1+0x9bc], R12 ;  /* 0x0009bc0c01007387 */ /* 0x0003e20000100800 */
[----:B------:R-:W-:-:S03]  /*310b0*/  IMAD.X R11, R11, 0x1, R249, P4 ;  /* 0x000000010b0b7824 */ /* 0x000fc600020e06f9 */
[----:B------:R-:W-:Y:S04]  /*310c0*/  STL [R1+0xa00], R7 ;  /* 0x000a000701007387 */ /* 0x000fe80000100800 */
[----:B------:R-:W4:Y:S04]  /*310d0*/  LDL.LU R9, [R1+0x348] ;  /* 0x0003480001097983 */ /* 0x000f280000300800 */
[----:B------:R1:W-:Y:S04]  /*310e0*/  STL [R1+0x9fc], R11 ;  /* 0x0009fc0b01007387 */ /* 0x0003e80000100800 */
[----:B------:R1:W-:Y:S04]  /*310f0*/  LDGSTS.E [R6+0x7880], desc[UR20][R4.64], P1 ;  /* 0x0788000004067fae */ /* 0x0003e800089a1014 */
[----:B-1----:R-:W4:Y:S01]  /*31100*/  LDL.LU R12, [R1+0x388] ;  /* 0x00038800010c7983 */ /* 0x002f220000300800 */
[----:B------:R-:W-:-:S03]  /*31110*/  MOV R5, R11 ;  /* 0x0000000b00057202 */ /* 0x000fc60000000f00 */
[----:B------:R-:W4:Y:S01]  /*31120*/  LDL.LU R11, [R1+0x344] ;  /* 0x00034400010b7983 */ /* 0x000f220000300800 */
[----:B------:R-:W-:-:S03]  /*31130*/  IMAD.MOV.U32 R4, RZ, RZ, R7 ;  /* 0x000000ffff047224 */ /* 0x000fc600078e0007 */
[----:B------:R-:W4:Y:S01]  /*31140*/  LDL.LU R16, [R1+0x384] ;  /* 0x0003840001107983 */ /* 0x000f220000300800 */
[----:B---3--:R-:W-:-:S03]  /*31150*/  IADD3 R13, P3, PT, R13, R250, RZ ;  /* 0x000000fa0d0d7210 */ /* 0x008fc60007f7e0ff */
[----:B------:R-:W3:Y:S04]  /*31160*/  LDL.LU R14, [R1+0x3c8] ;  /* 0x0003c800010e7983 */ /* 0x000ee80000300800 */
[----:B------:R-:W3:Y:S01]  /*31170*/  LDL.LU R7, [R1+0x408] ;  /* 0x0004080001077983 */ /* 0x000ee20000300800 */
[----:B------:R-:W-:-:S03]  /*31180*/  IADD3 R19, P4, PT, R19, R250, RZ ;  /* 0x000000fa13137210 */ /* 0x000fc60007f9e0ff */
[----:B------:R-:W-:Y:S04]  /*31190*/  STL [R1+0x248], R13 ;  /* 0x0002480d01007387 */ /* 0x000fe80000100800 */
[----:B------:R1:W-:Y:S01]  /*311a0*/  LDGSTS.E [R6+0x7c80], desc[UR20][R4.64], P1 ;  /* 0x07c8000004067fae */ /* 0x0003e200089a1014 */
[----:B--2---:R-:W-:-:S03]  /*311b0*/  IMAD.X R15, R15, 0x1, R249, P3 ;  /* 0x000000010f0f7824 */ /* 0x004fc600018e06f9 */
[----:B------:R-:W-:Y:S04]  /*311c0*/  STL [R1+0x288], R19 ;  /* 0x0002881301007387 */ /* 0x000fe80000100800 */
[----:B------:R2:W-:Y:S01]  /*311d0*/  STL [R1+0x244], R15 ;  /* 0x0002440f01007387 */ /* 0x0005e20000100800 */
[----:B-1----:R-:W-:Y:S01]  /*311e0*/  IMAD.MOV.U32 R5, RZ, RZ, R15 ;  /* 0x000000ffff057224 */ /* 0x002fe200078e000f */
[----:B------:R-:W-:Y:S01]  /*311f0*/  LOP3.LUT R6, R3, 0x20, RZ, 0x3c, !PT ;  /* 0x0000002003067812 */ /* 0x000fe200078e3cff */
[----:B------:R-:W-:Y:S01]  /*31200*/  IMAD.MOV.U32 R4, RZ, RZ, R13 ;  /* 0x000000ffff047224 */ /* 0x000fe200078e000d */
[----:B--2---:R-:W2:Y:S03]  /*31210*/  LDL.LU R15, [R1+0x3c4] ;  /* 0x0003c400010f7983 */ /* 0x004ea60000300800 */
[----:B------:R-:W-:Y:S01]  /*31220*/  VIADD R6, R6, UR12 ;  /* 0x0000000c06067c36 */ /* 0x000fe20008000000 */
[----:B------:R-:W2:Y:S01]  /*31230*/  LDL.LU R13, [R1+0x404] ;  /* 0x00040400010d7983 */ /* 0x000ea20000300800 */
[----:B----4-:R-:W-:-:S03]  /*31240*/  IMAD.X R20, R20, 0x1, R249, P4 ;  /* 0x0000000114147824 */ /* 0x010fc600020e06f9 */
[----:B------:R1:W-:Y:S04]  /*31250*/  LDGSTS.E [R6+0x100], desc[UR20][R4.64], P1 ;  /* 0x0010000004067fae */ /* 0x0003e800089a1014 */
[----:B------:R-:W-:Y:S01]  /*31260*/  STL [R1+0x284], R20 ;  /* 0x0002841401007387 */ /* 0x000fe20000100800 */
[----:B-1----:R-:W-:Y:S01]  /*31270*/  IMAD.MOV.U32 R4, RZ, RZ, R19 ;  /* 0x000000ffff047224 */ /* 0x002fe200078e0013 */
[----:B------:R-:W-:-:S05]  /*31280*/  MOV R5, R20 ;  /* 0x0000001400057202 */ /* 0x000fca0000000f00 */
[----:B------:R1:W-:Y:S01]  /*31290*/  LDGSTS.E [R6+0x500], desc[UR20][R4.64], P1 ;  /* 0x0050000004067fae */ /* 0x0003e200089a1014 */
[-C--:B------:R-:W-:Y:S02]  /*312a0*/  IADD3 R8, P3, PT, R8, R250.reuse, RZ ;  /* 0x000000fa08087210 */ /* 0x080fe40007f7e0ff */
[----:B------:R-:W-:-:S03]  /*312b0*/  IADD3 R10, P4, PT, R10, R250, RZ ;  /* 0x000000fa0a0a7210 */ /* 0x000fc60007f9e0ff */
        /* <DEDUP_REMOVED lines=8> */
[----:B-1----:R-:W2:Y:S04]  /*31340*/  LDL.LU R17, [R1+0x448] ;  /* 0x0004480001117983 */ /* 0x002ea80000300800 */
[----:B------:R1:W-:Y:S04]  /*31350*/  STL [R1+0x304], R18 ;  /* 0x0003041201007387 */ /* 0x0003e80000100800 */
[----:B------:R-:W2:Y:S01]  /*31360*/  LDL.LU R8, [R1+0x488] ;  /* 0x0004880001087983 */ /* 0x000ea20000300800 */
[----:B----4-:R-:W-:-:S03]  /*31370*/  IMAD.MOV.U32 R5, RZ, RZ, R18 ;  /* 0x000000ffff057224 */ /* 0x010fc600078e0012 */
[----:B-1----:R-:W4:Y:S01]  /*31380*/  LDL.LU R18, [R1+0x444] ;  /* 0x0004440001127983 */ /* 0x002f220000300800 */
[----:B------:R-:W-:-:S03]  /*31390*/  IMAD.MOV.U32 R4, RZ, RZ, R10 ;  /* 0x000000ffff047224 */ /* 0x000fc600078e000a */
[----:B------:R-:W4:Y:S04]  /*313a0*/  LDL.LU R10, [R1+0x484] ;  /* 0x00048400010a7983 */ /* 0x000f280000300800 */
[----:B------:R1:W-:Y:S01]  /*313b0*/  LDGSTS.E [R6+0xd00], desc[UR20][R4.64], P1 ;  /* 0x00d0000004067fae */ /* 0x0003e200089a1014 */
[----:B------:R-:W-:-:S05]  /*313c0*/  IADD3 R9, P3, PT, R9, R250, RZ ;  /* 0x000000fa09097210 */ /* 0x000fca0007f7e0ff */
[----:B------:R3:W-:Y:S01]  /*313d0*/  STL [R1+0x348], R9 ;  /* 0x0003480901007387 */ /* 0x0007e20000100800 */
[----:B-1----:R-:W-:Y:S01]  /*313e0*/  IMAD.MOV.U32 R4, RZ, RZ, R9 ;  /* 0x000000ffff047224 */ /* 0x002fe200078e0009 */
[----:B------:R-:W-:Y:S02]  /*313f0*/  IADD3 R12, P4, PT, R12, R250, RZ ;  /* 0x000000fa0c0c7210 */ /* 0x000fe40007f9e0ff */
[----:B------:R-:W-:-:S03]  /*31400*/  IADD3.X R11, PT, PT, R11, R249, RZ, P3, !PT ;  /* 0x000000f90b0b7210 */ /* 0x000fc60001ffe4ff */
[----:B------:R-:W-:Y:S02]  /*31410*/  IMAD.X R16, R16, 0x1, R249, P4 ;  /* 0x0000000110107824 */ /* 0x000fe400020e06f9 */
[----:B------:R1:W-:Y:S01]  /*31420*/  STL [R1+0x344], R11 ;  /* 0x0003440b01007387 */ /* 0x0003e20000100800 */
[----:B------:R-:W-:-:S03]  /*31430*/  IMAD.MOV.U32 R5, RZ, RZ, R11 ;  /* 0x000000ffff057224 */ /* 0x000fc600078e000b */
[----:B------:R-:W-:Y:S01]  /*31440*/  STL [R1+0x388], R12 ;  /* 0x0003880c01007387 */ /* 0x000fe20000100800 */
[----:B---3--:R-:W-:-:S03]  /*31450*/  IADD3 R14, P3, PT, R14, R250, RZ ;  /* 0x000000fa0e0e7210 */ /* 0x008fc60007f7e0ff */
[----:B------:R-:W3:Y:S04]  /*31460*/  LDL.LU R9, [R1+0x4c8] ;  /* 0x0004c80001097983 */ /* 0x000ee80000300800 */
[----:B------:R1:W-:Y:S04]  /*31470*/  STL [R1+0x384], R16 ;  /* 0x0003841001007387 */ /* 0x0003e80000100800 */
[----:B------:R1:W-:Y:S01]  /*31480*/  LDGSTS.E [R6+0x1100], desc[UR20][R4.64], P1 ;  /* 0x0110000004067fae */ /* 0x0003e200089a1014 */
[----:B------:R-:W-:-:S03]  /*31490*/  IADD3 R7, P4, PT, R7, R250, RZ ;  /* 0x000000fa07077210 */ /* 0x000fc60007f9e0ff */
[----:B-1----:R-:W3:Y:S01]  /*314a0*/  LDL.LU R11, [R1+0x508] ;  /* 0x00050800010b7983 */ /* 0x002ee20000300800 */
[----:B------:R-:W-:-:S03]  /*314b0*/  IMAD.MOV.U32 R5, RZ, RZ, R16 ;  /* 0x000000ffff057224 */ /* 0x000fc600078e0010 */
[----:B------:R-:W3:Y:S01]  /*314c0*/  LDL.LU R16, [R1+0x4c4] ;  /* 0x0004c40001107983 */ /* 0x000ee20000300800 */
[----:B------:R-:W-:-:S03]  /*314d0*/  IMAD.MOV.U32 R4, RZ, RZ, R12 ;  /* 0x000000ffff047224 */ /* 0x000fc600078e000c */
[----:B------:R-:W3:Y:S01]  /*314e0*/  LDL.LU R12, [R1+0x504] ;  /* 0x00050400010c7983 */ /* 0x000ee20000300800 */
[----:B--2---:R-:W-:-:S03]  /*314f0*/  IMAD.X R15, R15, 0x1, R249, P3 ;  /* 0x000000010f0f7824 */ /* 0x004fc600018e06f9 */
[----:B------:R1:W-:Y:S01]  /*31500*/  STL [R1+0x3c8], R14 ;  /* 0x0003c80e01007387 */ /* 0x0003e20000100800 */
[----:B------:R-:W-:-:S03]  /*31510*/  IADD3.X R13, PT, PT, R13, R249, RZ, P4, !PT ;  /* 0x000000f90d0d7210 */ /* 0x000fc600027fe4ff */
[----:B------:R2:W-:Y:S04]  /*31520*/  LDGSTS.E [R6+0x1500], desc[UR20][R4.64], P1 ;  /* 0x0150000004067fae */ /* 0x0005e800089a1014 */
[----:B------:R1:W-:Y:S04]  /*31530*/  STL [R1+0x3c4], R15 ;  /* 0x0003c40f01007387 */ /* 0x0003e80000100800 */
[----:B------:R2:W-:Y:S02]  /*31540*/  STL [R1+0x408], R7 ;  /* 0x0004080701007387 */ /* 0x0005e40000100800 */
[----:B--2---:R-:W-:-:S02]  /*31550*/  IMAD.MOV.U32 R4, RZ, RZ, R14 ;  /* 0x000000ffff047224 */ /* 0x004fc400078e000e */
[----:B-1----:R-:W2:Y:S01]  /*31560*/  LDL.LU R14, [R1+0x548] ;  /* 0x00054800010e7983 */ /* 0x002ea20000300800 */
[----:B------:R-:W-:-:S03]  /*31570*/  IMAD.MOV.U32 R5, RZ, RZ, R15 ;  /* 0x000000ffff057224 */ /* 0x000fc600078e000f */
[----:B------:R1:W-:Y:S04]  /*31580*/  STL [R1+0x404], R13 ;  /* 0x0004040d01007387 */ /* 0x0003e80000100800 */
[----:B------:R-:W2:Y:S04]  /*31590*/  LDL.LU R19, [R1+0x588] ;  /* 0x0005880001137983 */ /* 0x000ea80000300800 */
[----:B------:R-:W2:Y:S04]  /*315a0*/  LDL.LU R15, [R1+0x544] ;  /* 0x00054400010f7983 */ /* 0x000ea80000300800 */
        /* <DEDUP_REMOVED lines=8> */
[----:B------:R4:W-:Y:S01]  /*31630*/  STL [R1+0x448], R17 ;  /* 0x0004481101007387 */ /* 0x0009e20000100800 */
[----:B------:R-:W-:Y:S01]  /*31640*/  IADD3 R8, P4, PT, R8, R250, RZ ;  /* 0x000000fa08087210 */ /* 0x000fe20007f9e0ff */
[----:B----4-:R-:W-:Y:S01]  /*31650*/  IMAD.X R18, R18, 0x1, R249, P3 ;  /* 0x0000000112127824 */ /* 0x010fe200018e06f9 */
[----:B-1----:R-:W-:-:S03]  /*31660*/  MOV R4, R17 ;  /* 0x0000001100047202 */ /* 0x002fc60000000f00 */
[----:B------:R-:W-:Y:S01]  /*31670*/  IMAD.X R10, R10, 0x1, R249, P4 ;  /* 0x000000010a0a7824 */ /* 0x000fe200020e06f9 */
[----:B------:R1:W-:Y:S04]  /*31680*/  STL [R1+0x444], R18 ;  /* 0x0004441201007387 */ /* 0x0003e80000100800 */
[----:B------:R4:W-:Y:S04]  /*31690*/  STL [R1+0x488], R8 ;  /* 0x0004880801007387 */ /* 0x0009e80000100800 */
[----:B------:R-:W2:Y:S01]  /*316a0*/  LDL.LU R17, [R1+0x5c4] ;  /* 0x0005c40001117983 */ /* 0x000ea20000300800 */
[----:B------:R-:W-:-:S03]  /*316b0*/  IMAD.MOV.U32 R5, RZ, RZ, R18 ;  /* 0x000000ffff057224 */ /* 0x000fc600078e0012 */
[----:B------:R4:W-:Y:S04]  /*316c0*/  STL [R1+0x484], R10 ;  /* 0x0004840a01007387 */ /* 0x0009e80000100800 */
[----:B-1----:R-:W2:Y:S04]  /*316d0*/  LDL.LU R18, [R1+0x604] ;  /* 0x0006040001127983 */ /* 0x002ea80000300800 */
[----:B------:R1:W-:Y:S02]  /*316e0*/  LDGSTS.E [R6+0x2100], desc[UR20][R4.64], P1 ;  /* 0x0210000004067fae */ /* 0x0003e400089a1014 */
[----:B-1----:R-:W-:-:S02]  /*316f0*/  IMAD.MOV.U32 R4, RZ, RZ, R8 ;  /* 0x000000ffff047224 */ /* 0x002fc400078e0008 */
[----:B------:R-:W-:Y:S01]  /*31700*/  IMAD.MOV.U32 R5, RZ, RZ, R10 ;  /* 0x000000ffff057224 */ /* 0x000fe200078e000a */
[----:B----4-:R-:W4:Y:S04]  /*31710*/  LDL.LU R8, [R1+0x648] ;  /* 0x0006480001087983 */ /* 0x010f280000300800 */
[----:B------:R-:W4:Y:S04]  /*31720*/  LDL.LU R10, [R1+0x688] ;  /* 0x00068800010a7983 */ /* 0x000f280000300800 */
[----:B------:R1:W-:Y:S01]  /*31730*/  LDGSTS.E [R6+0x2500], desc[UR20][R4.64], P1 ;  /* 0x0250000004067fae */ /* 0x0003e200089a1014 */
[----:B---3--:R-:W-:-:S05]  /*31740*/  IADD3 R9, P3, PT, R9, R250, RZ ;  /* 0x000000fa09097210 */ /* 0x008fca0007f7e0ff */
[----:B------:R3:W-:Y:S01]  /*31750*/  STL [R1+0x4c8], R9 ;  /* 0x0004c80901007387 */ /* 0x0007e20000100800 */
[----:B-1----:R-:W-:Y:S01]  /*31760*/  IMAD.MOV.U32 R4, RZ, RZ, R9 ;  /* 0x000000ffff047224 */ /* 0x002fe200078e0009 */
[----:B------:R-:W-:Y:S01]  /*31770*/  IADD3 R11, P4, PT, R11, R250, RZ ;  /* 0x000000fa0b0b7210 */ /* 0x000fe20007f9e0ff */
[----:B------:R-:W-:-:S04]  /*31780*/  IMAD.X R16, R16, 0x1, R249, P3 ;  /* 0x0000000110107824 */ /* 0x000fc800018e06f9 */
[----:B------:R-:W-:Y:S01]  /*31790*/  IMAD.X R12, R12, 0x1, R249, P4 ;  /* 0x000000010c0c7824 */ /* 0x000fe200020e06f9 */
[----:B------:R1:W-:Y:S01]  /*317a0*/  STL [R1+0x4c4], R16 ;  /* 0x0004c41001007387 */ /* 0x0003e20000100800 */
[----:B------:R-:W-:-:S03]  /*317b0*/  MOV R5, R16 ;  /* 0x0000001000057202 */ /* 0x000fc60000000f00 */
[----:B------:R1:W-:Y:S04]  /*317c0*/  STL [R1+0x508], R11 ;  /* 0x0005080b01007387 */ /* 0x0003e80000100800 */
[----:B---3--:R-:W3:Y:S04]  /*317d0*/  LDL.LU R9, [R1+0x644] ;  /* 0x0006440001097983 */ /* 0x008ee80000300800 */
[----:B------:R2:W-:Y:S04]  /*317e0*/  STL [R1+0x504], R12 ;  /* 0x0005040c01007387 */ /* 0x0005e80000100800 */
[----:B-1----:R-:W3:Y:S04]  /*317f0*/  LDL.LU R16, [R1+0x684] ;  /* 0x0006840001107983 */ /* 0x002ee80000300800 */
[----:B------:R1:W-:Y:S01]  /*31800*/  LDGSTS.E [R6+0x2900], desc[UR20][R4.64], P1 ;  /* 0x0290000004067fae */ /* 0x0003e200089a1014 */
[----:B--2---:R-:W-:-:S02]  /*31810*/  IADD3 R14, P3, PT, R14, R250, RZ ;  /* 0x000000fa0e0e7210 */ /* 0x004fc40007f7e0ff */
[----:B------:R-:W-:Y:S01]  /*31820*/  IADD3 R19, P4, PT, R19, R250, RZ ;  /* 0x000000fa13137210 */ /* 0x000fe20007f9e0ff */
[----:B-1----:R-:W-:Y:S02]  /*31830*/  IMAD.MOV.U32 R4, RZ, RZ, R11 ;  /* 0x000000ffff047224 */ /* 0x002fe400078e000b */
[----:B------:R-:W-:Y:S01]  /*31840*/  IMAD.MOV.U32 R5, RZ, RZ, R12 ;  /* 0x000000ffff057224 */ /* 0x000fe200078e000c */
[----:B------:R-:W2:Y:S01]  /*31850*/  LDL.LU R11, [R1+0x6c8] ;  /* 0x0006c800010b7983 */ /* 0x000ea20000300800 */
[----:B------:R-:W-:-:S03]  /*31860*/  IMAD.X R15, R15, 0x1, R249, P3 ;  /* 0x000000010f0f7824 */ /* 0x000fc600018e06f9 */
[----:B------:R-:W2:Y:S01]  /*31870*/  LDL.LU R12, [R1+0x708] ;  /* 0x00070800010c7983 */ /* 0x000ea20000300800 */
[----:B------:R-:W-:-:S03]  /*31880*/  IMAD.X R20, R20, 0x1, R249, P4 ;  /* 0x0000000114147824 */ /* 0x000fc600020e06f9 */
[----:B------:R-:W-:Y:S04]  /*31890*/  STL [R1+0x548], R14 ;  /* 0x0005480e01007387 */ /* 0x000fe80000100800 */
[----:B------:R1:W-:Y:S04]  /*318a0*/  LDGSTS.E [R6+0x2d00], desc[UR20][R4.64], P1 ;  /* 0x02d0000004067fae */ /* 0x0003e800089a1014 */
[----:B------:R1:W-:Y:S04]  /*318b0*/  STL [R1+0x544], R15 ;  /* 0x0005440f01007387 */ /* 0x0003e80000100800 */
[----:B------:R-:W-:Y:S01]  /*318c0*/  STL [R1+0x588], R19 ;  /* 0x0005881301007387 */ /* 0x000fe20000100800 */
[----:B-1----:R-:W-:-:S03]  /*318d0*/  IMAD.MOV.U32 R5, RZ, RZ, R15 ;  /* 0x000000ffff057224 */ /* 0x002fc600078e000f */
[----:B------:R-:W2:Y:S01]  /*318e0*/  LDL.LU R15, [R1+0x6c4] ;  /* 0x0006c400010f7983 */ /* 0x000ea20000300800 */
[----:B------:R-:W-:-:S03]  /*318f0*/  IMAD.MOV.U32 R4, RZ, RZ, R14 ;  /* 0x000000ffff047224 */ /* 0x000fc600078e000e */
[----:B------:R-:W-:Y:S04]  /*31900*/  STL [R1+0x584], R20 ;  /* 0x0005841401007387 */ /* 0x000fe80000100800 */
[----:B------:R-:W2:Y:S01]  /*31910*/  LDL.LU R14, [R1+0x704] ;  /* 0x00070400010e7983 */ /* 0x000ea20000300800 */
[----:B------:R-:W-:-:S03]  /*31920*/  IADD3 R7, P3, PT, R7, R250, RZ ;  /* 0x000000fa07077210 */ /* 0x000fc60007f7e0ff */
[----:B------:R1:W-:Y:S01]  /*31930*/  LDGSTS.E [R6+0x3100], desc[UR20][R4.64], P1 ;  /* 0x0310000004067fae */ /* 0x0003e200089a1014 */
[----:B------:R-:W-:-:S03]  /*31940*/  IADD3 R13, P4, PT, R13, R250, RZ ;  /* 0x000000fa0d0d7210 */ /* 0x000fc60007f9e0ff */
[----:B------:R-:W-:Y:S01]  /*31950*/  STL [R1+0x5c8], R7 ;  /* 0x0005c80701007387 */ /* 0x000fe20000100800 */
        /* <DEDUP_REMOVED lines=9> */
[----:B------:R4:W-:Y:S04]  /*319f0*/  LDGSTS.E [R6+0x3900], desc[UR20][R4.64], P1 ;  /* 0x0390000004067fae */ /* 0x0009e800089a1014 */
[----:B-1----:R-:W2:Y:S04]  /*31a00*/  LDL.LU R17, [R1+0x748] ;  /* 0x0007480001117983 */ /* 0x002ea80000300800 */
[----:B------:R1:W-:Y:S04]  /*31a10*/  STL [R1+0x604], R18 ;  /* 0x0006041201007387 */ /* 0x0003e80000100800 */
[----:B------:R-:W2:Y:S01]  /*31a20*/  LDL.LU R7, [R1+0x788] ;  /* 0x0007880001077983 */ /* 0x000ea20000300800 */
[----:B----4-:R-:W-:Y:S01]  /*31a30*/  MOV R5, R18 ;  /* 0x0000001200057202 */ /* 0x010fe20000000f00 */
[----:B------:R-:W-:-:S02]  /*31a40*/  IMAD.MOV.U32 R4, RZ, RZ, R13 ;  /* 0x000000ffff047224 */ /* 0x000fc400078e000d */
[----:B-1----:R-:W4:Y:S04]  /*31a50*/  LDL.LU R18, [R1+0x744] ;  /* 0x0007440001127983 */ /* 0x002f280000300800 */
[----:B------:R-:W4:Y:S01]  /*31a60*/  LDL.LU R13, [R1+0x784] ;  /* 0x00078400010d7983 */ /* 0x000f220000300800 */
[-C--:B------:R-:W-:Y:S02]  /*31a70*/  IADD3 R8, P3, PT, R8, R250.reuse, RZ ;  /* 0x000000fa08087210 */ /* 0x080fe40007f7e0ff */
[----:B------:R-:W-:Y:S01]  /*31a80*/  IADD3 R10, P4, PT, R10, R250, RZ ;  /* 0x000000fa0a0a7210 */ /* 0x000fe20007f9e0ff */
[----:B------:R1:W-:Y:S04]  /*31a90*/  LDGSTS.E [R6+0x3d00], desc[UR20][R4.64], P1 ;  /* 0x03d0000004067fae */ /* 0x0003e800089a1014 */
[----:B------:R-:W-:Y:S01]  /*31aa0*/  STL [R1+0x648], R8 ;  /* 0x0006480801007387 */ /* 0x000fe20000100800 */
[----:B-1----:R-:W-:-:S02]  /*31ab0*/  IMAD.MOV.U32 R4, RZ, RZ, R8 ;  /* 0x000000ffff047224 */ /* 0x002fc400078e0008 */
[----:B---3--:R-:W-:-:S04]  /*31ac0*/  IMAD.X R9, R9, 0x1, R249, P3 ;  /* 0x0000000109097824 */ /* 0x008fc800018e06f9 */
        /* <DEDUP_REMOVED lines=8> */
[----:B--2---:R-:W-:Y:S01]  /*31b50*/  IADD3 R11, P3, PT, R11, R250, RZ ;  /* 0x000000fa0b0b7210 */ /* 0x004fe20007f7e0ff */
[----:B---3--:R-:W-:-:S02]  /*31b60*/  IMAD.MOV.U32 R5, RZ, RZ, R16 ;  /* 0x000000ffff057224 */ /* 0x008fc400078e0010 */
[----:B------:R-:W-:Y:S01]  /*31b70*/  IMAD.MOV.U32 R4, RZ, RZ, R10 ;  /* 0x000000ffff047224 */ /* 0x000fe200078e000a */
[----:B-1----:R-:W2:Y:S01]  /*31b80*/  LDL.LU R16, [R1+0x7c4] ;  /* 0x0007c40001107983 */ /* 0x002ea20000300800 */
[----:B------:R-:W-:-:S03]  /*31b90*/  IADD3 R12, P4, PT, R12, R250, RZ ;  /* 0x000000fa0c0c7210 */ /* 0x000fc60007f9e0ff */
[----:B------:R-:W3:Y:S04]  /*31ba0*/  LDL.LU R10, [R1+0x804] ;  /* 0x00080400010a7983 */ /* 0x000ee80000300800 */
[----:B------:R1:W-:Y:S04]  /*31bb0*/  LDGSTS.E [R6+0x4500], desc[UR20][R4.64], P1 ;  /* 0x0450000004067fae */ /* 0x0003e800089a1014 */
[----:B------:R1:W-:Y:S01]  /*31bc0*/  STL [R1+0x6c8], R11 ;  /* 0x0006c80b01007387 */ /* 0x0003e20000100800 */
[----:B------:R-:W-:Y:S01]  /*31bd0*/  IADD3.X R15, PT, PT, R15, R249, RZ, P3, !PT ;  /* 0x000000f90f0f7210 */ /* 0x000fe20001ffe4ff */
[----:B-1----:R-:W-:-:S04]  /*31be0*/  IMAD.MOV.U32 R4, RZ, RZ, R11 ;  /* 0x000000ffff047224 */ /* 0x002fc800078e000b */
[----:B------:R-:W-:Y:S01]  /*31bf0*/  STL [R1+0x6c4], R15 ;  /* 0x0006c40f01007387 */ /* 0x000fe20000100800 */
[----:B------:R-:W-:Y:S02]  /*31c00*/  IMAD.MOV.U32 R5, RZ, RZ, R15 ;  /* 0x000000ffff057224 */ /* 0x000fe400078e000f */
[----:B------:R-:W-:Y:S01]  /*31c10*/  IMAD.X R14, R14, 0x1, R249, P4 ;  /* 0x000000010e0e7824 */ /* 0x000fe200020e06f9 */
        /* <DEDUP_REMOVED lines=8> */
[----:B------:R-:W-:-:S03]  /*31ca0*/  IMAD.MOV.U32 R5, RZ, RZ, R14 ;  /* 0x000000ffff057224 */ /* 0x000fc600078e000e */
[----:B------:R-:W3:Y:S04]  /*31cb0*/  LDL.LU R14, [R1+0x8c8] ;  /* 0x0008c800010e7983 */ /* 0x000ee80000300800 */
[----:B------:R-:W3:Y:S04]  /*31cc0*/  LDL.LU R15, [R1+0x908] ;  /* 0x00090800010f7983 */ /* 0x000ee80000300800 */
[----:B------:R1:W-:Y:S01]  /*31cd0*/  LDGSTS.E [R6+0x4d00], desc[UR20][R4.64], P1 ;  /* 0x04d0000004067fae */ /* 0x0003e200089a1014 */
[----:B------:R-:W-:-:S05]  /*31ce0*/  IADD3 R17, P3, PT, R17, R250, RZ ;  /* 0x000000fa11117210 */ /* 0x000fca0007f7e0ff */
[----:B------:R-:W-:Y:S01]  /*31cf0*/  STL [R1+0x748], R17 ;  /* 0x0007481101007387 */ /* 0x000fe20000100800 */
[----:B------:R-:W-:Y:S01]  /*31d00*/  IADD3 R7, P4, PT, R7, R250, RZ ;  /* 0x000000fa07077210 */ /* 0x000fe20007f9e0ff */
[----:B----4-:R-:W-:-:S03]  /*31d10*/  IMAD.X R18, R18, 0x1, R249, P3 ;  /* 0x0000000112127824 */ /* 0x010fc600018e06f9 */
[----:B------:R-:W-:Y:S02]  /*31d20*/  IADD3.X R13, PT, PT, R13, R249, RZ, P4, !PT ;  /* 0x000000f90d0d7210 */ /* 0x000fe400027fe4ff */
[----:B------:R4:W-:Y:S01]  /*31d30*/  STL [R1+0x744], R18 ;  /* 0x0007441201007387 */ /* 0x0009e20000100800 */
[----:B-1----:R-:W-:-:S03]  /*31d40*/  IMAD.MOV.U32 R5, RZ, RZ, R18 ;  /* 0x000000ffff057224 */ /* 0x002fc600078e0012 */
[----:B------:R1:W-:Y:S01]  /*31d50*/  STL [R1+0x788], R7 ;  /* 0x0007880701007387 */ /* 0x0003e20000100800 */
[----:B------:R-:W-:-:S03]  /*31d60*/  IMAD.MOV.U32 R4, RZ, RZ, R17 ;  /* 0x000000ffff047224 */ /* 0x000fc600078e0011 */
[----:B----4-:R-:W4:Y:S04]  /*31d70*/  LDL.LU R18, [R1+0x8c4] ;  /* 0x0008c40001127983 */ /* 0x010f280000300800 */
[----:B------:R1:W-:Y:S04]  /*31d80*/  STL [R1+0x784], R13 ;  /* 0x0007840d01007387 */ /* 0x0003e80000100800 */
[----:B------:R-:W4:Y:S04]  /*31d90*/  LDL.LU R17, [R1+0x904] ;  /* 0x0009040001117983 */ /* 0x000f280000300800 */
[----:B------:R1:W-:Y:S02]  /*31da0*/  LDGSTS.E [R6+0x5100], desc[UR20][R4.64], P1 ;  /* 0x0510000004067fae */ /* 0x0003e400089a1014 */
[----:B-1----:R-:W-:-:S02]  /*31db0*/  IMAD.MOV.U32 R4, RZ, RZ, R7 ;  /* 0x000000ffff047224 */ /* 0x002fc400078e0007 */
[----:B------:R-:W-:Y:S01]  /*31dc0*/  IMAD.MOV.U32 R5, RZ, RZ, R13 ;  /* 0x000000ffff057224 */ /* 0x000fe200078e000d */
[----:B------:R-:W4:Y:S04]  /*31dd0*/  LDL.LU R7, [R1+0x948] ;  /* 0x0009480001077983 */ /* 0x000f280000300800 */
[----:B------:R-:W4:Y:S04]  /*31de0*/  LDL.LU R13, [R1+0x988] ;  /* 0x00098800010d7983 */ /* 0x000f280000300800 */
[----:B------:R1:W-:Y:S01]  /*31df0*/  LDGSTS.E [R6+0x5500], desc[UR20][R4.64], P1 ;  /* 0x0550000004067fae */ /* 0x0003e200089a1014 */
[----:B------:R-:W-:-:S02]  /*31e00*/  IADD3 R9, P3, PT, R9, R250, RZ ;  /* 0x000000fa09097210 */ /* 0x000fc40007f7e0ff */
[----:B------:R-:W-:-:S03]  /*31e10*/  IADD3 R8, P4, PT, R8, R250, RZ ;  /* 0x000000fa08087210 */ /* 0x000fc60007f9e0ff */
[----:B------:R3:W-:Y:S01]  /*31e20*/  STL [R1+0x7c8], R9 ;  /* 0x0007c80901007387 */ /* 0x0007e20000100800 */
[--C-:B--2---:R-:W-:Y:S01]  /*31e30*/  IMAD.X R16, R16, 0x1, R249.reuse, P3 ;  /* 0x0000000110107824 */ /* 0x104fe200018e06f9 */
[----:B-1----:R-:W-:Y:S01]  /*31e40*/  MOV R4, R9 ;  /* 0x0000000900047202 */ /* 0x002fe20000000f00 */
[----:B---3--:R-:W-:-:S03]  /*31e50*/  IMAD.X R10, R10, 0x1, R249, P4 ;  /* 0x000000010a0a7824 */ /* 0x008fc600020e06f9 */
[----:B------:R1:W-:Y:S01]  /*31e60*/  STL [R1+0x7c4], R16 ;  /* 0x0007c41001007387 */ /* 0x0003e20000100800 */
[----:B------:R-:W-:-:S03]  /*31e70*/  IMAD.MOV.U32 R5, RZ, RZ, R16 ;  /* 0x000000ffff057224 */ /* 0x000fc600078e0010 */
[----:B------:R-:W-:Y:S04]  /*31e80*/  STL [R1+0x808], R8 ;  /* 0x0008080801007387 */ /* 0x000fe80000100800 */
[----:B------:R-:W2:Y:S04]  /*31e90*/  LDL.LU R9, [R1+0x944] ;  /* 0x0009440001097983 */ /* 0x000ea80000300800 */
[----:B------:R3:W-:Y:S04]  /*31ea0*/  STL [R1+0x804], R10 ;  /* 0x0008040a01007387 */ /* 0x0007e80000100800 */
[----:B-1----:R-:W2:Y:S04]  /*31eb0*/  LDL.LU R16, [R1+0x984] ;  /* 0x0009840001107983 */ /* 0x002ea80000300800 */
[----:B------:R1:W-:Y:S01]  /*31ec0*/  LDGSTS.E [R6+0x5900], desc[UR20][R4.64], P1 ;  /* 0x0590000004067fae */ /* 0x0003e200089a1014 */
[----:B------:R-:W-:Y:S01]  /*31ed0*/  IADD3 R11, P3, PT, R11, R250, RZ ;  /* 0x000000fa0b0b7210 */ /* 0x000fe20007f7e0ff */
[----:B-1----:R-:W-:-:S02]  /*31ee0*/  IMAD.MOV.U32 R4, RZ, RZ, R8 ;  /* 0x000000ffff047224 */ /* 0x002fc400078e0008 */
[----:B------:R-:W-:Y:S02]  /*31ef0*/  IMAD.MOV.U32 R5, RZ, RZ, R10 ;  /* 0x000000ffff057224 */ /* 0x000fe400078e000a */
[----:B---3--:R-:W3:Y:S04]  /*31f00*/  LDL.LU R10, [R1+0x9c8] ;  /* 0x0009c800010a7983 */ /* 0x008ee80000300800 */
[----:B------:R-:W3:Y:S01]  /*31f10*/  LDL.LU R8, [R1+0xa08] ;  /* 0x000a080001087983 */ /* 0x000ee20000300800 */
[----:B------:R-:W-:-:S03]  /*31f20*/  IADD3 R19, P4, PT, R19, R250, RZ ;  /* 0x000000fa13137210 */ /* 0x000fc60007f9e0ff */
[----:B------:R-:W-:Y:S04]  /*31f30*/  STL [R1+0x848], R11 ;  /* 0x0008480b01007387 */ /* 0x000fe80000100800 */
[----:B------:R1:W-:Y:S01]  /*31f40*/  LDGSTS.E [R6+0x5d00], desc[UR20][R4.64], P1 ;  /* 0x05d0000004067fae */ /* 0x0003e200089a1014 */
[--C-:B------:R-:W-:Y:S02]  /*31f50*/  IMAD.X R12, R12, 0x1, R249.reuse, P3 ;  /* 0x000000010c0c7824 */ /* 0x100fe400018e06f9 */
[----:B------:R-:W-:-:S03]  /*31f60*/  IMAD.X R20, R20, 0x1, R249, P4 ;  /* 0x0000000114147824 */ /* 0x000fc600020e06f9 */
[----:B------:R1:W-:Y:S02]  /*31f70*/  STL [R1+0x844], R12 ;  /* 0x0008440c01007387 */ /* 0x0003e40000100800 */
[----:B-1----:R-:W-:Y:S02]  /*31f80*/  MOV R5, R12 ;  /* 0x0000000c00057202 */ /* 0x002fe40000000f00 */
        /* <DEDUP_REMOVED lines=12> */
[----:B-1----:R-:W-:Y:S02]  /*32050*/  IMAD.MOV.U32 R4, RZ, RZ, R14 ;  /* 0x000000ffff047224 */ /* 0x002fe400078e000e */
[----:B----4-:R-:W-:-:S04]  /*32060*/  IMAD.X R18, R18, 0x1, R249, P3 ;  /* 0x0000000112127824 */ /* 0x010fc800018e06f9 */
[----:B------:R-:W-:Y:S01]  /*32070*/  IMAD.MOV.U32 R5, RZ, RZ, R18 ;  /* 0x000000ffff057224 */ /* 0x000fe200078e0012 */
[----:B------:R-:W-:Y:S01]  /*32080*/  STL [R1+0x8c4], R18 ;  /* 0x0008c41201007387 */ /* 0x000fe20000100800 */
[----:B------:R-:W-:-:S03]  /*32090*/  IMAD.X R17, R17, 0x1, R249, P4 ;  /* 0x0000000111117824 */ /* 0x000fc600020e06f9 */
[----:B------:R1:W-:Y:S04]  /*320a0*/  STL [R1+0x908], R15 ;  /* 0x0009080f01007387 */ /* 0x0003e80000100800 */
[----:B------:R-:W4:Y:S04]  /*320b0*/  LDL.LU R14, [R1+0x250] ;  /* 0x00025000010e7983 */ /* 0x000f280000300800 */
[----:B------:R-:W-:Y:S04]  /*320c0*/  STL [R1+0x904], R17 ;  /* 0x0009041101007387 */ /* 0x000fe80000100800 */
[----:B------:R1:W-:Y:S04]  /*320d0*/  LDGSTS.E [R6+0x6900], desc[UR20][R4.64], P1 ;  /* 0x0690000004067fae */ /* 0x0003e800089a1014 */
[----:B------:R-:W4:Y:S01]  /*320e0*/  LDL.LU R19, [R1+0x290] ;  /* 0x0002900001137983 */ /* 0x000f220000300800 */
[----:B-1----:R-:W-:-:S03]  /*320f0*/  MOV R4, R15 ;  /* 0x0000000f00047202 */ /* 0x002fc60000000f00 */
[----:B------:R-:W4:Y:S01]  /*32100*/  LDL.LU R15, [R1+0x24c] ;  /* 0x00024c00010f7983 */ /* 0x000f220000300800 */
[-C--:B------:R-:W-:Y:S01]  /*32110*/  IADD3 R7, P3, PT, R7, R250.reuse, RZ ;  /* 0x000000fa07077210 */ /* 0x080fe20007f7e0ff */
[----:B------:R-:W-:Y:S01]  /*32120*/  IMAD.MOV.U32 R5, RZ, RZ, R17 ;  /* 0x000000ffff057224 */ /* 0x000fe200078e0011 */
[----:B------:R-:W-:Y:S01]  /*32130*/  IADD3 R13, P4, PT, R13, R250, RZ ;  /* 0x000000fa0d0d7210 */ /* 0x000fe20007f9e0ff */
[----:B------:R-:W4:Y:S04]  /*32140*/  LDL.LU R20, [R1+0x28c] ;  /* 0x00028c0001147983 */ /* 0x000f280000300800 */
[----:B------:R1:W-:Y:S04]  /*32150*/  STL [R1+0x948], R7 ;  /* 0x0009480701007387 */ /* 0x0003e80000100800 */
[----:B------:R1:W-:Y:S02]  /*32160*/  LDGSTS.E [R6+0x6d00], desc[UR20][R4.64], P1 ;  /* 0x06d0000004067fae */ /* 0x0003e400089a1014 */
[----:B-1----:R-:W-:-:S02]  /*32170*/  IMAD.MOV.U32 R4, RZ, RZ, R7 ;  /* 0x000000ffff047224 */ /* 0x002fc400078e0007 */
[----:B--2---:R-:W-:-:S04]  /*32180*/  IMAD.X R9, R9, 0x1, R249, P3 ;  /* 0x0000000109097824 */ /* 0x004fc800018e06f9 */
[----:B------:R-:W-:Y:S01]  /*32190*/  IMAD.MOV.U32 R5, RZ, RZ, R9 ;  /* 0x000000ffff057224 */ /* 0x000fe200078e0009 */
[----:B------:R1:W-:Y:S01]  /*321a0*/  STL [R1+0x944], R9 ;  /* 0x0009440901007387 */ /* 0x0003e20000100800 */
[----:B------:R-:W-:-:S03]  /*321b0*/  IMAD.X R16, R16, 0x1, R249, P4 ;  /* 0x0000000110107824 */ /* 0x000fc600020e06f9 */
[----:B------:R-:W-:Y:S04]  /*321c0*/  STL [R1+0x988], R13 ;  /* 0x0009880d01007387 */ /* 0x000fe80000100800 */
[----:B------:R-:W2:Y:S04]  /*321d0*/  LDL.LU R7, [R1+0x2d0] ;  /* 0x0002d00001077983 */ /* 0x000ea80000300800 */
[----:B------:R-:W-:Y:S04]  /*321e0*/  STL [R1+0x984], R16 ;  /* 0x0009841001007387 */ /* 0x000fe80000100800 */
[----:B-1----:R-:W2:Y:S04]  /*321f0*/  LDL.LU R9, [R1+0x310] ;  /* 0x0003100001097983 */ /* 0x002ea80000300800 */
[----:B------:R1:W-:Y:S01]  /*32200*/  LDGSTS.E [R6+0x7100], desc[UR20][R4.64], P1 ;  /* 0x0710000004067fae */ /* 0x0003e200089a1014 */
[----:B---3--:R-:W-:-:S03]  /*32210*/  IADD3 R10, P3, PT, R10, R250, RZ ;  /* 0x000000fa0a0a7210 */ /* 0x008fc60007f7e0ff */
[----:B------:R-:W3:Y:S01]  /*32220*/  LDL.LU R17, [R1+0x2cc] ;  /* 0x0002cc0001117983 */ /* 0x000ee20000300800 */
[----:B------:R-:W-:-:S03]  /*32230*/  IADD3 R8, P4, PT, R8, R250, RZ ;  /* 0x000000fa08087210 */ /* 0x000fc60007f9e0ff */
[----:B------:R-:W3:Y:S01]  /*32240*/  LDL.LU R18, [R1+0x30c] ;  /* 0x00030c0001127983 */ /* 0x000ee20000300800 */
[----:B-1----:R-:W-:Y:S01]  /*32250*/  IMAD.MOV.U32 R4, RZ, RZ, R13 ;  /* 0x000000ffff047224 */ /* 0x002fe200078e000d */
[----:B------:R-:W-:Y:S02]  /*32260*/  MOV R5, R16 ;  /* 0x0000001000057202 */ /* 0x000fe40000000f00 */
[----:B------:R1:W-:Y:S04]  /*32270*/  STL [R1+0x9c8], R10 ;  /* 0x0009c80a01007387 */ /* 0x0003e80000100800 */
[----:B------:R1:W-:Y:S01]  /*32280*/  LDGSTS.E [R6+0x7500], desc[UR20][R4.64], P1 ;  /* 0x0750000004067fae */ /* 0x0003e200089a1014 */
[----:B------:R-:W-:Y:S02]  /*32290*/  IMAD.X R12, R12, 0x1, R249, P3 ;  /* 0x000000010c0c7824 */ /* 0x000fe400018e06f9 */
[----:B-1----:R-:W-:-:S02]  /*322a0*/  IMAD.MOV.U32 R4, RZ, RZ, R10 ;  /* 0x000000ffff047224 */ /* 0x002fc400078e000a */
        /* <DEDUP_REMOVED lines=11> */
[----:B------:R-:W-:-:S03]  /*32360*/  IMAD.MOV.U32 R4, RZ, RZ, R8 ;  /* 0x000000ffff047224 */ /* 0x000fc600078e0008 */
[----:B------:R-:W3:Y:S04]  /*32370*/  LDL.LU R13, [R1+0x3d0] ;  /* 0x0003d000010d7983 */ /* 0x000ee80000300800 */
[----:B------:R-:W3:Y:S04]  /*32380*/  LDL.LU R8, [R1+0x410] ;  /* 0x0004100001087983 */ /* 0x000ee80000300800 */
[----:B------:R1:W-:Y:S01]  /*32390*/  LDGSTS.E [R6+0x7d00], desc[UR20][R4.64], P1 ;  /* 0x07d0000004067fae */ /* 0x0003e200089a1014 */
[----:B----4-:R-:W-:-:S05]  /*323a0*/  IADD3 R14, P3, PT, R14, R250, RZ ;  /* 0x000000fa0e0e7210 */ /* 0x010fca0007f7e0ff */
[----:B------:R-:W-:Y:S01]  /*323b0*/  STL [R1+0x250], R14 ;  /* 0x0002500e01007387 */ /* 0x000fe20000100800 */
[----:B------:R-:W-:-:S05]  /*323c0*/  IADD3 R19, P4, PT, R19, R250, RZ ;  /* 0x000000fa13137210 */ /* 0x000fca0007f9e0ff */
[----:B------:R-:W-:Y:S01]  /*323d0*/  STL [R1+0x290], R19 ;  /* 0x0002901301007387 */ /* 0x000fe20000100800 */
[----:B------:R-:W-:-:S05]  /*323e0*/  IADD3.X R15, PT, PT, R15, R249, RZ, P3, !PT ;  /* 0x000000f90f0f7210 */ /* 0x000fca0001ffe4ff */
[----:B------:R4:W-:Y:S01]  /*323f0*/  STL [R1+0x24c], R15 ;  /* 0x00024c0f01007387 */ /* 0x0009e20000100800 */
[----:B-1----:R-:W-:Y:S02]  /*32400*/  IMAD.MOV.U32 R5, RZ, RZ, R15 ;  /* 0x000000ffff057224 */ /* 0x002fe400078e000f */
[----:B------:R-:W-:Y:S01]  /*32410*/  IMAD.MOV.U32 R4, RZ, RZ, R14 ;  /* 0x000000ffff047224 */ /* 0x000fe200078e000e */
[----:B----4-:R-:W4:Y:S04]  /*32420*/  LDL.LU R15, [R1+0x3cc] ;  /* 0x0003cc00010f7983 */ /* 0x010f280000300800 */
[----:B------:R-:W4:Y:S01]  /*32430*/  LDL.LU R14, [R1+0x40c] ;  /* 0x00040c00010e7983 */ /* 0x000f220000300800 */
[----:B------:R-:W-:Y:S01]  /*32440*/  LOP3.LUT R6, R3, 0x30, RZ, 0x3c, !PT ;  /* 0x0000003003067812 */ /* 0x000fe200078e3cff */
[----:B------:R-:W-:-:S04]  /*32450*/  IMAD.X R20, R20, 0x1, R249, P4 ;  /* 0x0000000114147824 */ /* 0x000fc800020e06f9 */
[----:B------:R-:W-:-:S05]  /*32460*/  VIADD R6, R6, UR12 ;  /* 0x0000000c06067c36 */ /* 0x000fca0008000000 */
[----:B------:R1:W-:Y:S04]  /*32470*/  LDGSTS.E [R6+0x180], desc[UR20][R4.64], P1 ;  /* 0x0018000004067fae */ /* 0x0003e800089a1014 */
[----:B------:R-:W-:Y:S01]  /*32480*/  STL [R1+0x28c], R20 ;  /* 0x00028c1401007387 */ /* 0x000fe20000100800 */
[----:B-1----:R-:W-:Y:S02]  /*32490*/  IMAD.MOV.U32 R4, RZ, RZ, R19 ;  /* 0x000000ffff047224 */ /* 0x002fe400078e0013 */
[----:B------:R-:W-:-:S05]  /*324a0*/  IMAD.MOV.U32 R5, RZ, RZ, R20 ;  /* 0x000000ffff057224 */ /* 0x000fca00078e0014 */
[----:B------:R1:W-:Y:S01]  /*324b0*/  LDGSTS.E [R6+0x580], desc[UR20][R4.64], P1 ;  /* 0x0058000004067fae */ /* 0x0003e200089a1014 */
[-C--:B--2---:R-:W-:Y:S02]  /*324c0*/  IADD3 R7, P3, PT, R7, R250.reuse, RZ ;  /* 0x000000fa07077210 */ /* 0x084fe40007f7e0ff */
[----:B------:R-:W-:-:S03]  /*324d0*/  IADD3 R9, P4, PT, R9, R250, RZ ;  /* 0x000000fa09097210 */ /* 0x000fc60007f9e0ff */
[----:B------:R-:W-:Y:S01]  /*324e0*/  STL [R1+0x2d0], R7 ;  /* 0x0002d00701007387 */ /* 0x000fe20000100800 */
[----:B-1----:R-:W-:Y:S01]  /*324f0*/  IMAD.MOV.U32 R4, RZ, RZ, R7 ;  /* 0x000000ffff047224 */ /* 0x002fe200078e0007 */
[----:B---3--:R-:W-:Y:S01]  /*32500*/  IADD3.X R17, PT, PT, R17, R249, RZ, P3, !PT ;  /* 0x000000f911117210 */ /* 0x008fe20001ffe4ff */
[----:B------:R-:W-:-:S04]  /*32510*/  IMAD.X R18, R18, 0x1, R249, P4 ;  /* 0x0000000112127824 */ /* 0x000fc800020e06f9 */
[----:B------:R1:W-:Y:S01]  /*32520*/  STL [R1+0x2cc], R17 ;  /* 0x0002cc1101007387 */ /* 0x0003e20000100800 */
[----:B------:R-:W-:-:S03]  /*32530*/  IMAD.MOV.U32 R5, RZ, RZ, R17 ;  /* 0x000000ffff057224 */ /* 0x000fc600078e0011 */
[----:B------:R-:W-:Y:S04]  /*32540*/  STL [R1+0x310], R9 ;  /* 0x0003100901007387 */ /* 0x000fe80000100800 */
[----:B------:R2:W-:Y:S04]  /*32550*/  LDGSTS.E [R6+0x980], desc[UR20][R4.64], P1 ;  /* 0x0098000004067fae */ /* 0x0005e800089a1014 */
[----:B-1----:R-:W3:Y:S04]  /*32560*/  LDL.LU R17, [R1+0x450] ;  /* 0x0004500001117983 */ /* 0x002ee80000300800 */
[----:B------:R1:W-:Y:S04]  /*32570*/  STL [R1+0x30c], R18 ;  /* 0x00030c1201007387 */ /* 0x0003e80000100800 */
[----:B------:R-:W3:Y:S01]  /*32580*/  LDL.LU R7, [R1+0x490] ;  /* 0x0004900001077983 */ /* 0x000ee20000300800 */
[----:B--2---:R-:W-:-:S02]  /*32590*/  IMAD.MOV.U32 R5, RZ, RZ, R18 ;  /* 0x000000ffff057224 */ /* 0x004fc400078e0012 */
[----:B------:R-:W-:Y:S01]  /*325a0*/  IMAD.MOV.U32 R4, RZ, RZ, R9 ;  /* 0x000000ffff047224 */ /* 0x000fe200078e0009 */
[----:B-1----:R-:W2:Y:S04]  /*325b0*/  LDL.LU R18, [R1+0x44c] ;  /* 0x00044c0001127983 */ /* 0x002ea80000300800 */
[----:B------:R-:W2:Y:S04]  /*325c0*/  LDL.LU R9, [R1+0x48c] ;  /* 0x00048c0001097983 */ /* 0x000ea80000300800 */
[----:B------:R1:W-:Y:S01]  /*325d0*/  LDGSTS.E [R6+0xd80], desc[UR20][R4.64], P1 ;  /* 0x00d8000004067fae */ /* 0x0003e200089a1014 */
[----:B------:R-:W-:-:S05]  /*325e0*/  IADD3 R10, P3, PT, R10, R250, RZ ;  /* 0x000000fa0a0a7210 */ /* 0x000fca0007f7e0ff */
[----:B------:R1:W-:Y:S02]  /*325f0*/  STL [R1+0x350], R10 ;  /* 0x0003500a01007387 */ /* 0x0003e40000100800 */
[----:B-1----:R-:W-:Y:S01]  /*32600*/  IMAD.MOV.U32 R4, RZ, RZ, R10 ;  /* 0x000000ffff047224 */ /* 0x002fe200078e000a */
[----:B------:R-:W-:Y:S01]  /*32610*/  IADD3 R12, P4, PT, R12, R250, RZ ;  /* 0x000000fa0c0c7210 */ /* 0x000fe20007f9e0ff */
[----:B------:R-:W-:-:S03]  /*32620*/  IMAD.X R11, R11, 0x1, R249, P3 ;  /* 0x000000010b0b7824 */ /* 0x000fc600018e06f9 */
[----:B------:R-:W-:Y:S02]  /*32630*/  IADD3.X R16, PT, PT, R16, R249, RZ, P4, !PT ;  /* 0x000000f910107210 */ /* 0x000fe400027fe4ff */
[----:B------:R1:W-:Y:S01]  /*32640*/  STL [R1+0x34c], R11 ;  /* 0x00034c0b01007387 */ /* 0x0003e20000100800 */
[----:B------:R-:W-:-:S03]  /*32650*/  IMAD.MOV.U32 R5, RZ, RZ, R11 ;  /* 0x000000ffff057224 */ /* 0x000fc600078e000b */
[----:B------:R-:W-:Y:S04]  /*32660*/  STL [R1+0x390], R12 ;  /* 0x0003900c01007387 */ /* 0x000fe80000100800 */
[----:B------:R-:W2:Y:S04]  /*32670*/  LDL.LU R10, [R1+0x4d0] ;  /* 0x0004d000010a7983 */ /* 0x000ea80000300800 */
[----:B------:R1:W-:Y:S04]  /*32680*/  STL [R1+0x38c], R16 ;  /* 0x00038c1001007387 */ /* 0x0003e80000100800 */
[----:B------:R1:W-:Y:S01]  /*32690*/  LDGSTS.E [R6+0x1180], desc[UR20][R4.64], P1 ;  /* 0x0118000004067fae */ /* 0x0003e200089a1014 */
[----:B------:R-:W-:-:S03]  /*326a0*/  IADD3 R13, P3, PT, R13, R250, RZ ;  /* 0x000000fa0d0d7210 */ /* 0x000fc60007f7e0ff */
[----:B-1----:R-:W2:Y:S01]  /*326b0*/  LDL.LU R11, [R1+0x510] ;  /* 0x00051000010b7983 */ /* 0x002ea20000300800 */
[----:B------:R-:W-:-:S03]  /*326c0*/  IMAD.MOV.U32 R5, RZ, RZ, R16 ;  /* 0x000000ffff057224 */ /* 0x000fc600078e0010 */
[----:B------:R-:W2:Y:S01]  /*326d0*/  LDL.LU R16, [R1+0x4cc] ;  /* 0x0004cc0001107983 */ /* 0x000ea20000300800 */
[----:B------:R-:W-:Y:S01]  /*326e0*/  IMAD.MOV.U32 R4, RZ, RZ, R12 ;  /* 0x000000ffff047224 */ /* 0x000fe200078e000c */
[----:B------:R-:W-:Y:S02]  /*326f0*/  IADD3 R8, P4, PT, R8, R250, RZ ;  /* 0x000000fa08087210 */ /* 0x000fe40007f9e0ff */
[----:B------:R-:W2:Y:S04]  /*32700*/  LDL.LU R12, [R1+0x50c] ;  /* 0x00050c00010c7983 */ /* 0x000ea80000300800 */
[----:B------:R1:W-:Y:S04]  /*32710*/  STL [R1+0x3d0], R13 ;  /* 0x0003d00d01007387 */ /* 0x0003e80000100800 */
[----:B------:R1:W-:Y:S02]  /*32720*/  LDGSTS.E [R6+0x1580], desc[UR20][R4.64], P1 ;  /* 0x0158000004067fae */ /* 0x0003e400089a1014 */
[----:B-1----:R-:W-:Y:S01]  /*32730*/  MOV R4, R13 ;  /* 0x0000000d00047202 */ /* 0x002fe20000000f00 */
[----:B----4-:R-:W-:-:S02]  /*32740*/  IMAD.X R15, R15, 0x1, R249, P3 ;  /* 0x000000010f0f7824 */ /* 0x010fc400018e06f9 */
        /* <DEDUP_REMOVED lines=17> */
[----:B------:R-:W-:Y:S01]  /*32860*/  IADD3 R7, P4, PT, R7, R250, RZ ;  /* 0x000000fa07077210 */ /* 0x000fe20007f9e0ff */
[----:B--2---:R-:W-:Y:S02]  /*32870*/  IMAD.X R18, R18, 0x1, R249, P3 ;  /* 0x0000000112127824 */ /* 0x004fe400018e06f9 */
[----:B-1----:R-:W-:Y:S02]  /*32880*/  IMAD.MOV.U32 R4, RZ, RZ, R17 ;  /* 0x000000ffff047224 */ /* 0x002fe400078e0011 */
[----:B------:R-:W-:Y:S01]  /*32890*/  IMAD.X R9, R9, 0x1, R249, P4 ;  /* 0x0000000109097824 */ /* 0x000fe200020e06f9 */
[----:B------:R1:W-:Y:S01]  /*328a0*/  STL [R1+0x44c], R18 ;  /* 0x00044c1201007387 */ /* 0x0003e20000100800 */
[----:B------:R-:W-:-:S03]  /*328b0*/  MOV R5, R18 ;  /* 0x0000001200057202 */ /* 0x000fc60000000f00 */
[----:B------:R2:W-:Y:S04]  /*328c0*/  STL [R1+0x490], R7 ;  /* 0x0004900701007387 */ /* 0x0005e80000100800 */
[----:B---3--:R-:W3:Y:S04]  /*328d0*/  LDL.LU R17, [R1+0x5cc] ;  /* 0x0005cc0001117983 */ /* 0x008ee80000300800 */
[----:B------:R2:W-:Y:S04]  /*328e0*/  STL [R1+0x48c], R9 ;  /* 0x00048c0901007387 */ /* 0x0005e80000100800 */
[----:B-1----:R-:W3:Y:S04]  /*328f0*/  LDL.LU R18, [R1+0x60c] ;  /* 0x00060c0001127983 */ /* 0x002ee80000300800 */
[----:B------:R1:W-:Y:S02]  /*32900*/  LDGSTS.E [R6+0x2180], desc[UR20][R4.64], P1 ;  /* 0x0218000004067fae */ /* 0x0003e400089a1014 */
[----:B-1----:R-:W-:-:S02]  /*32910*/  IMAD.MOV.U32 R4, RZ, RZ, R7 ;  /* 0x000000ffff047224 */ /* 0x002fc400078e0007 */
[----:B------:R-:W-:Y:S01]  /*32920*/  IMAD.MOV.U32 R5, RZ, RZ, R9 ;  /* 0x000000ffff057224 */ /* 0x000fe200078e0009 */
[----:B--2---:R-:W2:Y:S04]  /*32930*/  LDL.LU R7, [R1+0x650] ;  /* 0x0006500001077983 */ /* 0x004ea80000300800 */
[----:B------:R-:W2:Y:S01]  /*32940*/  LDL.LU R9, [R1+0x690] ;  /* 0x0006900001097983 */ /* 0x000ea20000300800 */
[----:B------:R-:W-:-:S03]  /*32950*/  IADD3 R10, P3, PT, R10, R250, RZ ;  /* 0x000000fa0a0a7210 */ /* 0x000fc60007f7e0ff */
[----:B------:R1:W-:Y:S04]  /*32960*/  LDGSTS.E [R6+0x2580], desc[UR20][R4.64], P1 ;  /* 0x0258000004067fae */ /* 0x0003e800089a1014 */
[----:B------:R1:W-:Y:S01]  /*32970*/  STL [R1+0x4d0], R10 ;  /* 0x0004d00a01007387 */ /* 0x0003e20000100800 */
[----:B------:R-:W-:Y:S01]  /*32980*/  IADD3 R11, P4, PT, R11, R250, RZ ;  /* 0x000000fa0b0b7210 */ /* 0x000fe20007f9e0ff */
[----:B-1----:R-:W-:Y:S02]  /*32990*/  IMAD.MOV.U32 R4, RZ, RZ, R10 ;  /* 0x000000ffff047224 */ /* 0x002fe400078e000a */
[--C-:B------:R-:W-:Y:S02]  /*329a0*/  IMAD.X R16, R16, 0x1, R249.reuse, P3 ;  /* 0x0000000110107824 */ /* 0x100fe400018e06f9 */
[----:B------:R-:W-:-:S03]  /*329b0*/  IMAD.X R12, R12, 0x1, R249, P4 ;  /* 0x000000010c0c7824 */ /* 0x000fc600020e06f9 */
[----:B------:R1:W-:Y:S04]  /*329c0*/  STL [R1+0x4cc], R16 ;  /* 0x0004cc1001007387 */ /* 0x0003e80000100800 */
[----:B------:R1:W-:Y:S04]  /*329d0*/  STL [R1+0x510], R11 ;  /* 0x0005100b01007387 */ /* 0x0003e80000100800 */
[----:B------:R-:W2:Y:S01]  /*329e0*/  LDL.LU R10, [R1+0x64c] ;  /* 0x00064c00010a7983 */ /* 0x000ea20000300800 */
[----:B------:R-:W-:-:S03]  /*329f0*/  IMAD.MOV.U32 R5, RZ, RZ, R16 ;  /* 0x000000ffff057224 */ /* 0x000fc600078e0010 */
[----:B------:R1:W-:Y:S04]  /*32a00*/  STL [R1+0x50c], R12 ;  /* 0x00050c0c01007387 */ /* 0x0003e80000100800 */
[----:B-1----:R-:W2:Y:S04]  /*32a10*/  LDL.LU R16, [R1+0x68c] ;  /* 0x00068c0001107983 */ /* 0x002ea80000300800 */
[----:B------:R1:W-:Y:S02]  /*32a20*/  LDGSTS.E [R6+0x2980], desc[UR20][R4.64], P1 ;  /* 0x0298000004067fae */ /* 0x0003e400089a1014 */
[----:B-1----:R-:W-:Y:S01]  /*32a30*/  MOV R4, R11 ;  /* 0x0000000b00047202 */ /* 0x002fe20000000f00 */
        /* <DEDUP_REMOVED lines=12> */
[----:B------:R-:W-:-:S03]  /*32b00*/  IMAD.MOV.U32 R4, RZ, RZ, R13 ;  /* 0x000000ffff047224 */ /* 0x000fc600078e000d */
[----:B------:R-:W2:Y:S04]  /*32b10*/  LDL.LU R15, [R1+0x6cc] ;  /* 0x0006cc00010f7983 */ /* 0x000ea80000300800 */
[----:B------:R-:W-:Y:S04]  /*32b20*/  STL [R1+0x58c], R20 ;  /* 0x00058c1401007387 */ /* 0x000fe80000100800 */
[----:B------:R-:W2:Y:S01]  /*32b30*/  LDL.LU R13, [R1+0x70c] ;  /* 0x00070c00010d7983 */ /* 0x000ea20000300800 */
[----:B----4-:R-:W-:-:S03]  /*32b40*/  IADD3 R8, P3, PT, R8, R250, RZ ;  /* 0x000000fa08087210 */ /* 0x010fc60007f7e0ff */
[----:B------:R1:W-:Y:S01]  /*32b50*/  LDGSTS.E [R6+0x3180], desc[UR20][R4.64], P1 ;  /* 0x0318000004067fae */ /* 0x0003e200089a1014 */
[----:B------:R-:W-:-:S03]  /*32b60*/  IADD3 R14, P4, PT, R14, R250, RZ ;  /* 0x000000fa0e0e7210 */ /* 0x000fc60007f9e0ff */
[----:B------:R-:W-:Y:S01]  /*32b70*/  STL [R1+0x5d0], R8 ;  /* 0x0005d00801007387 */ /* 0x000fe20000100800 */
[----:B-1----:R-:W-:Y:S01]  /*32b80*/  IMAD.MOV.U32 R4, RZ, RZ, R19 ;  /* 0x000000ffff047224 */ /* 0x002fe200078e0013 */
[----:B------:R-:W-:-:S05]  /*32b90*/  MOV R5, R20 ;  /* 0x0000001400057202 */ /* 0x000fca0000000f00 */
[----:B------:R1:W-:Y:S02]  /*32ba0*/  LDGSTS.E [R6+0x3580], desc[UR20][R4.64], P1 ;  /* 0x0358000004067fae */ /* 0x0003e400089a1014 */
[----:B-1----:R-:W-:Y:S02]  /*32bb0*/  IMAD.MOV.U32 R4, RZ, RZ, R8 ;  /* 0x000000ffff047224 */ /* 0x002fe400078e0008 */
        /* <DEDUP_REMOVED lines=17> */
[----:B-1----:R-:W-:Y:S01]  /*32cd0*/  IMAD.MOV.U32 R4, RZ, RZ, R7 ;  /* 0x000000ffff047224 */ /* 0x002fe200078e0007 */
[----:B------:R-:W-:-:S05]  /*32ce0*/  IADD3.X R10, PT, PT, R10, R249, RZ, P3, !PT ;  /* 0x000000f90a0a7210 */ /* 0x000fca0001ffe4ff */
[----:B------:R1:W-:Y:S01]  /*32cf0*/  STL [R1+0x64c], R10 ;  /* 0x00064c0a01007387 */ /* 0x0003e20000100800 */
[----:B------:R-:W-:Y:S02]  /*32d00*/  IMAD.MOV.U32 R5, RZ, RZ, R10 ;  /* 0x000000ffff057224 */ /* 0x000fe400078e000a */
[----:B------:R-:W-:Y:S01]  /*32d10*/  IMAD.X R16, R16, 0x1, R249, P4 ;  /* 0x0000000110107824 */ /* 0x000fe200020e06f9 */
        /* <DEDUP_REMOVED lines=8> */
[----:B------:R-:W-:Y:S01]  /*32da0*/  IMAD.MOV.U32 R4, RZ, RZ, R9 ;  /* 0x000000ffff047224 */ /* 0x000fe200078e0009 */
[----:B------:R-:W-:Y:S02]  /*32db0*/  IADD3 R12, P4, PT, R12, R250, RZ ;  /* 0x000000fa0c0c7210 */ /* 0x000fe40007f9e0ff */
[----:B------:R-:W3:Y:S04]  /*32dc0*/  LDL.LU R9, [R1+0x80c] ;  /* 0x00080c0001097983 */ /* 0x000ee80000300800 */
[----:B------:R1:W-:Y:S04]  /*32dd0*/  LDGSTS.E [R6+0x4580], desc[UR20][R4.64], P1 ;  /* 0x0458000004067fae */ /* 0x0003e800089a1014 */
[----:B------:R1:W-:Y:S02]  /*32de0*/  STL [R1+0x6d0], R11 ;  /* 0x0006d00b01007387 */ /* 0x0003e40000100800 */
[----:B-1----:R-:W-:-:S02]  /*32df0*/  IMAD.MOV.U32 R4, RZ, RZ, R11 ;  /* 0x000000ffff047224 */ /* 0x002fc400078e000b */
[----:B------:R-:W-:-:S04]  /*32e00*/  IMAD.X R15, R15, 0x1, R249, P3 ;  /* 0x000000010f0f7824 */ /* 0x000fc800018e06f9 */
[----:B------:R-:W-:Y:S01]  /*32e10*/  IMAD.MOV.U32 R5, RZ, RZ, R15 ;  /* 0x000000ffff057224 */ /* 0x000fe200078e000f */
[----:B------:R-:W-:Y:S01]  /*32e20*/  STL [R1+0x6cc], R15 ;  /* 0x0006cc0f01007387 */ /* 0x000fe20000100800 */
[----:B------:R-:W-:-:S03]  /*32e30*/  IADD3.X R13, PT, PT, R13, R249, RZ, P4, !PT ;  /* 0x000000f90d0d7210 */ /* 0x000fc600027fe4ff */
        /* <DEDUP_REMOVED lines=14> */
[----:B------:R-:W-:Y:S01]  /*32f20*/  IADD3 R8, P4, PT, R8, R250, RZ ;  /* 0x000000fa08087210 */ /* 0x000fe20007f9e0ff */
[----:B--2---:R-:W-:Y:S01]  /*32f30*/  IMAD.X R18, R18, 0x1, R249, P3 ;  /* 0x0000000112127824 */ /* 0x004fe200018e06f9 */
[----:B-1----:R-:W-:-:S03]  /*32f40*/  MOV R4, R17 ;  /* 0x0000001100047202 */ /* 0x002fc60000000f00 */
        /* <DEDUP_REMOVED lines=15> */
[----:B------:R-:W-:Y:S01]  /*33040*/  IADD3 R7, P4, PT, R7, R250, RZ ;  /* 0x000000fa07077210 */ /* 0x000fe20007f9e0ff */
[--C-:B------:R-:W-:Y:S02]  /*33050*/  IMAD.X R16, R16, 0x1, R249.reuse, P3 ;  /* 0x0000000110107824 */ /* 0x100fe400018e06f9 */
[----:B-1----:R-:W-:Y:S02]  /*33060*/  IMAD.MOV.U32 R4, RZ, RZ, R10 ;  /* 0x000000ffff047224 */ /* 0x002fe400078e000a */
[----:B------:R-:W-:Y:S01]  /*33070*/  IMAD.X R9, R9, 0x1, R249, P4 ;  /* 0x0000000109097824 */ /* 0x000fe200020e06f9 */
[----:B------:R1:W-:Y:S04]  /*33080*/  STL [R1+0x7cc], R16 ;  /* 0x0007cc1001007387 */ /* 0x0003e80000100800 */
[----:B------:R-:W-:Y:S04]  /*33090*/  STL [R1+0x810], R7 ;  /* 0x0008100701007387 */ /* 0x000fe80000100800 */
[----:B------:R-:W3:Y:S01]  /*330a0*/  LDL.LU R10, [R1+0x94c] ;  /* 0x00094c00010a7983 */ /* 0x000ee20000300800 */
[----:B------:R-:W-:-:S03]  /*330b0*/  MOV R5, R16 ;  /* 0x0000001000057202 */ /* 0x000fc60000000f00 */
        /* <DEDUP_REMOVED lines=24> */
[----:B-1----:R-:W-:Y:S01]  /*33240*/  MOV R4, R19 ;  /* 0x0000001300047202 */ /* 0x002fe20000000f00 */
        /* <DEDUP_REMOVED lines=8> */
[----:B--2---:R-:W2:Y:S01]  /*332d0*/  LDL.LU R13, [R1+0x258] ;  /* 0x00025800010d7983 */ /* 0x004ea20000300800 */
[----:B------:R-:W-:-:S03]  /*332e0*/  IADD3 R8, P3, PT, R8, R250, RZ ;  /* 0x000000fa08087210 */ /* 0x000fc60007f7e0ff */
[----:B------:R-:W-:Y:S04]  /*332f0*/  STL [R1+0x90c], R17 ;  /* 0x00090c1101007387 */ /* 0x000fe80000100800 */
[----:B------:R4:W-:Y:S01]  /*33300*/  LDGSTS.E [R6+0x6980], desc[UR20][R4.64], P1 ;  /* 0x0698000004067fae */ /* 0x0009e200089a1014 */
[----:B---3--:R-:W-:-:S03]  /*33310*/  IADD3 R14, P4, PT, R14, R250, RZ ;  /* 0x000000fa0e0e7210 */ /* 0x008fc60007f9e0ff */
[----:B------:R-:W3:Y:S01]  /*33320*/  LDL.LU R19, [R1+0x298] ;  /* 0x0002980001137983 */ /* 0x000ee20000300800 */
[----:B----4-:R-:W-:-:S03]  /*33330*/  IMAD.MOV.U32 R4, RZ, RZ, R15 ;  /* 0x000000ffff047224 */ /* 0x010fc600078e000f */
[----:B-1----:R-:W4:Y:S01]  /*33340*/  LDL.LU R15, [R1+0x254] ;  /* 0x00025400010f7983 */ /* 0x002f220000300800 */
[----:B------:R-:W-:-:S03]  /*33350*/  MOV R5, R17 ;  /* 0x0000001100057202 */ /* 0x000fc60000000f00 */
        /* <DEDUP_REMOVED lines=12> */
[----:B------:R-:W4:Y:S01]  /*33420*/  LDL.LU R17, [R1+0x2d4] ;  /* 0x0002d40001117983 */ /* 0x000f220000300800 */
[----:B------:R-:W-:-:S03]  /*33430*/  IADD3 R9, P3, PT, R9, R250, RZ ;  /* 0x000000fa09097210 */ /* 0x000fc60007f7e0ff */
[----:B------:R1:W-:Y:S04]  /*33440*/  LDGSTS.E [R6+0x7180], desc[UR20][R4.64], P1 ;  /* 0x0718000004067fae */ /* 0x0003e800089a1014 */
[----:B------:R-:W4:Y:S01]  /*33450*/  LDL.LU R18, [R1+0x314] ;  /* 0x0003140001127983 */ /* 0x000f220000300800 */
[----:B------:R-:W-:Y:S01]  /*33460*/  IADD3 R7, P4, PT, R7, R250, RZ ;  /* 0x000000fa07077210 */ /* 0x000fe20007f9e0ff */
[----:B-1----:R-:W-:Y:S02]  /*33470*/  IMAD.MOV.U32 R4, RZ, RZ, R14 ;  /* 0x000000ffff047224 */ /* 0x002fe400078e000e */
[----:B------:R-:W-:Y:S01]  /*33480*/  IMAD.MOV.U32 R5, RZ, RZ, R16 ;  /* 0x000000ffff057224 */ /* 0x000fe200078e0010 */
[----:B------:R1:W-:Y:S04]  /*33490*/  STL [R1+0x9d0], R9 ;  /* 0x0009d00901007387 */ /* 0x0003e80000100800 */
[----:B------:R1:W-:Y:S02]  /*334a0*/  LDGSTS.E [R6+0x7580], desc[UR20][R4.64], P1 ;  /* 0x0758000004067fae */ /* 0x0003e400089a1014 */
[----:B-1----:R-:W-:Y:S01]  /*334b0*/  IMAD.MOV.U32 R4, RZ, RZ, R9 ;  /* 0x000000ffff047224 */ /* 0x002fe200078e0009 */
[----:B------:R-:W-:-:S05]  /*334c0*/  IADD3.X R12, PT, PT, R12, R249, RZ, P3, !PT ;  /* 0x000000f90c0c7210 */ /* 0x000fca0001ffe4ff */
[----:B------:R1:W-:Y:S01]  /*334d0*/  STL [R1+0x9cc], R12 ;  /* 0x0009cc0c01007387 */ /* 0x0003e20000100800 */
[----:B------:R-:W-:Y:S02]  /*334e0*/  IMAD.MOV.U32 R5, RZ, RZ, R12 ;  /* 0x000000ffff057224 */ /* 0x000fe400078e000c */
[----:B------:R-:W-:Y:S01]  /*334f0*/  IMAD.X R11, R11, 0x1, R249, P4 ;  /* 0x000000010b0b7824 */ /* 0x000fe200020e06f9 */
[----:B------:R-:W-:Y:S04]  /*33500*/  STL [R1+0xa10], R7 ;  /* 0x000a100701007387 */ /* 0x000fe80000100800 */
[----:B------:R-:W4:Y:S04]  /*33510*/  LDL.LU R9, [R1+0x358] ;  /* 0x0003580001097983 */ /* 0x000f280000300800 */
[----:B------:R1:W-:Y:S04]  /*33520*/  STL [R1+0xa0c], R11 ;  /* 0x000a0c0b01007387 */ /* 0x0003e80000100800 */
[----:B------:R1:W-:Y:S04]  /*33530*/  LDGSTS.E [R6+0x7980], desc[UR20][R4.64], P1 ;  /* 0x0798000004067fae */ /* 0x0003e800089a1014 */
[----:B-1----:R-:W4:Y:S01]  /*33540*/  LDL.LU R12, [R1+0x398] ;  /* 0x00039800010c7983 */ /* 0x002f220000300800 */
[----:B------:R-:W-:-:S03]  /*33550*/  IMAD.MOV.U32 R5, RZ, RZ, R11 ;  /* 0x000000ffff057224 */ /* 0x000fc600078e000b */
[----:B------:R-:W4:Y:S04]  /*33560*/  LDL.LU R11, [R1+0x354] ;  /* 0x00035400010b7983 */ /* 0x000f280000300800 */
[----:B------:R-:W4:Y:S01]  /*33570*/  LDL.LU R16, [R1+0x394] ;  /* 0x0003940001107983 */ /* 0x000f220000300800 */
[----:B------:R-:W-:-:S03]  /*33580*/  IMAD.MOV.U32 R4, RZ, RZ, R7 ;  /* 0x000000ffff047224 */ /* 0x000fc600078e0007 */
[----:B------:R-:W4:Y:S04]  /*33590*/  LDL.LU R14, [R1+0x3d8] ;  /* 0x0003d800010e7983 */ /* 0x000f280000300800 */
[----:B------:R-:W4:Y:S04]  /*335a0*/  LDL.LU R7, [R1+0x418] ;  /* 0x0004180001077983 */ /* 0x000f280000300800 */
[----:B------:R1:W-:Y:S02]  /*335b0*/  LDGSTS.E [R6+0x7d80], desc[UR20][R4.64], P1 ;  /* 0x07d8000004067fae */ /* 0x0003e400089a1014 */
[----:B-1----:R-:W-:-:S04]  /*335c0*/  LOP3.LUT R6, R3, 0x40, RZ, 0x3c, !PT ;  /* 0x0000004003067812 */ /* 0x002fc800078e3cff */
[----:B------:R-:W-:Y:S02]  /*335d0*/  IADD3 R6, PT, PT, R6, UR12, RZ ;  /* 0x0000000c06067c10 */ /* 0x000fe4000fffe0ff */
[----:B--2---:R-:W-:-:S05]  /*335e0*/  IADD3 R13, P3, PT, R13, R250, RZ ;  /* 0x000000fa0d0d7210 */ /* 0x004fca0007f7e0ff */
[----:B------:R-:W-:Y:S01]  /*335f0*/  STL [R1+0x258], R13 ;  /* 0x0002580d01007387 */ /* 0x000fe20000100800 */
[----:B---3--:R-:W-:Y:S01]  /*33600*/  IADD3 R19, P4, PT, R19, R250, RZ ;  /* 0x000000fa13137210 */ /* 0x008fe20007f9e0ff */
[----:B------:R-:W-:-:S04]  /*33610*/  IMAD.MOV.U32 R4, RZ, RZ, R13 ;  /* 0x000000ffff047224 */ /* 0x000fc800078e000d */
[----:B------:R-:W-:Y:S01]  /*33620*/  STL [R1+0x298], R19 ;  /* 0x0002981301007387 */ /* 0x000fe20000100800 */
[----:B----4-:R-:W-:-:S04]  /*33630*/  IMAD.X R15, R15, 0x1, R249, P3 ;  /* 0x000000010f0f7824 */ /* 0x010fc800018e06f9 */
[----:B------:R-:W-:Y:S01]  /*33640*/  IMAD.MOV.U32 R5, RZ, RZ, R15 ;  /* 0x000000ffff057224 */ /* 0x000fe200078e000f */
[----:B------:R1:W-:Y:S01]  /*33650*/  STL [R1+0x254], R15 ;  /* 0x0002540f01007387 */ /* 0x0003e20000100800 */
[----:B------:R-:W-:-:S03]  /*33660*/  IMAD.X R20, R20, 0x1, R249, P4 ;  /* 0x0000000114147824 */ /* 0x000fc600020e06f9 */
[----:B------:R2:W-:Y:S04]  /*33670*/  LDGSTS.E [R6+0x200], desc[UR20][R4.64], P1 ;  /* 0x0020000004067fae */ /* 0x0005e800089a1014 */
[----:B-1----:R-:W3:Y:S04]  /*33680*/  LDL.LU R15, [R1+0x3d4] ;  /* 0x0003d400010f7983 */ /* 0x002ee80000300800 */
[----:B------:R-:W4:Y:S01]  /*33690*/  LDL.LU R13, [R1+0x414] ;  /* 0x00041400010d7983 */ /* 0x000f220000300800 */
[----:B--2---:R-:W-:Y:S02]  /*336a0*/  IMAD.MOV.U32 R4, RZ, RZ, R19 ;  /* 0x000000ffff047224 */ /* 0x004fe400078e0013 */
[----:B------:R-:W-:Y:S01]  /*336b0*/  IMAD.MOV.U32 R5, RZ, RZ, R20 ;  /* 0x000000ffff057224 */ /* 0x000fe200078e0014 */
[----:B------:R-:W-:Y:S04]  /*336c0*/  STL [R1+0x294], R20 ;  /* 0x0002941401007387 */ /* 0x000fe80000100800 */
[----:B------:R1:W-:Y:S01]  /*336d0*/  LDGSTS.E [R6+0x600], desc[UR20][R4.64], P1 ;  /* 0x0060000004067fae */ /* 0x0003e200089a1014 */
[----:B------:R-:W-:-:S05]  /*336e0*/  IADD3 R8, P3, PT, R8, R250, RZ ;  /* 0x000000fa08087210 */ /* 0x000fca0007f7e0ff */
[----:B------:R-:W-:Y:S01]  /*336f0*/  STL [R1+0x2d8], R8 ;  /* 0x0002d80801007387 */ /* 0x000fe20000100800 */
[----:B------:R-:W-:Y:S01]  /*33700*/  IADD3 R10, P4, PT, R10, R250, RZ ;  /* 0x000000fa0a0a7210 */ /* 0x000fe20007f9e0ff */
[----:B------:R-:W-:Y:S02]  /*33710*/  IMAD.X R17, R17, 0x1, R249, P3 ;  /* 0x0000000111117824 */ /* 0x000fe400018e06f9 */
[----:B-1----:R-:W-:Y:S02]  /*33720*/  IMAD.MOV.U32 R4, RZ, RZ, R8 ;  /* 0x000000ffff047224 */ /* 0x002fe400078e0008 */
[----:B------:R-:W-:Y:S01]  /*33730*/  IMAD.MOV.U32 R5, RZ, RZ, R17 ;  /* 0x000000ffff057224 */ /* 0x000fe200078e0011 */
[----:B------:R1:W-:Y:S01]  /*33740*/  STL [R1+0x2d4], R17 ;  /* 0x0002d41101007387 */ /* 0x0003e20000100800 */
[----:B------:R-:W-:-:S03]  /*33750*/  IADD3.X R18, PT, PT, R18, R249, RZ, P4, !PT ;  /* 0x000000f912127210 */ /* 0x000fc600027fe4ff */
[----:B------:R-:W-:Y:S04]  /*33760*/  STL [R1+0x318], R10 ;  /* 0x0003180a01007387 */ /* 0x000fe80000100800 */
[----:B------:R2:W-:Y:S04]  /*33770*/  LDGSTS.E [R6+0xa00], desc[UR20][R4.64], P1 ;  /* 0x00a0000004067fae */ /* 0x0005e800089a1014 */
[----:B-1----:R-:W4:Y:S04]  /*33780*/  LDL.LU R17, [R1+0x458] ;  /* 0x0004580001117983 */ /* 0x002f280000300800 */
[----:B------:R1:W-:Y:S04]  /*33790*/  STL [R1+0x314], R18 ;  /* 0x0003141201007387 */ /* 0x0003e80000100800 */
[----:B------:R-:W4:Y:S01]  /*337a0*/  LDL.LU R8, [R1+0x498] ;  /* 0x0004980001087983 */ /* 0x000f220000300800 */
[----:B--2---:R-:W-:-:S03]  /*337b0*/  IMAD.MOV.U32 R5, RZ, RZ, R18 ;  /* 0x000000ffff057224 */ /* 0x004fc600078e0012 */
[----:B-1----:R-:W2:Y:S01]  /*337c0*/  LDL.LU R18, [R1+0x454] ;  /* 0x0004540001127983 */ /* 0x002ea20000300800 */
[----:B------:R-:W-:-:S03]  /*337d0*/  IMAD.MOV.U32 R4, RZ, RZ, R10 ;  /* 0x000000ffff047224 */ /* 0x000fc600078e000a */
[----:B------:R-:W2:Y:S04]  /*337e0*/  LDL.LU R10, [R1+0x494] ;  /* 0x00049400010a7983 */ /* 0x000ea80000300800 */
[----:B------:R1:W-:Y:S01]  /*337f0*/  LDGSTS.E [R6+0xe00], desc[UR20][R4.64], P1 ;  /* 0x00e0000004067fae */ /* 0x0003e200089a1014 */
[----:B------:R-:W-:-:S04]  /*33800*/  IADD3 R9, P3, PT, R9, R250, RZ ;  /* 0x000000fa09097210 */ /* 0x000fc80007f7e0ff */
[----:B-1----:R-:W-:Y:S01]  /*33810*/  MOV R4, R9 ;  /* 0x0000000900047202 */ /* 0x002fe20000000f00 */
[----:B------:R1:W-:Y:S01]  /*33820*/  STL [R1+0x358], R9 ;  /* 0x0003580901007387 */ /* 0x0003e20000100800 */
[----:B------:R-:W-:Y:S01]  /*33830*/  IADD3 R12, P4, PT, R12, R250, RZ ;  /* 0x000000fa0c0c7210 */ /* 0x000fe20007f9e0ff */
[----:B------:R-:W-:-:S04]  /*33840*/  IMAD.X R11, R11, 0x1, R249, P3 ;  /* 0x000000010b0b7824 */ /* 0x000fc800018e06f9 */
[----:B------:R-:W-:Y:S01]  /*33850*/  IMAD.X R16, R16, 0x1, R249, P4 ;  /* 0x0000000110107824 */ /* 0x000fe200020e06f9 */
[----:B------:R1:W-:Y:S01]  /*33860*/  STL [R1+0x354], R11 ;  /* 0x0003540b01007387 */ /* 0x0003e20000100800 */
[----:B------:R-:W-:-:S03]  /*33870*/  IMAD.MOV.U32 R5, RZ, RZ, R11 ;  /* 0x000000ffff057224 */ /* 0x000fc600078e000b */
[----:B------:R-:W-:Y:S04]  /*33880*/  STL [R1+0x398], R12 ;  /* 0x0003980c01007387 */ /* 0x000fe80000100800 */
[----:B-1----:R-:W2:Y:S04]  /*33890*/  LDL.LU R9, [R1+0x4d8] ;  /* 0x0004d80001097983 */ /* 0x002ea80000300800 */
[----:B------:R1:W-:Y:S04]  /*338a0*/  STL [R1+0x394], R16 ;  /* 0x0003941001007387 */ /* 0x0003e80000100800 */
[----:B------:R1:W-:Y:S04]  /*338b0*/  LDGSTS.E [R6+0x1200], desc[UR20][R4.64], P1 ;  /* 0x0120000004067fae */ /* 0x0003e800089a1014 */
[----:B------:R-:W2:Y:S01]  /*338c0*/  LDL.LU R11, [R1+0x518] ;  /* 0x00051800010b7983 */ /* 0x000ea20000300800 */
[----:B-1----:R-:W-:-:S03]  /*338d0*/  IMAD.MOV.U32 R5, RZ, RZ, R16 ;  /* 0x000000ffff057224 */ /* 0x002fc600078e0010 */
[----:B------:R-:W2:Y:S01]  /*338e0*/  LDL.LU R16, [R1+0x4d4] ;  /* 0x0004d40001107983 */ /* 0x000ea20000300800 */
[----:B------:R-:W-:-:S03]  /*338f0*/  IMAD.MOV.U32 R4, RZ, RZ, R12 ;  /* 0x000000ffff047224 */ /* 0x000fc600078e000c */
[----:B------:R-:W2:Y:S01]  /*33900*/  LDL.LU R12, [R1+0x514] ;  /* 0x00051400010c7983 */ /* 0x000ea20000300800 */
[-C--:B------:R-:W-:Y:S02]  /*33910*/  IADD3 R14, P3, PT, R14, R250.reuse, RZ ;  /* 0x000000fa0e0e7210 */ /* 0x080fe40007f7e0ff */
[----:B------:R-:W-:Y:S01]  /*33920*/  IADD3 R7, P4, PT, R7, R250, RZ ;  /* 0x000000fa07077210 */ /* 0x000fe20007f9e0ff */
[----:B------:R1:W-:Y:S04]  /*33930*/  LDGSTS.E [R6+0x1600], desc[UR20][R4.64], P1 ;  /* 0x0160000004067fae */ /* 0x0003e800089a1014 */
[----:B------:R3:W-:Y:S01]  /*33940*/  STL [R1+0x3d8], R14 ;  /* 0x0003d80e01007387 */ /* 0x0007e20000100800 */
[----:B-1----:R-:W-:Y:S02]  /*33950*/  IMAD.MOV.U32 R4, RZ, RZ, R14 ;  /* 0x000000ffff047224 */ /* 0x002fe400078e000e */
[----:B---3--:R-:W-:-:S02]  /*33960*/  IMAD.X R15, R15, 0x1, R249, P3 ;  /* 0x000000010f0f7824 */ /* 0x008fc400018e06f9 */
[----:B----4-:R-:W-:-:S03]  /*33970*/  IMAD.X R13, R13, 0x1, R249, P4 ;  /* 0x000000010d0d7824 */ /* 0x010fc600020e06f9 */
[----:B------:R1:W-:Y:S04]  /*33980*/  STL [R1+0x3d4], R15 ;  /* 0x0003d40f01007387 */ /* 0x0003e80000100800 */
[----:B------:R3:W-:Y:S04]  /*33990*/  STL [R1+0x418], R7 ;  /* 0x0004180701007387 */ /* 0x0007e80000100800 */
[----:B------:R-:W4:Y:S01]  /*339a0*/  LDL.LU R14, [R1+0x558] ;  /* 0x00055800010e7983 */ /* 0x000f220000300800 */
[----:B------:R-:W-:-:S03]  /*339b0*/  MOV R5, R15 ;  /* 0x0000000f00057202 */ /* 0x000fc60000000f00 */
[----:B------:R3:W-:Y:S04]  /*339c0*/  STL [R1+0x414], R13 ;  /* 0x0004140d01007387 */ /* 0x0007e80000100800 */
[----:B------:R-:W4:Y:S04]  /*339d0*/  LDL.LU R19, [R1+0x598] ;  /* 0x0005980001137983 */ /* 0x000f280000300800 */
[----:B-1----:R-:W4:Y:S04]  /*339e0*/  LDL.LU R15, [R1+0x554] ;  /* 0x00055400010f7983 */ /* 0x002f280000300800 */
[----:B------:R-:W4:Y:S04]  /*339f0*/  LDL.LU R20, [R1+0x594] ;  /* 0x0005940001147983 */ /* 0x000f280000300800 */
[----:B------:R1:W-:Y:S02]  /*33a00*/  LDGSTS.E [R6+0x1a00], desc[UR20][R4.64], P1 ;  /* 0x01a0000004067fae */ /* 0x0003e400089a1014 */
[----:B-1----:R-:W-:-:S02]  /*33a10*/  IMAD.MOV.U32 R4, RZ, RZ, R7 ;  /* 0x000000ffff047224 */ /* 0x002fc400078e0007 */
[----:B------:R-:W-:Y:S01]  /*33a20*/  IMAD.MOV.U32 R5, RZ, RZ, R13 ;  /* 0x000000ffff057224 */ /* 0x000fe200078e000d */
[----:B---3--:R-:W3:Y:S04]  /*33a30*/  LDL.LU R7, [R1+0x5d8] ;  /* 0x0005d80001077983 */ /* 0x008ee80000300800 */
[----:B------:R-:W3:Y:S04]  /*33a40*/  LDL.LU R13, [R1+0x618] ;  /* 0x00061800010d7983 */ /* 0x000ee80000300800 */
[----:B------:R1:W-:Y:S01]  /*33a50*/  LDGSTS.E [R6+0x1e00], desc[UR20][R4.64], P1 ;  /* 0x01e0000004067fae */ /* 0x0003e200089a1014 */
[----:B------:R-:W-:-:S05]  /*33a60*/  IADD3 R17, P3, PT, R17, R250, RZ ;  /* 0x000000fa11117210 */ /* 0x000fca0007f7e0ff */
[----:B------:R2:W-:Y:S01]  /*33a70*/  STL [R1+0x458], R17 ;  /* 0x0004581101007387 */ /* 0x0005e20000100800 */
[----:B------:R-:W-:Y:S01]  /*33a80*/  IADD3 R8, P4, PT, R8, R250, RZ ;  /* 0x000000fa08087210 */ /* 0x000fe20007f9e0ff */
[----:B--2---:R-:W-:Y:S02]  /*33a90*/  IMAD.X R18, R18, 0x1, R249, P3 ;  /* 0x0000000112127824 */ /* 0x004fe400018e06f9 */
[----:B-1----:R-:W-:Y:S02]  /*33aa0*/  IMAD.MOV.U32 R4, RZ, RZ, R17 ;  /* 0x000000ffff047224 */ /* 0x002fe400078e0011 */
        /* <DEDUP_REMOVED lines=8> */
[----:B-1----:R-:W-:Y:S01]  /*33b30*/  MOV R4, R8 ;  /* 0x0000000800047202 */ /* 0x002fe20000000f00 */
[----:B------:R-:W-:Y:S01]  /*33b40*/  IMAD.MOV.U32 R5, RZ, RZ, R10 ;  /* 0x000000ffff057224 */ /* 0x000fe200078e000a */
[----:B--2---:R-:W2:Y:S04]  /*33b50*/  LDL.LU R8, [R1+0x658] ;  /* 0x0006580001087983 */ /* 0x004ea80000300800 */
        /* <DEDUP_REMOVED lines=15> */
[----:B-1----:R-:W-:Y:S01]  /*33c50*/  IMAD.MOV.U32 R4, RZ, RZ, R11 ;  /* 0x000000ffff047224 */ /* 0x002fe200078e000b */
[----:B------:R-:W-:Y:S01]  /*33c60*/  MOV R5, R12 ;  /* 0x0000000c00057202 */ /* 0x000fe20000000f00 */
[----:B------:R-:W2:Y:S04]  /*33c70*/  LDL.LU R11, [R1+0x6d8] ;  /* 0x0006d800010b7983 */ /* 0x000ea80000300800 */
[----:B------:R-:W2:Y:S04]  /*33c80*/  LDL.LU R12, [R1+0x718] ;  /* 0x00071800010c7983 */ /* 0x000ea80000300800 */
[----:B------:R1:W-:Y:S01]  /*33c90*/  LDGSTS.E [R6+0x2e00], desc[UR20][R4.64], P1 ;  /* 0x02e0000004067fae */ /* 0x0003e200089a1014 */
[----:B----4-:R-:W-:-:S05]  /*33ca0*/  IADD3 R14, P3, PT, R14, R250, RZ ;  /* 0x000000fa0e0e7210 */ /* 0x010fca0007f7e0ff */
[----:B------:R-:W-:Y:S01]  /*33cb0*/  STL [R1+0x558], R14 ;  /* 0x0005580e01007387 */ /* 0x000fe20000100800 */
[----:B------:R-:W-:Y:S01]  /*33cc0*/  IADD3 R19, P4, PT, R19, R250, RZ ;  /* 0x000000fa13137210 */ /* 0x000fe20007f9e0ff */
[--C-:B------:R-:W-:Y:S02]  /*33cd0*/  IMAD.X R15, R15, 0x1, R249.reuse, P3 ;  /* 0x000000010f0f7824 */ /* 0x100fe400018e06f9 */
[----:B-1----:R-:W-:Y:S02]  /*33ce0*/  IMAD.MOV.U32 R4, RZ, RZ, R14 ;  /* 0x000000ffff047224 */ /* 0x002fe400078e000e */
[----:B------:R-:W-:Y:S01]  /*33cf0*/  IMAD.X R20, R20, 0x1, R249, P4 ;  /* 0x0000000114147824 */ /* 0x000fe200020e06f9 */
[----:B------:R1:W-:Y:S01]  /*33d00*/  STL [R1+0x554], R15 ;  /* 0x0005540f01007387 */ /* 0x0003e20000100800 */
[----:B------:R-:W-:-:S03]  /*33d10*/  IMAD.MOV.U32 R5, RZ, RZ, R15 ;  /* 0x000000ffff057224 */ /* 0x000fc600078e000f */
[----:B------:R-:W-:Y:S04]  /*33d20*/  STL [R1+0x598], R19 ;  /* 0x0005981301007387 */ /* 0x000fe80000100800 */
[----:B------:R4:W-:Y:S04]  /*33d30*/  LDGSTS.E [R6+0x3200], desc[UR20][R4.64], P1 ;  /* 0x0320000004067fae */ /* 0x0009e800089a1014 */
[----:B-1----:R-:W2:Y:S04]  /*33d40*/  LDL.LU R15, [R1+0x6d4] ;  /* 0x0006d400010f7983 */ /* 0x002ea80000300800 */
[----:B------:R-:W-:Y:S01]  /*33d50*/  STL [R1+0x594], R20 ;  /* 0x0005941401007387 */ /* 0x000fe20000100800 */
[----:B---3--:R-:W-:-:S03]  /*33d60*/  IADD3 R7, P3, PT, R7, R250, RZ ;  /* 0x000000fa07077210 */ /* 0x008fc60007f7e0ff */
[----:B------:R-:W3:Y:S01]  /*33d70*/  LDL.LU R14, [R1+0x714] ;  /* 0x00071400010e7983 */ /* 0x000ee20000300800 */
[----:B----4-:R-:W-:Y:S01]  /*33d80*/  IMAD.MOV.U32 R4, RZ, RZ, R19 ;  /* 0x000000ffff047224 */ /* 0x010fe200078e0013 */
[----:B------:R-:W-:Y:S01]  /*33d90*/  IADD3 R13, P4, PT, R13, R250, RZ ;  /* 0x000000fa0d0d7210 */ /* 0x000fe20007f9e0ff */
[----:B------:R-:W-:Y:S01]  /*33da0*/  IMAD.MOV.U32 R5, RZ, RZ, R20 ;  /* 0x000000ffff057224 */ /* 0x000fe200078e0014 */
[----:B------:R-:W-:Y:S04]  /*33db0*/  STL [R1+0x5d8], R7 ;  /* 0x0005d80701007387 */ /* 0x000fe80000100800 */
[----:B------:R1:W-:Y:S02]  /*33dc0*/  LDGSTS.E [R6+0x3600], desc[UR20][R4.64], P1 ;  /* 0x0360000004067fae */ /* 0x0003e400089a1014 */
        /* <DEDUP_REMOVED lines=10> */
[----:B----4-:R-:W-:Y:S01]  /*33e70*/  IMAD.MOV.U32 R5, RZ, RZ, R18 ;  /* 0x000000ffff057224 */ /* 0x010fe200078e0012 */
[----:B--2---:R-:W-:-:S02]  /*33e80*/  IADD3 R8, P3, PT, R8, R250, RZ ;  /* 0x000000fa08087210 */ /* 0x004fc40007f7e0ff */
[----:B-1----:R-:W2:Y:S01]  /*33e90*/  LDL.LU R18, [R1+0x754] ;  /* 0x0007540001127983 */ /* 0x002ea20000300800 */
[----:B------:R-:W-:Y:S01]  /*33ea0*/  IMAD.MOV.U32 R4, RZ, RZ, R13 ;  /* 0x000000ffff047224 */ /* 0x000fe200078e000d */
[----:B------:R-:W-:Y:S02]  /*33eb0*/  IADD3 R10, P4, PT, R10, R250, RZ ;  /* 0x000000fa0a0a7210 */ /* 0x000fe40007f9e0ff */
[----:B------:R-:W4:Y:S04]  /*33ec0*/  LDL.LU R13, [R1+0x794] ;  /* 0x00079400010d7983 */ /* 0x000f280000300800 */
[----:B------:R1:W-:Y:S04]  /*33ed0*/  LDGSTS.E [R6+0x3e00], desc[UR20][R4.64], P1 ;  /* 0x03e0000004067fae */ /* 0x0003e800089a1014 */
[----:B------:R-:W-:Y:S01]  /*33ee0*/  STL [R1+0x658], R8 ;  /* 0x0006580801007387 */ /* 0x000fe20000100800 */
[----:B-1----:R-:W-:-:S02]  /*33ef0*/  IMAD.MOV.U32 R4, RZ, RZ, R8 ;  /* 0x000000ffff047224 */ /* 0x002fc400078e0008 */
[----:B------:R-:W-:-:S04]  /*33f00*/  IMAD.X R9, R9, 0x1, R249, P3 ;  /* 0x0000000109097824 */ /* 0x000fc800018e06f9 */
        /* <DEDUP_REMOVED lines=8> */
[----:B------:R-:W-:-:S03]  /*33f90*/  IMAD.MOV.U32 R5, RZ, RZ, R16 ;  /* 0x000000ffff057224 */ /* 0x000fc600078e0010 */
[----:B-1----:R-:W4:Y:S01]  /*33fa0*/  LDL.LU R16, [R1+0x7d4] ;  /* 0x0007d40001107983 */ /* 0x002f220000300800 */
[----:B------:R-:W-:-:S03]  /*33fb0*/  IMAD.MOV.U32 R4, RZ, RZ, R10 ;  /* 0x000000ffff047224 */ /* 0x000fc600078e000a */
[----:B------:R-:W4:Y:S01]  /*33fc0*/  LDL.LU R10, [R1+0x814] ;  /* 0x00081400010a7983 */ /* 0x000f220000300800 */
[-C--:B------:R-:W-:Y:S02]  /*33fd0*/  IADD3 R11, P3, PT, R11, R250.reuse, RZ ;  /* 0x000000fa0b0b7210 */ /* 0x080fe40007f7e0ff */
[----:B------:R-:W-:Y:S01]  /*33fe0*/  IADD3 R12, P4, PT, R12, R250, RZ ;  /* 0x000000fa0c0c7210 */ /* 0x000fe20007f9e0ff */
[----:B------:R1:W-:Y:S04]  /*33ff0*/  LDGSTS.E [R6+0x4600], desc[UR20][R4.64], P1 ;  /* 0x0460000004067fae */ /* 0x0003e800089a1014 */
[----:B------:R3:W-:Y:S01]  /*34000*/  STL [R1+0x6d8], R11 ;  /* 0x0006d80b01007387 */ /* 0x0007e20000100800 */
[----:B-1----:R-:W-:Y:S01]  /*34010*/  MOV R4, R11 ;  /* 0x0000000b00047202 */ /* 0x002fe20000000f00 */
[----:B------:R-:W-:-:S04]  /*34020*/  IMAD.X R15, R15, 0x1, R249, P3 ;  /* 0x000000010f0f7824 */ /* 0x000fc800018e06f9 */
[----:B------:R-:W-:Y:S01]  /*34030*/  IMAD.MOV.U32 R5, RZ, RZ, R15 ;  /* 0x000000ffff057224 */ /* 0x000fe200078e000f */
[----:B------:R-:W-:Y:S01]  /*34040*/  STL [R1+0x6d4], R15 ;  /* 0x0006d40f01007387 */ /* 0x000fe20000100800 */
[----:B---3--:R-:W-:-:S03]  /*34050*/  IMAD.X R14, R14, 0x1, R249, P4 ;  /* 0x000000010e0e7824 */ /* 0x008fc600020e06f9 */
[----:B------:R1:W-:Y:S04]  /*34060*/  STL [R1+0x718], R12 ;  /* 0x0007180c01007387 */ /* 0x0003e80000100800 */
[----:B------:R-:W3:Y:S04]  /*34070*/  LDL.LU R11, [R1+0x858] ;  /* 0x00085800010b7983 */ /* 0x000ee80000300800 */
[----:B------:R1:W-:Y:S04]  /*34080*/  STL [R1+0x714], R14 ;  /* 0x0007140e01007387 */ /* 0x0003e80000100800 */
[----:B------:R1:W-:Y:S04]  /*34090*/  LDGSTS.E [R6+0x4a00], desc[UR20][R4.64], P1 ;  /* 0x04a0000004067fae */ /* 0x0003e800089a1014 */
[----:B------:R-:W3:Y:S01]  /*340a0*/  LDL.LU R19, [R1+0x898] ;  /* 0x0008980001137983 */ /* 0x000ee20000300800 */
[----:B-1----:R-:W-:-:S03]  /*340b0*/  IMAD.MOV.U32 R4, RZ, RZ, R12 ;  /* 0x000000ffff047224 */ /* 0x002fc600078e000c */
[----:B------:R-:W3:Y:S01]  /*340c0*/  LDL.LU R12, [R1+0x854] ;  /* 0x00085400010c7983 */ /* 0x000ee20000300800 */
[----:B------:R-:W-:-:S03]  /*340d0*/  IMAD.MOV.U32 R5, RZ, RZ, R14 ;  /* 0x000000ffff057224 */ /* 0x000fc600078e000e */
[----:B------:R-:W3:Y:S04]  /*340e0*/  LDL.LU R20, [R1+0x894] ;  /* 0x0008940001147983 */ /* 0x000ee80000300800 */
[----:B------:R-:W3:Y:S04]  /*340f0*/  LDL.LU R14, [R1+0x8d8] ;  /* 0x0008d800010e7983 */ /* 0x000ee80000300800 */
[----:B------:R-:W3:Y:S04]  /*34100*/  LDL.LU R15, [R1+0x918] ;  /* 0x00091800010f7983 */ /* 0x000ee80000300800 */
[----:B------:R1:W-:Y:S01]  /*34110*/  LDGSTS.E [R6+0x4e00], desc[UR20][R4.64], P1 ;  /* 0x04e0000004067fae */ /* 0x0003e200089a1014 */
[----:B------:R-:W-:-:S05]  /*34120*/  IADD3 R17, P3, PT, R17, R250, RZ ;  /* 0x000000fa11117210 */ /* 0x000fca0007f7e0ff */
[----:B------:R-:W-:Y:S01]  /*34130*/  STL [R1+0x758], R17 ;  /* 0x0007581101007387 */ /* 0x000fe20000100800 */
[----:B------:R-:W-:Y:S01]  /*34140*/  IADD3 R7, P4, PT, R7, R250, RZ ;  /* 0x000000fa07077210 */ /* 0x000fe20007f9e0ff */
[----:B--2---:R-:W-:-:S04]  /*34150*/  IMAD.X R18, R18, 0x1, R249, P3 ;  /* 0x0000000112127824 */ /* 0x004fc800018e06f9 */
[----:B----4-:R-:W-:Y:S01]  /*34160*/  IMAD.X R13, R13, 0x1, R249, P4 ;  /* 0x000000010d0d7824 */ /* 0x010fe200020e06f9 */
[----:B------:R2:W-:Y:S01]  /*34170*/  STL [R1+0x754], R18 ;  /* 0x0007541201007387 */ /* 0x0005e20000100800 */
[----:B-1----:R-:W-:-:S03]  /*34180*/  MOV R5, R18 ;  /* 0x0000001200057202 */ /* 0x002fc60000000f00 */
[----:B------:R1:W-:Y:S01]  /*34190*/  STL [R1+0x798], R7 ;  /* 0x0007980701007387 */ /* 0x0003e20000100800 */
[----:B------:R-:W-:-:S03]  /*341a0*/  IMAD.MOV.U32 R4, RZ, RZ, R17 ;  /* 0x000000ffff047224 */ /* 0x000fc600078e0011 */
[----:B--2---:R-:W2:Y:S04]  /*341b0*/  LDL.LU R18, [R1+0x8d4] ;  /* 0x0008d40001127983 */ /* 0x004ea80000300800 */
[----:B------:R4:W-:Y:S04]  /*341c0*/  STL [R1+0x794], R13 ;  /* 0x0007940d01007387 */ /* 0x0009e80000100800 */
[----:B------:R-:W2:Y:S04]  /*341d0*/  LDL.LU R17, [R1+0x914] ;  /* 0x0009140001117983 */ /* 0x000ea80000300800 */
[----:B------:R1:W-:Y:S02]  /*341e0*/  LDGSTS.E [R6+0x5200], desc[UR20][R4.64], P1 ;  /* 0x0520000004067fae */ /* 0x0003e400089a1014 */
[----:B-1----:R-:W-:-:S02]  /*341f0*/  IMAD.MOV.U32 R4, RZ, RZ, R7 ;  /* 0x000000ffff047224 */ /* 0x002fc400078e0007 */
[----:B------:R-:W-:Y:S01]  /*34200*/  IMAD.MOV.U32 R5, RZ, RZ, R13 ;  /* 0x000000ffff057224 */ /* 0x000fe200078e000d */
[----:B------:R-:W2:Y:S04]  /*34210*/  LDL.LU R7, [R1+0x958] ;  /* 0x0009580001077983 */ /* 0x000ea80000300800 */
[----:B----4-:R-:W4:Y:S04]  /*34220*/  LDL.LU R13, [R1+0x998] ;  /* 0x00099800010d7983 */ /* 0x010f280000300800 */
[----:B------:R1:W-:Y:S01]  /*34230*/  LDGSTS.E [R6+0x5600], desc[UR20][R4.64], P1 ;  /* 0x0560000004067fae */ /* 0x0003e200089a1014 */
[----:B------:R-:W-:-:S05]  /*34240*/  IADD3 R9, P3, PT, R9, R250, RZ ;  /* 0x000000fa09097210 */ /* 0x000fca0007f7e0ff */
[----:B------:R1:W-:Y:S01]  /*34250*/  STL [R1+0x7d8], R9 ;  /* 0x0007d80901007387 */ /* 0x0003e20000100800 */
[----:B------:R-:W-:Y:S01]  /*34260*/  IADD3 R8, P4, PT, R8, R250, RZ ;  /* 0x000000fa08087210 */ /* 0x000fe20007f9e0ff */
[----:B------:R-:W-:Y:S02]  /*34270*/  IMAD.X R16, R16, 0x1, R249, P3 ;  /* 0x0000000110107824 */ /* 0x000fe400018e06f9 */
[----:B-1----:R-:W-:Y:S02]  /*34280*/  IMAD.MOV.U32 R4, RZ, RZ, R9 ;  /* 0x000000ffff047224 */ /* 0x002fe400078e0009 */
[----:B------:R-:W-:Y:S01]  /*34290*/  IMAD.X R10, R10, 0x1, R249, P4 ;  /* 0x000000010a0a7824 */ /* 0x000fe200020e06f9 */
[----:B------:R1:W-:Y:S04]  /*342a0*/  STL [R1+0x7d4], R16 ;  /* 0x0007d41001007387 */ /* 0x0003e80000100800 */
[----:B------:R-:W-:Y:S04]  /*342b0*/  STL [R1+0x818], R8 ;  /* 0x0008180801007387 */ /* 0x000fe80000100800 */
[----:B------:R-:W4:Y:S01]  /*342c0*/  LDL.LU R9, [R1+0x954] ;  /* 0x0009540001097983 */ /* 0x000f220000300800 */
[----:B------:R-:W-:-:S03]  /*342d0*/  IMAD.MOV.U32 R5, RZ, RZ, R16 ;  /* 0x000000ffff057224 */ /* 0x000fc600078e0010 */
[----:B------:R1:W-:Y:S04]  /*342e0*/  STL [R1+0x814], R10 ;  /* 0x0008140a01007387 */ /* 0x0003e80000100800 */
[----:B-1----:R-:W4:Y:S04]  /*342f0*/  LDL.LU R16, [R1+0x994] ;  /* 0x0009940001107983 */ /* 0x002f280000300800 */
[----:B------:R1:W-:Y:S02]  /*34300*/  LDGSTS.E [R6+0x5a00], desc[UR20][R4.64], P1 ;  /* 0x05a0000004067fae */ /* 0x0003e400089a1014 */
[----:B-1----:R-:W-:Y:S01]  /*34310*/  MOV R4, R8 ;  /* 0x0000000800047202 */ /* 0x002fe20000000f00 */
[----:B------:R-:W-:-:S02]  /*34320*/  IMAD.MOV.U32 R5, RZ, RZ, R10 ;  /* 0x000000ffff057224 */ /* 0x000fc400078e000a */
[----:B------:R-:W4:Y:S04]  /*34330*/  LDL.LU R10, [R1+0x9d8] ;  /* 0x0009d800010a7983 */ /* 0x000f280000300800 */
[----:B------:R-:W4:Y:S04]  /*34340*/  LDL.LU R8, [R1+0xa18] ;  /* 0x000a180001087983 */ /* 0x000f280000300800 */
[----:B------:R1:W-:Y:S01]  /*34350*/  LDGSTS.E [R6+0x5e00], desc[UR20][R4.64], P1 ;  /* 0x05e0000004067fae */ /* 0x0003e200089a1014 */
[----:B---3--:R-:W-:-:S05]  /*34360*/  IADD3 R11, P3, PT, R11, R250, RZ ;  /* 0x000000fa0b0b7210 */ /* 0x008fca0007f7e0ff */
[----:B------:R-:W-:Y:S01]  /*34370*/  STL [R1+0x858], R11 ;  /* 0x0008580b01007387 */ /* 0x000fe20000100800 */
[----:B------:R-:W-:Y:S01]  /*34380*/  IADD3 R19, P4, PT, R19, R250, RZ ;  /* 0x000000fa13137210 */ /* 0x000fe20007f9e0ff */
[----:B-1----:R-:W-:Y:S02]  /*34390*/  IMAD.MOV.U32 R4, RZ, RZ, R11 ;  /* 0x000000ffff047224 */ /* 0x002fe400078e000b */
[--C-:B------:R-:W-:Y:S02]  /*343a0*/  IMAD.X R12, R12, 0x1, R249.reuse, P3 ;  /* 0x000000010c0c7824 */ /* 0x100fe400018e06f9 */
[----:B------:R-:W-:-:S03]  /*343b0*/  IMAD.X R20, R20, 0x1, R249, P4 ;  /* 0x0000000114147824 */ /* 0x000fc600020e06f9 */
[----:B------:R1:W-:Y:S01]  /*343c0*/  STL [R1+0x854], R12 ;  /* 0x0008540c01007387 */ /* 0x0003e20000100800 */
[----:B------:R-:W-:-:S03]  /*343d0*/  IMAD.MOV.U32 R5, RZ, RZ, R12 ;  /* 0x000000ffff057224 */ /* 0x000fc600078e000c */
[----:B------:R-:W-:Y:S01]  /*343e0*/  STL [R1+0x898], R19 ;  /* 0x0008981301007387 */ /* 0x000fe20000100800 */
[----:B------:R-:W-:-:S03]  /*343f0*/  IADD3 R14, P3, PT, R14, R250, RZ ;  /* 0x000000fa0e0e7210 */ /* 0x000fc60007f7e0ff */
[----:B------:R3:W-:Y:S04]  /*34400*/  LDGSTS.E [R6+0x6200], desc[UR20][R4.64], P1 ;  /* 0x0620000004067fae */ /* 0x0007e800089a1014 */
[----:B-1----:R-:W4:Y:S04]  /*34410*/  LDL.LU R12, [R1+0x9d4] ;  /* 0x0009d400010c7983 */ /* 0x002f280000300800 */
[----:B------:R-:W-:Y:S01]  /*34420*/  STL [R1+0x894], R20 ;  /* 0x0008941401007387 */ /* 0x000fe20000100800 */
[----:B------:R-:W-:-:S03]  /*34430*/  IADD3 R15, P4, PT, R15, R250, RZ ;  /* 0x000000fa0f0f7210 */ /* 0x000fc60007f9e0ff */
[----:B------:R-:W4:Y:S01]  /*34440*/  LDL.LU R11, [R1+0xa14] ;  /* 0x000a1400010b7983 */ /* 0x000f220000300800 */
[----:B---3--:R-:W-:Y:S01]  /*34450*/  IMAD.MOV.U32 R4, RZ, RZ, R19 ;  /* 0x000000ffff047224 */ /* 0x008fe200078e0013 */
[----:B------:R-:W-:Y:S02]  /*34460*/  MOV R5, R20 ;  /* 0x0000001400057202 */ /* 0x000fe40000000f00 */
[----:B------:R1:W-:Y:S04]  /*34470*/  STL [R1+0x8d8], R14 ;  /* 0x0008d80e01007387 */ /* 0x0003e80000100800 */
[----:B------:R3:W-:Y:S02]  /*34480*/  LDGSTS.E [R6+0x6600], desc[UR20][R4.64], P1 ;  /* 0x0660000004067fae */ /* 0x0007e400089a1014 */
[----:B---3--:R-:W-:-:S02]  /*34490*/  IMAD.MOV.U32 R4, RZ, RZ, R14 ;  /* 0x000000ffff047224 */ /* 0x008fc400078e000e */
[----:B--2---:R-:W-:-:S04]  /*344a0*/  IMAD.X R18, R18, 0x1, R249, P3 ;  /* 0x0000000112127824 */ /* 0x004fc800018e06f9 */
[----:B------:R-:W-:Y:S01]  /*344b0*/  IMAD.MOV.U32 R5, RZ, RZ, R18 ;  /* 0x000000ffff057224 */ /* 0x000fe200078e0012 */
[----:B------:R-:W-:Y:S01]  /*344c0*/  STL [R1+0x8d4], R18 ;  /* 0x0008d41201007387 */ /* 0x000fe20000100800 */
[----:B------:R-:W-:-:S03]  /*344d0*/  IMAD.X R17, R17, 0x1, R249, P4 ;  /* 0x0000000111117824 */ /* 0x000fc600020e06f9 */
        /* <DEDUP_REMOVED lines=13> */
[----:B-1----:R-:W-:Y:S01]  /*345b0*/  IMAD.MOV.U32 R4, RZ, RZ, R7 ;  /* 0x000000ffff047224 */ /* 0x002fe200078e0007 */
[----:B------:R-:W-:-:S05]  /*345c0*/  IADD3.X R9, PT, PT, R9, R249, RZ, P3, !PT ;  /* 0x000000f909097210 */ /* 0x000fca0001ffe4ff */
        /* <DEDUP_REMOVED lines=13> */
[----:B-1----:R-:W-:Y:S02]  /*346a0*/  IMAD.MOV.U32 R4, RZ, RZ, R13 ;  /* 0x000000ffff047224 */ /* 0x002fe400078e000d */
[----:B------:R-:W-:-:S05]  /*346b0*/  IMAD.MOV.U32 R5, RZ, RZ, R16 ;  /* 0x000000ffff057224 */ /* 0x000fca00078e0010 */
[----:B------:R1:W-:Y:S02]  /*346c0*/  LDGSTS.E [R6+0x7600], desc[UR20][R4.64], P1 ;  /* 0x0760000004067fae */ /* 0x0003e400089a1014 */
[----:B-1----:R-:W-:Y:S02]  /*346d0*/  IMAD.MOV.U32 R4, RZ, RZ, R10 ;  /* 0x000000ffff047224 */ /* 0x002fe400078e000a */
[----:B------:R-:W-:-:S04]  /*346e0*/  IMAD.X R12, R12, 0x1, R249, P3 ;  /* 0x000000010c0c7824 */ /* 0x000fc800018e06f9 */
[----:B------:R-:W-:Y:S01]  /*346f0*/  IMAD.MOV.U32 R5, RZ, RZ, R12 ;  /* 0x000000ffff057224 */ /* 0x000fe200078e000c */
[----:B------:R1:W-:Y:S01]  /*34700*/  STL [R1+0x9d4], R12 ;  /* 0x0009d40c01007387 */ /* 0x0003e20000100800 */
[----:B------:R-:W-:-:S03]  /*34710*/  IADD3.X R11, PT, PT, R11, R249, RZ, P4, !PT ;  /* 0x000000f90b0b7210 */ /* 0x000fc600027fe4ff */
[----:B------:R-:W-:Y:S04]  /*34720*/  STL [R1+0xa18], R8 ;  /* 0x000a180801007387 */ /* 0x000fe80000100800 */
[----:B------:R-:W4:Y:S04]  /*34730*/  LDL.LU R10, [R1+0x360] ;  /* 0x00036000010a7983 */ /* 0x000f280000300800 */
[----:B------:R1:W-:Y:S04]  /*34740*/  STL [R1+0xa14], R11 ;  /* 0x000a140b01007387 */ /* 0x0003e80000100800 */
[----:B------:R1:W-:Y:S04]  /*34750*/  LDGSTS.E [R6+0x7a00], desc[UR20][R4.64], P1 ;  /* 0x07a0000004067fae */ /* 0x0003e800089a1014 */
[----:B-1----:R-:W4:Y:S01]  /*34760*/  LDL.LU R12, [R1+0x3a0] ;  /* 0x0003a000010c7983 */ /* 0x002f220000300800 */
[----:B------:R-:W-:-:S03]  /*34770*/  IMAD.MOV.U32 R5, RZ, RZ, R11 ;  /* 0x000000ffff057224 */ /* 0x000fc600078e000b */
[----:B------:R-:W4:Y:S01]  /*34780*/  LDL.LU R11, [R1+0x35c] ;  /* 0x00035c00010b7983 */ /* 0x000f220000300800 */
[----:B------:R-:W-:-:S03]  /*34790*/  IMAD.MOV.U32 R4, RZ, RZ, R8 ;  /* 0x000000ffff047224 */ /* 0x000fc600078e0008 */
[----:B------:R-:W4:Y:S04]  /*347a0*/  LDL.LU R16, [R1+0x39c] ;  /* 0x00039c0001107983 */ /* 0x000f280000300800 */
[----:B------:R-:W4:Y:S04]  /*347b0*/  LDL.LU R13, [R1+0x3e0] ;  /* 0x0003e000010d7983 */ /* 0x000f280000300800 */
[----:B------:R-:W4:Y:S01]  /*347c0*/  LDL.LU R8, [R1+0x420] ;  /* 0x0004200001087983 */ /* 0x000f220000300800 */
[----:B---3--:R-:W-:-:S03]  /*347d0*/  IADD3 R14, P3, PT, R14, R250, RZ ;  /* 0x000000fa0e0e7210 */ /* 0x008fc60007f7e0ff */
[----:B------:R1:W-:Y:S04]  /*347e0*/  LDGSTS.E [R6+0x7e00], desc[UR20][R4.64], P1 ;  /* 0x07e0000004067fae */ /* 0x0003e800089a1014 */
[----:B------:R-:W-:Y:S01]  /*347f0*/  STL [R1+0x260], R14 ;  /* 0x0002600e01007387 */ /* 0x000fe20000100800 */
[----:B------:R-:W-:Y:S02]  /*34800*/  IADD3 R19, P4, PT, R19, R250, RZ ;  /* 0x000000fa13137210 */ /* 0x000fe40007f9e0ff */
[----:B-1----:R-:W-:-:S03]  /*34810*/  LOP3.LUT R6, R3, 0x50, RZ, 0x3c, !PT ;  /* 0x0000005003067812 */ /* 0x002fc600078e3cff */
[----:B------:R-:W-:Y:S01]  /*34820*/  STL [R1+0x2a0], R19 ;  /* 0x0002a01301007387 */ /* 0x000fe20000100800 */
[----:B--2---:R-:W-:-:S04]  /*34830*/  IMAD.X R15, R15, 0x1, R249, P3 ;  /* 0x000000010f0f7824 */ /* 0x004fc800018e06f9 */
[----:B------:R-:W-:Y:S01]  /*34840*/  IMAD.MOV.U32 R5, RZ, RZ, R15 ;  /* 0x000000ffff057224 */ /* 0x000fe200078e000f */
[----:B------:R1:W-:Y:S01]  /*34850*/  STL [R1+0x25c], R15 ;  /* 0x00025c0f01007387 */ /* 0x0003e20000100800 */
[----:B------:R-:W-:Y:S01]  /*34860*/  IMAD.MOV.U32 R4, RZ, RZ, R14 ;  /* 0x000000ffff047224 */ /* 0x000fe200078e000e */
[----:B----4-:R-:W-:Y:S01]  /*34870*/  IADD3.X R20, PT, PT, R20, R249, RZ, P4, !PT ;  /* 0x000000f914147210 */ /* 0x010fe200027fe4ff */
[----:B------:R-:W-:-:S05]  /*34880*/  VIADD R6, R6, UR12 ;  /* 0x0000000c06067c36 */ /* 0x000fca0008000000 */
[----:B------:R2:W-:Y:S04]  /*34890*/  LDGSTS.E [R6+0x280], desc[UR20][R4.64], P1 ;  /* 0x0028000004067fae */ /* 0x0005e800089a1014 */
[----:B-1----:R-:W3:Y:S04]  /*348a0*/  LDL.LU R15, [R1+0x3dc] ;  /* 0x0003dc00010f7983 */ /* 0x002ee80000300800 */
[----:B------:R-:W4:Y:S01]  /*348b0*/  LDL.LU R14, [R1+0x41c] ;  /* 0x00041c00010e7983 */ /* 0x000f220000300800 */
[----:B--2---:R-:W-:Y:S02]  /*348c0*/  IMAD.MOV.U32 R4, RZ, RZ, R19 ;  /* 0x000000ffff047224 */ /* 0x004fe400078e0013 */
[----:B------:R-:W-:Y:S01]  /*348d0*/  IMAD.MOV.U32 R5, RZ, RZ, R20 ;  /* 0x000000ffff057224 */ /* 0x000fe200078e0014 */
[----:B------:R-:W-:Y:S04]  /*348e0*/  STL [R1+0x29c], R20 ;  /* 0x00029c1401007387 */ /* 0x000fe80000100800 */
[----:B------:R1:W-:Y:S01]  /*348f0*/  LDGSTS.E [R6+0x680], desc[UR20][R4.64], P1 ;  /* 0x0068000004067fae */ /* 0x0003e200089a1014 */
[----:B------:R-:W-:-:S02]  /*34900*/  IADD3 R7, P3, PT, R7, R250, RZ ;  /* 0x000000fa07077210 */ /* 0x000fc40007f7e0ff */
[----:B------:R-:W-:-:S03]  /*34910*/  IADD3 R9, P4, PT, R9, R250, RZ ;  /* 0x000000fa09097210 */ /* 0x000fc60007f9e0ff */
[--C-:B------:R-:W-:Y:S01]  /*34920*/  IMAD.X R17, R17, 0x1, R249.reuse, P3 ;  /* 0x0000000111117824 */ /* 0x100fe200018e06f9 */
[----:B------:R-:W-:Y:S01]  /*34930*/  STL [R1+0x2e0], R7 ;  /* 0x0002e00701007387 */ /* 0x000fe20000100800 */
[----:B-1----:R-:W-:Y:S01]  /*34940*/  MOV R4, R7 ;  /* 0x0000000700047202 */ /* 0x002fe20000000f00 */
[----:B------:R-:W-:Y:S02]  /*34950*/  IMAD.X R18, R18, 0x1, R249, P4 ;  /* 0x0000000112127824 */ /* 0x000fe400020e06f9 */
[----:B------:R1:W-:Y:S01]  /*34960*/  STL [R1+0x2dc], R17 ;  /* 0x0002dc1101007387 */ /* 0x0003e20000100800 */
[----:B------:R-:W-:-:S03]  /*34970*/  IMAD.MOV.U32 R5, RZ, RZ, R17 ;  /* 0x000000ffff057224 */ /* 0x000fc600078e0011 */
        /* <DEDUP_REMOVED lines=10> */
[----:B------:R-:W-:-:S05]  /*34a20*/  IADD3 R10, P3, PT, R10, R250, RZ ;  /* 0x000000fa0a0a7210 */ /* 0x000fca0007f7e0ff */
[----:B------:R-:W-:Y:S01]  /*34a30*/  STL [R1+0x360], R10 ;  /* 0x0003600a01007387 */ /* 0x000fe20000100800 */
[----:B-1----:R-:W-:Y:S01]  /*34a40*/  IMAD.MOV.U32 R4, RZ, RZ, R10 ;  /* 0x000000ffff047224 */ /* 0x002fe200078e000a */
[----:B------:R-:W-:Y:S01]  /*34a50*/  IADD3 R12, P4, PT, R12, R250, RZ ;  /* 0x000000fa0c0c7210 */ /* 0x000fe20007f9e0ff */
[----:B------:R-:W-:-:S04]  /*34a60*/  IMAD.X R11, R11, 0x1, R249, P3 ;  /* 0x000000010b0b7824 */ /* 0x000fc800018e06f9 */
[----:B------:R-:W-:Y:S01]  /*34a70*/  IMAD.X R16, R16, 0x1, R249, P4 ;  /* 0x0000000110107824 */ /* 0x000fe200020e06f9 */
[----:B------:R1:W-:Y:S01]  /*34a80*/  STL [R1+0x35c], R11 ;  /* 0x00035c0b01007387 */ /* 0x0003e20000100800 */
[----:B------:R-:W-:-:S03]  /*34a90*/  MOV R5, R11 ;  /* 0x0000000b00057202 */ /* 0x000fc60000000f00 */
[----:B------:R-:W-:Y:S01]  /*34aa0*/  STL [R1+0x3a0], R12 ;  /* 0x0003a00c01007387 */ /* 0x000fe20000100800 */
[----:B------:R-:W-:-:S03]  /*34ab0*/  IADD3 R13, P3, PT, R13, R250, RZ ;  /* 0x000000fa0d0d7210 */ /* 0x000fc60007f7e0ff */
[----:B------:R1:W-:Y:S04]  /*34ac0*/  LDGSTS.E [R6+0x1280], desc[UR20][R4.64], P1 ;  /* 0x0128000004067fae */ /* 0x0003e800089a1014 */
[----:B-1----:R-:W2:Y:S01]  /*34ad0*/  LDL.LU R11, [R1+0x4e0] ;  /* 0x0004e000010b7983 */ /* 0x002ea20000300800 */
[----:B------:R-:W-:-:S03]  /*34ae0*/  IADD3 R8, P4, PT, R8, R250, RZ ;  /* 0x000000fa08087210 */ /* 0x000fc60007f9e0ff */
[----:B------:R1:W-:Y:S04]  /*34af0*/  STL [R1+0x39c], R16 ;  /* 0x00039c1001007387 */ /* 0x0003e80000100800 */
[----:B------:R-:W2:Y:S01]  /*34b00*/  LDL.LU R10, [R1+0x520] ;  /* 0x00052000010a7983 */ /* 0x000ea20000300800 */
[----:B------:R-:W-:Y:S02]  /*34b10*/  IMAD.MOV.U32 R5, RZ, RZ, R16 ;  /* 0x000000ffff057224 */ /* 0x000fe400078e0010 */
[----:B------:R-:W-:Y:S01]  /*34b20*/  IMAD.MOV.U32 R4, RZ, RZ, R12 ;  /* 0x000000ffff047224 */ /* 0x000fe200078e000c */
[----:B-1----:R-:W2:Y:S04]  /*34b30*/  LDL.LU R16, [R1+0x4dc] ;  /* 0x0004dc0001107983 */ /* 0x002ea80000300800 */
[----:B------:R-:W2:Y:S04]  /*34b40*/  LDL.LU R12, [R1+0x51c] ;  /* 0x00051c00010c7983 */ /* 0x000ea80000300800 */
[----:B------:R1:W-:Y:S04]  /*34b50*/  STL [R1+0x3e0], R13 ;  /* 0x0003e00d01007387 */ /* 0x0003e80000100800 */
[----:B------:R1:W-:Y:S01]  /*34b60*/  LDGSTS.E [R6+0x1680], desc[UR20][R4.64], P1 ;  /* 0x0168000004067fae */ /* 0x0003e200089a1014 */
[----:B---3--:R-:W-:-:S02]  /*34b70*/  IMAD.X R15, R15, 0x1, R249, P3 ;  /* 0x000000010f0f7824 */ /* 0x008fc400018e06f9 */
[----:B-1----:R-:W-:Y:S02]  /*34b80*/  IMAD.MOV.U32 R4, RZ, RZ, R13 ;  /* 0x000000ffff047224 */ /* 0x002fe400078e000d */
[----:B----4-:R-:W-:Y:S01]  /*34b90*/  IMAD.X R14, R14, 0x1, R249, P4 ;  /* 0x000000010e0e7824 */ /* 0x010fe200020e06f9 */
[----:B------:R1:W-:Y:S04]  /*34ba0*/  STL [R1+0x3dc], R15 ;  /* 0x0003dc0f01007387 */ /* 0x0003e80000100800 */
[----:B------:R3:W-:Y:S01]  /*34bb0*/  STL [R1+0x420], R8 ;  /* 0x0004200801007387 */ /* 0x0007e20000100800 */
[----:B------:R-:W-:-:S03]  /*34bc0*/  IMAD.MOV.U32 R5, RZ, RZ, R15 ;  /* 0x000000ffff057224 */ /* 0x000fc600078e000f */
[----:B------:R-:W4:Y:S04]  /*34bd0*/  LDL.LU R13, [R1+0x560] ;  /* 0x00056000010d7983 */ /* 0x000f280000300800 */
[----:B------:R3:W-:Y:S04]  /*34be0*/  STL [R1+0x41c], R14 ;  /* 0x00041c0e01007387 */ /* 0x0007e80000100800 */
[----:B------:R-:W4:Y:S04]  /*34bf0*/  LDL.LU R19, [R1+0x5a0] ;  /* 0x0005a00001137983 */ /* 0x000f280000300800 */
[----:B-1----:R-:W4:Y:S04]  /*34c00*/  LDL.LU R15, [R1+0x55c] ;  /* 0x00055c00010f7983 */ /* 0x002f280000300800 */
[----:B------:R-:W4:Y:S04]  /*34c10*/  LDL.LU R20, [R1+0x59c] ;  /* 0x00059c0001147983 */ /* 0x000f280000300800 */
[----:B------:R1:W-:Y:S02]  /*34c20*/  LDGSTS.E [R6+0x1a80], desc[UR20][R4.64], P1 ;  /* 0x01a8000004067fae */ /* 0x0003e400089a1014 */
[----:B-1----:R-:W-:Y:S01]  /*34c30*/  MOV R4, R8 ;  /* 0x0000000800047202 */ /* 0x002fe20000000f00 */
        /* <DEDUP_REMOVED lines=17> */
[----:B-1----:R-:W-:Y:S01]  /*34d50*/  IMAD.MOV.U32 R4, RZ, RZ, R7 ;  /* 0x000000ffff047224 */ /* 0x002fe200078e0007 */
[----:B------:R-:W-:Y:S01]  /*34d60*/  MOV R5, R9 ;  /* 0x0000000900057202 */ /* 0x000fe20000000f00 */
[----:B--2---:R-:W2:Y:S04]  /*34d70*/  LDL.LU R7, [R1+0x660] ;  /* 0x0006600001077983 */ /* 0x004ea80000300800 */
[----:B------:R-:W2:Y:S04]  /*34d80*/  LDL.LU R9, [R1+0x6a0] ;  /* 0x0006a00001097983 */ /* 0x000ea80000300800 */
[----:B------:R1:W-:Y:S01]  /*34d90*/  LDGSTS.E [R6+0x2680], desc[UR20][R4.64], P1 ;  /* 0x0268000004067fae */ /* 0x0003e200089a1014 */
[----:B------:R-:W-:-:S05]  /*34da0*/  IADD3 R11, P3, PT, R11, R250, RZ ;  /* 0x000000fa0b0b7210 */ /* 0x000fca0007f7e0ff */
[----:B------:R1:W-:Y:S01]  /*34db0*/  STL [R1+0x4e0], R11 ;  /* 0x0004e00b01007387 */ /* 0x0003e20000100800 */
[----:B------:R-:W-:Y:S01]  /*34dc0*/  IADD3 R10, P4, PT, R10, R250, RZ ;  /* 0x000000fa0a0a7210 */ /* 0x000fe20007f9e0ff */
[----:B------:R-:W-:Y:S02]  /*34dd0*/  IMAD.X R16, R16, 0x1, R249, P3 ;  /* 0x0000000110107824 */ /* 0x000fe400018e06f9 */
[----:B-1----:R-:W-:Y:S02]  /*34de0*/  IMAD.MOV.U32 R4, RZ, RZ, R11 ;  /* 0x000000ffff047224 */ /* 0x002fe400078e000b */
[----:B------:R-:W-:Y:S01]  /*34df0*/  IMAD.X R12, R12, 0x1, R249, P4 ;  /* 0x000000010c0c7824 */ /* 0x000fe200020e06f9 */
[----:B------:R1:W-:Y:S01]  /*34e00*/  STL [R1+0x4dc], R16 ;  /* 0x0004dc1001007387 */ /* 0x0003e20000100800 */
[----:B------:R-:W-:-:S03]  /*34e10*/  IMAD.MOV.U32 R5, RZ, RZ, R16 ;  /* 0x000000ffff057224 */ /* 0x000fc600078e0010 */
[----:B------:R1:W-:Y:S04]  /*34e20*/  STL [R1+0x520], R10 ;  /* 0x0005200a01007387 */ /* 0x0003e80000100800 */
[----:B------:R-:W2:Y:S04]  /*34e30*/  LDL.LU R11, [R1+0x65c] ;  /* 0x00065c00010b7983 */ /* 0x000ea80000300800 */
[----:B------:R4:W-:Y:S04]  /*34e40*/  STL [R1+0x51c], R12 ;  /* 0x00051c0c01007387 */ /* 0x0009e80000100800 */
[----:B-1----:R-:W2:Y:S04]  /*34e50*/  LDL.LU R16, [R1+0x69c] ;  /* 0x00069c0001107983 */ /* 0x002ea80000300800 */
[----:B------:R1:W-:Y:S01]  /*34e60*/  LDGSTS.E [R6+0x2a80], desc[UR20][R4.64], P1 ;  /* 0x02a8000004067fae */ /* 0x0003e200089a1014 */
[----:B----4-:R-:W-:Y:S01]  /*34e70*/  IADD3 R13, P3, PT, R13, R250, RZ ;  /* 0x000000fa0d0d7210 */ /* 0x010fe20007f7e0ff */
[----:B-1----:R-:W-:-:S02]  /*34e80*/  IMAD.MOV.U32 R4, RZ, RZ, R10 ;  /* 0x000000ffff047224 */ /* 0x002fc400078e000a */
[----:B------:R-:W-:Y:S01]  /*34e90*/  IMAD.MOV.U32 R5, RZ, RZ, R12 ;  /* 0x000000ffff057224 */ /* 0x000fe200078e000c */
[----:B------:R-:W4:Y:S01]  /*34ea0*/  LDL.LU R10, [R1+0x6e0] ;  /* 0x0006e000010a7983 */ /* 0x000f220000300800 */
[----:B------:R-:W-:-:S03]  /*34eb0*/  IADD3 R19, P4, PT, R19, R250, RZ ;  /* 0x000000fa13137210 */ /* 0x000fc60007f9e0ff */
[----:B------:R-:W4:Y:S01]  /*34ec0*/  LDL.LU R12, [R1+0x720] ;  /* 0x00072000010c7983 */ /* 0x000f220000300800 */
[----:B------:R-:W-:-:S03]  /*34ed0*/  IADD3.X R15, PT, PT, R15, R249, RZ, P3, !PT ;  /* 0x000000f90f0f7210 */ /* 0x000fc60001ffe4ff */
[----:B------:R-:W-:Y:S01]  /*34ee0*/  STL [R1+0x560], R13 ;  /* 0x0005600d01007387 */ /* 0x000fe20000100800 */
[----:B------:R-:W-:-:S03]  /*34ef0*/  IMAD.X R20, R20, 0x1, R249, P4 ;  /* 0x0000000114147824 */ /* 0x000fc600020e06f9 */
[----:B------:R1:W-:Y:S04]  /*34f00*/  LDGSTS.E [R6+0x2e80], desc[UR20][R4.64], P1 ;  /* 0x02e8000004067fae */ /* 0x0003e800089a1014 */
[----:B------:R1:W-:Y:S04]  /*34f10*/  STL [R1+0x55c], R15 ;  /* 0x00055c0f01007387 */ /* 0x0003e80000100800 */
[----:B------:R-:W-:Y:S01]  /*34f20*/  STL [R1+0x5a0], R19 ;  /* 0x0005a01301007387 */ /* 0x000fe20000100800 */
[----:B-1----:R-:W-:-:S03]  /*34f30*/  IMAD.MOV.U32 R5, RZ, RZ, R15 ;  /* 0x000000ffff057224 */ /* 0x002fc600078e000f */
[----:B------:R-:W4:Y:S01]  /*34f40*/  LDL.LU R15, [R1+0x6dc] ;  /* 0x0006dc00010f7983 */ /* 0x000f220000300800 */
[----:B------:R-:W-:-:S03]  /*34f50*/  IMAD.MOV.U32 R4, RZ, RZ, R13 ;  /* 0x000000ffff047224 */ /* 0x000fc600078e000d */
[----:B------:R-:W-:Y:S04]  /*34f60*/  STL [R1+0x59c], R20 ;  /* 0x00059c1401007387 */ /* 0x000fe80000100800 */
[----:B------:R-:W4:Y:S01]  /*34f70*/  LDL.LU R13, [R1+0x71c] ;  /* 0x00071c00010d7983 */ /* 0x000f220000300800 */
        /* <DEDUP_REMOVED lines=17> */
[----:B---3--:R-:W-:-:S03]  /*35090*/  IMAD.MOV.U32 R5, RZ, RZ, R18 ;  /* 0x000000ffff057224 */ /* 0x008fc600078e0012 */
[----:B-1----:R-:W3:Y:S01]  /*350a0*/  LDL.LU R18, [R1+0x75c] ;  /* 0x00075c0001127983 */ /* 0x002ee20000300800 */
[----:B------:R-:W-:-:S03]  /*350b0*/  IMAD.MOV.U32 R4, RZ, RZ, R14 ;  /* 0x000000ffff047224 */ /* 0x000fc600078e000e */
[----:B------:R-:W3:Y:S01]  /*350c0*/  LDL.LU R14, [R1+0x79c] ;  /* 0x00079c00010e7983 */ /* 0x000ee20000300800 */
[-C--:B--2---:R-:W-:Y:S02]  /*350d0*/  IADD3 R7, P3, PT, R7, R250.reuse, RZ ;  /* 0x000000fa07077210 */ /* 0x084fe40007f7e0ff */
[----:B------:R-:W-:Y:S01]  /*350e0*/  IADD3 R9, P4, PT, R9, R250, RZ ;  /* 0x000000fa09097210 */ /* 0x000fe20007f9e0ff */
[----:B------:R1:W-:Y:S04]  /*350f0*/  LDGSTS.E [R6+0x3e80], desc[UR20][R4.64], P1 ;  /* 0x03e8000004067fae */ /* 0x0003e800089a1014 */
[----:B------:R-:W-:Y:S01]  /*35100*/  STL [R1+0x660], R7 ;  /* 0x0006600701007387 */ /* 0x000fe20000100800 */
[----:B-1----:R-:W-:Y:S01]  /*35110*/  MOV R4, R7 ;  /* 0x0000000700047202 */ /* 0x002fe20000000f00 */
        /* <DEDUP_REMOVED lines=9> */
[----:B----4-:R-:W-:Y:S01]  /*351b0*/  IADD3 R10, P3, PT, R10, R250, RZ ;  /* 0x000000fa0a0a7210 */ /* 0x010fe20007f7e0ff */
[----:B--2---:R-:W-:-:S02]  /*351c0*/  IMAD.MOV.U32 R5, RZ, RZ, R16 ;  /* 0x000000ffff057224 */ /* 0x004fc400078e0010 */
[----:B------:R-:W-:Y:S01]  /*351d0*/  IMAD.MOV.U32 R4, RZ, RZ, R9 ;  /* 0x000000ffff047224 */ /* 0x000fe200078e0009 */
[----:B-1----:R-:W2:Y:S01]  /*351e0*/  LDL.LU R16, [R1+0x7dc] ;  /* 0x0007dc0001107983 */ /* 0x002ea20000300800 */
[----:B------:R-:W-:-:S03]  /*351f0*/  IADD3 R12, P4, PT, R12, R250, RZ ;  /* 0x000000fa0c0c7210 */ /* 0x000fc60007f9e0ff */
[----:B------:R-:W4:Y:S04]  /*35200*/  LDL.LU R9, [R1+0x81c] ;  /* 0x00081c0001097983 */ /* 0x000f280000300800 */
[----:B------:R1:W-:Y:S04]  /*35210*/  LDGSTS.E [R6+0x4680], desc[UR20][R4.64], P1 ;  /* 0x0468000004067fae */ /* 0x0003e800089a1014 */
[----:B------:R1:W-:Y:S01]  /*35220*/  STL [R1+0x6e0], R10 ;  /* 0x0006e00a01007387 */ /* 0x0003e20000100800 */
[----:B------:R-:W-:Y:S02]  /*35230*/  IMAD.X R15, R15, 0x1, R249, P3 ;  /* 0x000000010f0f7824 */ /* 0x000fe400018e06f9 */
[----:B-1----:R-:W-:-:S03]  /*35240*/  IMAD.MOV.U32 R4, RZ, RZ, R10 ;  /* 0x000000ffff047224 */ /* 0x002fc600078e000a */
[----:B------:R-:W-:Y:S01]  /*35250*/  STL [R1+0x6dc], R15 ;  /* 0x0006dc0f01007387 */ /* 0x000fe20000100800 */
[----:B------:R-:W-:Y:S01]  /*35260*/  MOV R5, R15 ;  /* 0x0000000f00057202 */ /* 0x000fe20000000f00 */
[----:B------:R-:W-:Y:S02]  /*35270*/  IMAD.X R13, R13, 0x1, R249, P4 ;  /* 0x000000010d0d7824 */ /* 0x000fe400020e06f9 */
[----:B------:R1:W-:Y:S04]  /*35280*/  STL [R1+0x720], R12 ;  /* 0x0007200c01007387 */ /* 0x0003e80000100800 */
[----:B------:R-:W4:Y:S04]  /*35290*/  LDL.LU R10, [R1+0x860] ;  /* 0x00086000010a7983 */ /* 0x000f280000300800 */
[----:B------:R1:W-:Y:S04]  /*352a0*/  STL [R1+0x71c], R13 ;  /* 0x00071c0d01007387 */ /* 0x0003e80000100800 */
[----:B------:R1:W-:Y:S04]  /*352b0*/  LDGSTS.E [R6+0x4a80], desc[UR20][R4.64], P1 ;  /* 0x04a8000004067fae */ /* 0x0003e800089a1014 */
[----:B------:R-:W4:Y:S01]  /*352c0*/  LDL.LU R19, [R1+0x8a0] ;  /* 0x0008a00001137983 */ /* 0x000f220000300800 */
[----:B-1----:R-:W-:-:S03]  /*352d0*/  IMAD.MOV.U32 R4, RZ, RZ, R12 ;  /* 0x000000ffff047224 */ /* 0x002fc600078e000c */
[----:B------:R-:W4:Y:S04]  /*352e0*/  LDL.LU R12, [R1+0x85c] ;  /* 0x00085c00010c7983 */ /* 0x000f280000300800 */
[----:B------:R-:W4:Y:S01]  /*352f0*/  LDL.LU R20, [R1+0x89c] ;  /* 0x00089c0001147983 */ /* 0x000f220000300800 */
[----:B------:R-:W-:-:S03]  /*35300*/  IMAD.MOV.U32 R5, RZ, RZ, R13 ;  /* 0x000000ffff057224 */ /* 0x000fc600078e000d */
[----:B------:R-:W4:Y:S04]  /*35310*/  LDL.LU R13, [R1+0x8e0] ;  /* 0x0008e000010d7983 */ /* 0x000f280000300800 */
[----:B------:R-:W4:Y:S04]  /*35320*/  LDL.LU R15, [R1+0x920] ;  /* 0x00092000010f7983 */ /* 0x000f280000300800 */
[----:B------:R1:W-:Y:S01]  /*35330*/  LDGSTS.E [R6+0x4e80], desc[UR20][R4.64], P1 ;  /* 0x04e8000004067fae */ /* 0x0003e200089a1014 */
[----:B------:R-:W-:-:S05]  /*35340*/  IADD3 R17, P3, PT, R17, R250, RZ ;  /* 0x000000fa11117210 */ /* 0x000fca0007f7e0ff */
[----:B------:R-:W-:Y:S01]  /*35350*/  STL [R1+0x760], R17 ;  /* 0x0007601101007387 */ /* 0x000fe20000100800 */
[----:B------:R-:W-:Y:S01]  /*35360*/  IADD3 R8, P4, PT, R8, R250, RZ ;  /* 0x000000fa08087210 */ /* 0x000fe20007f9e0ff */
[----:B---3--:R-:W-:-:S04]  /*35370*/  IMAD.X R18, R18, 0x1, R249, P3 ;  /* 0x0000000112127824 */ /* 0x008fc800018e06f9 */
[----:B------:R-:W-:Y:S01]  /*35380*/  IMAD.X R14, R14, 0x1, R249, P4 ;  /* 0x000000010e0e7824 */ /* 0x000fe200020e06f9 */
        /* <DEDUP_REMOVED lines=8> */
[----:B-1----:R-:W-:Y:S01]  /*35410*/  MOV R4, R8 ;  /* 0x0000000800047202 */ /* 0x002fe20000000f00 */
[----:B------:R-:W-:Y:S01]  /*35420*/  IMAD.MOV.U32 R5, RZ, RZ, R14 ;  /* 0x000000ffff057224 */ /* 0x000fe200078e000e */
[----:B------:R-:W3:Y:S04]  /*35430*/  LDL.LU R8, [R1+0x960] ;  /* 0x0009600001087983 */ /* 0x000ee80000300800 */
[----:B------:R-:W3:Y:S04]  /*35440*/  LDL.LU R14, [R1+0x9a0] ;  /* 0x0009a000010e7983 */ /* 0x000ee80000300800 */
[----:B------:R1:W-:Y:S01]  /*35450*/  LDGSTS.E [R6+0x5680], desc[UR20][R4.64], P1 ;  /* 0x0568000004067fae */ /* 0x0003e200089a1014 */
[----:B------:R-:W-:-:S05]  /*35460*/  IADD3 R11, P3, PT, R11, R250, RZ ;  /* 0x000000fa0b0b7210 */ /* 0x000fca0007f7e0ff */
[----:B------:R1:W-:Y:S01]  /*35470*/  STL [R1+0x7e0], R11 ;  /* 0x0007e00b01007387 */ /* 0x0003e20000100800 */
[----:B------:R-:W-:Y:S01]  /*35480*/  IADD3 R7, P4, PT, R7, R250, RZ ;  /* 0x000000fa07077210 */ /* 0x000fe20007f9e0ff */
[----:B--2---:R-:W-:Y:S02]  /*35490*/  IMAD.X R16, R16, 0x1, R249, P3 ;  /* 0x0000000110107824 */ /* 0x004fe400018e06f9 */
[----:B-1----:R-:W-:Y:S02]  /*354a0*/  IMAD.MOV.U32 R4, RZ, RZ, R11 ;  /* 0x000000ffff047224 */ /* 0x002fe400078e000b */
[----:B----4-:R-:W-:Y:S01]  /*354b0*/  IMAD.X R9, R9, 0x1, R249, P4 ;  /* 0x0000000109097824 */ /* 0x010fe200020e06f9 */
[----:B------:R1:W-:Y:S01]  /*354c0*/  STL [R1+0x7dc], R16 ;  /* 0x0007dc1001007387 */ /* 0x0003e20000100800 */
[----:B------:R-:W-:-:S03]  /*354d0*/  IMAD.MOV.U32 R5, RZ, RZ, R16 ;  /* 0x000000ffff057224 */ /* 0x000fc600078e0010 */
[----:B------:R2:W-:Y:S04]  /*354e0*/  STL [R1+0x820], R7 ;  /* 0x0008200701007387 */ /* 0x0005e80000100800 */
[----:B------:R-:W4:Y:S04]  /*354f0*/  LDL.LU R11, [R1+0x95c] ;  /* 0x00095c00010b7983 */ /* 0x000f280000300800 */
[----:B------:R2:W-:Y:S04]  /*35500*/  STL [R1+0x81c], R9 ;  /* 0x00081c0901007387 */ /* 0x0005e80000100800 */
[----:B-1----:R-:W4:Y:S04]  /*35510*/  LDL.LU R16, [R1+0x99c] ;  /* 0x00099c0001107983 */ /* 0x002f280000300800 */
[----:B------:R1:W-:Y:S01]  /*35520*/  LDGSTS.E [R6+0x5a80], desc[UR20][R4.64], P1 ;  /* 0x05a8000004067fae */ /* 0x0003e200089a1014 */
[-C--:B------:R-:W-:Y:S01]  /*35530*/  IADD3 R10, P3, PT, R10, R250.reuse, RZ ;  /* 0x000000fa0a0a7210 */ /* 0x080fe20007f7e0ff */
[----:B-1----:R-:W-:Y:S01]  /*35540*/  IMAD.MOV.U32 R4, RZ, RZ, R7 ;  /* 0x000000ffff047224 */ /* 0x002fe200078e0007 */
[----:B------:R-:W-:Y:S01]  /*35550*/  MOV R5, R9 ;  /* 0x0000000900057202 */ /* 0x000fe20000000f00 */
[----:B--2---:R-:W2:Y:S04]  /*35560*/  LDL.LU R7, [R1+0x9e0] ;  /* 0x0009e00001077983 */ /* 0x004ea80000300800 */
[----:B------:R-:W2:Y:S01]  /*35570*/  LDL.LU R9, [R1+0xa20] ;  /* 0x000a200001097983 */ /* 0x000ea20000300800 */
[----:B------:R-:W-:-:S03]  /*35580*/  IADD3 R19, P4, PT, R19, R250, RZ ;  /* 0x000000fa13137210 */ /* 0x000fc60007f9e0ff */
[----:B------:R1:W-:Y:S04]  /*35590*/  STL [R1+0x860], R10 ;  /* 0x0008600a01007387 */ /* 0x0003e80000100800 */
[----:B------:R1:W-:Y:S01]  /*355a0*/  LDGSTS.E [R6+0x5e80], desc[UR20][R4.64], P1 ;  /* 0x05e8000004067fae */ /* 0x0003e200089a1014 */
[--C-:B------:R-:W-:Y:S02]  /*355b0*/  IMAD.X R12, R12, 0x1, R249.reuse, P3 ;  /* 0x000000010c0c7824 */ /* 0x100fe400018e06f9 */
[----:B------:R-:W-:-:S03]  /*355c0*/  IMAD.X R20, R20, 0x1, R249, P4 ;  /* 0x0000000114147824 */ /* 0x000fc600020e06f9 */
[----:B------:R1:W-:Y:S02]  /*355d0*/  STL [R1+0x85c], R12 ;  /* 0x00085c0c01007387 */ /* 0x0003e40000100800 */
[----:B-1----:R-:W-:Y:S02]  /*355e0*/  IMAD.MOV.U32 R4, RZ, RZ, R10 ;  /* 0x000000ffff047224 */ /* 0x002fe400078e000a */
[----:B------:R-:W-:Y:S04]  /*355f0*/  STL [R1+0x8a0], R19 ;  /* 0x0008a01301007387 */ /* 0x000fe80000100800 */
[----:B------:R-:W2:Y:S01]  /*35600*/  LDL.LU R10, [R1+0x9dc] ;  /* 0x0009dc00010a7983 */ /* 0x000ea20000300800 */
[----:B------:R-:W-:-:S03]  /*35610*/  IMAD.MOV.U32 R5, RZ, RZ, R12 ;  /* 0x000000ffff057224 */ /* 0x000fc600078e000c */
[----:B------:R-:W-:Y:S04]  /*35620*/  STL [R1+0x89c], R20 ;  /* 0x00089c1401007387 */ /* 0x000fe80000100800 */
[----:B------:R-:W2:Y:S01]  /*35630*/  LDL.LU R12, [R1+0xa1c] ;  /* 0x000a1c00010c7983 */ /* 0x000ea20000300800 */
[----:B------:R-:W-:-:S03]  /*35640*/  IADD3 R13, P3, PT, R13, R250, RZ ;  /* 0x000000fa0d0d7210 */ /* 0x000fc60007f7e0ff */
[----:B------:R1:W-:Y:S01]  /*35650*/  LDGSTS.E [R6+0x6280], desc[UR20][R4.64], P1 ;  /* 0x0628000004067fae */ /* 0x0003e200089a1014 */
[----:B------:R-:W-:-:S03]  /*35660*/  IADD3 R15, P4, PT, R15, R250, RZ ;  /* 0x000000fa0f0f7210 */ /* 0x000fc60007f9e0ff */
[----:B------:R3:W-:Y:S01]  /*35670*/  STL [R1+0x8e0], R13 ;  /* 0x0008e00d01007387 */ /* 0x0007e20000100800 */
[----:B-1----:R-:W-:Y:S02]  /*35680*/  IMAD.MOV.U32 R4, RZ, RZ, R19 ;  /* 0x000000ffff047224 */ /* 0x002fe400078e0013 */
[----:B------:R-:W-:-:S05]  /*35690*/  IMAD.MOV.U32 R5, RZ, RZ, R20 ;  /* 0x000000ffff057224 */ /* 0x000fca00078e0014 */
[----:B------:R1:W-:Y:S02]  /*356a0*/  LDGSTS.E [R6+0x6680], desc[UR20][R4.64], P1 ;  /* 0x0668000004067fae */ /* 0x0003e400089a1014 */
[----:B-1----:R-:W-:Y:S01]  /*356b0*/  IMAD.MOV.U32 R4, RZ, RZ, R13 ;  /* 0x000000ffff047224 */ /* 0x002fe200078e000d */
[----:B---3--:R-:W-:-:S05]  /*356c0*/  IADD3.X R18, PT, PT, R18, R249, RZ, P3, !PT ;  /* 0x000000f912127210 */ /* 0x008fca0001ffe4ff */
[----:B------:R-:W-:Y:S01]  /*356d0*/  STL [R1+0x8dc], R18 ;  /* 0x0008dc1201007387 */ /* 0x000fe20000100800 */
[----:B------:R-:W-:Y:S02]  /*356e0*/  IMAD.MOV.U32 R5, RZ, RZ, R18 ;  /* 0x000000ffff057224 */ /* 0x000fe400078e0012 */
[----:B------:R-:W-:Y:S01]  /*356f0*/  IMAD.X R17, R17, 0x1, R249, P4 ;  /* 0x0000000111117824 */ /* 0x000fe200020e06f9 */
[----:B------:R1:W-:Y:S04]  /*35700*/  STL [R1+0x920], R15 ;  /* 0x0009200f01007387 */ /* 0x0003e80000100800 */
[----:B------:R-:W3:Y:S04]  /*35710*/  LDL.LU R13, [R1+0x268] ;  /* 0x00026800010d7983 */ /* 0x000ee80000300800 */
[----:B------:R-:W-:Y:S04]  /*35720*/  STL [R1+0x91c], R17 ;  /* 0x00091c1101007387 */ /* 0x000fe80000100800 */
[----:B------:R1:W-:Y:S04]  /*35730*/  LDGSTS.E [R6+0x6a80], desc[UR20][R4.64], P1 ;  /* 0x06a8000004067fae */ /* 0x0003e800089a1014 */
[----:B------:R-:W3:Y:S01]  /*35740*/  LDL.LU R19, [R1+0x2a8] ;  /* 0x0002a80001137983 */ /* 0x000ee20000300800 */
[----:B-1----:R-:W-:-:S03]  /*35750*/  IMAD.MOV.U32 R4, RZ, RZ, R15 ;  /* 0x000000ffff047224 */ /* 0x002fc600078e000f */
[----:B------:R-:W3:Y:S01]  /*35760*/  LDL.LU R15, [R1+0x264] ;  /* 0x00026400010f7983 */ /* 0x000ee20000300800 */
[-C--:B------:R-:W-:Y:S01]  /*35770*/  IADD3 R8, P3, PT, R8, R250.reuse, RZ ;  /* 0x000000fa08087210 */ /* 0x080fe20007f7e0ff */
[----:B------:R-:W-:Y:S01]  /*35780*/  IMAD.MOV.U32 R5, RZ, RZ, R17 ;  /* 0x000000ffff057224 */ /* 0x000fe200078e0011 */
[----:B------:R-:W-:Y:S01]  /*35790*/  IADD3 R14, P4, PT, R14, R250, RZ ;  /* 0x000000fa0e0e7210 */ /* 0x000fe20007f9e0ff */
[----:B------:R-:W3:Y:S04]  /*357a0*/  LDL.LU R20, [R1+0x2a4] ;  /* 0x0002a40001147983 */ /* 0x000ee80000300800 */
[----:B------:R1:W-:Y:S04]  /*357b0*/  LDGSTS.E [R6+0x6e80], desc[UR20][R4.64], P1 ;  /* 0x06e8000004067fae */ /* 0x0003e800089a1014 */
[----:B------:R4:W-:Y:S01]  /*357c0*/  STL [R1+0x960], R8 ;  /* 0x0009600801007387 */ /* 0x0009e20000100800 */
[----:B-1----:R-:W-:-:S02]  /*357d0*/  IMAD.MOV.U32 R4, RZ, RZ, R8 ;  /* 0x000000ffff047224 */ /* 0x002fc400078e0008 */
[----:B----4-:R-:W-:-:S04]  /*357e0*/  IMAD.X R11, R11, 0x1, R249, P3 ;  /* 0x000000010b0b7824 */ /* 0x010fc800018e06f9 */
        /* <DEDUP_REMOVED lines=8> */
[----:B--2---:R-:W-:-:S02]  /*35870*/  IADD3 R7, P3, PT, R7, R250, RZ ;  /* 0x000000fa07077210 */ /* 0x004fc40007f7e0ff */
[----:B------:R-:W-:Y:S01]  /*35880*/  IADD3 R9, P4, PT, R9, R250, RZ ;  /* 0x000000fa09097210 */ /* 0x000fe20007f9e0ff */
[----:B------:R-:W-:Y:S02]  /*35890*/  IMAD.MOV.U32 R5, RZ, RZ, R16 ;  /* 0x000000ffff057224 */ /* 0x000fe400078e0010 */
[----:B------:R-:W2:Y:S01]  /*358a0*/  LDL.LU R16, [R1+0x2e4] ;  /* 0x0002e40001107983 */ /* 0x000ea20000300800 */
[----:B------:R-:W-:-:S03]  /*358b0*/  IMAD.MOV.U32 R4, RZ, RZ, R14 ;  /* 0x000000ffff047224 */ /* 0x000fc600078e000e */
[----:B------:R-:W2:Y:S04]  /*358c0*/  LDL.LU R18, [R1+0x324] ;  /* 0x0003240001127983 */ /* 0x000ea80000300800 */
[----:B------:R1:W-:Y:S04]  /*358d0*/  STL [R1+0x9e0], R7 ;  /* 0x0009e00701007387 */ /* 0x0003e80000100800 */
[----:B------:R1:W-:Y:S01]  /*358e0*/  LDGSTS.E [R6+0x7680], desc[UR20][R4.64], P1 ;  /* 0x0768000004067fae */ /* 0x0003e200089a1014 */
[----:B------:R-:W-:Y:S01]  /*358f0*/  IMAD.X R10, R10, 0x1, R249, P3 ;  /* 0x000000010a0a7824 */ /* 0x000fe200018e06f9 */
[----:B-1----:R-:W-:-:S04]  /*35900*/  MOV R4, R7 ;  /* 0x0000000700047202 */ /* 0x002fc80000000f00 */
[----:B------:R1:W-:Y:S01]  /*35910*/  STL [R1+0x9dc], R10 ;  /* 0x0009dc0a01007387 */ /* 0x0003e20000100800 */
[----:B------:R-:W-:-:S03]  /*35920*/  IMAD.X R12, R12, 0x1, R249, P4 ;  /* 0x000000010c0c7824 */ /* 0x000fc600020e06f9 */
[----:B------:R-:W-:Y:S01]  /*35930*/  STL [R1+0xa20], R9 ;  /* 0x000a200901007387 */ /* 0x000fe20000100800 */
[----:B------:R-:W-:-:S03]  /*35940*/  IMAD.MOV.U32 R5, RZ, RZ, R10 ;  /* 0x000000ffff057224 */ /* 0x000fc600078e000a */
[----:B------:R-:W2:Y:S04]  /*35950*/  LDL.LU R7, [R1+0x368] ;  /* 0x0003680001077983 */ /* 0x000ea80000300800 */
[----:B------:R1:W-:Y:S04]  /*35960*/  STL [R1+0xa1c], R12 ;  /* 0x000a1c0c01007387 */ /* 0x0003e80000100800 */
[----:B-1----:R-:W2:Y:S04]  /*35970*/  LDL.LU R10, [R1+0x3a8] ;  /* 0x0003a800010a7983 */ /* 0x002ea80000300800 */
[----:B------:R-:W2:Y:S04]  /*35980*/  LDL.LU R14, [R1+0x364] ;  /* 0x00036400010e7983 */ /* 0x000ea80000300800 */
[----:B------:R-:W2:Y:S04]  /*35990*/  LDL.LU R17, [R1+0x3a4] ;  /* 0x0003a40001117983 */ /* 0x000ea80000300800 */
[----:B------:R1:W-:Y:S02]  /*359a0*/  LDGSTS.E [R6+0x7a80], desc[UR20][R4.64], P1 ;  /* 0x07a8000004067fae */ /* 0x0003e400089a1014 */
[----:B-1----:R-:W-:-:S02]  /*359b0*/  IMAD.MOV.U32 R4, RZ, RZ, R9 ;  /* 0x000000ffff047224 */ /* 0x002fc400078e0009 */
[----:B------:R-:W-:Y:S02]  /*359c0*/  IMAD.MOV.U32 R5, RZ, RZ, R12 ;  /* 0x000000ffff057224 */ /* 0x000fe400078e000c */
[----:B------:R-:W2:Y:S04]  /*359d0*/  LDL.LU R12, [R1+0x3e8] ;  /* 0x0003e800010c7983 */ /* 0x000ea80000300800 */
[----:B------:R-:W2:Y:S04]  /*359e0*/  LDL.LU R9, [R1+0x428] ;  /* 0x0004280001097983 */ /* 0x000ea80000300800 */
[----:B------:R1:W-:Y:S01]  /*359f0*/  LDGSTS.E [R6+0x7e80], desc[UR20][R4.64], P1 ;  /* 0x07e8000004067fae */ /* 0x0003e200089a1014 */
[----:B---3--:R-:W-:-:S05]  /*35a00*/  IADD3 R13, P3, PT, R13, R250, RZ ;  /* 0x000000fa0d0d7210 */ /* 0x008fca0007f7e0ff */
[----:B------:R-:W-:Y:S01]  /*35a10*/  STL [R1+0x268], R13 ;  /* 0x0002680d01007387 */ /* 0x000fe20000100800 */
[----:B------:R-:W-:-:S05]  /*35a20*/  IADD3 R19, P4, PT, R19, R250, RZ ;  /* 0x000000fa13137210 */ /* 0x000fca0007f9e0ff */
[----:B------:R-:W-:Y:S01]  /*35a30*/  STL [R1+0x2a8], R19 ;  /* 0x0002a81301007387 */ /* 0x000fe20000100800 */
[----:B------:R-:W-:-:S04]  /*35a40*/  IMAD.X R15, R15, 0x1, R249, P3 ;  /* 0x000000010f0f7824 */ /* 0x000fc800018e06f9 */
[----:B-1----:R-:W-:Y:S01]  /*35a50*/  IMAD.MOV.U32 R5, RZ, RZ, R15 ;  /* 0x000000ffff057224 */ /* 0x002fe200078e000f */
[----:B------:R1:W-:Y:S01]  /*35a60*/  STL [R1+0x264], R15 ;  /* 0x0002640f01007387 */ /* 0x0003e20000100800 */
[----:B------:R-:W-:-:S03]  /*35a70*/  MOV R4, R13 ;  /* 0x0000000d00047202 */ /* 0x000fc60000000f00 */
[----:B-1----:R-:W3:Y:S04]  /*35a80*/  LDL.LU R15, [R1+0x3e4] ;  /* 0x0003e400010f7983 */ /* 0x002ee80000300800 */
[----:B------:R-:W3:Y:S01]  /*35a90*/  LDL.LU R13, [R1+0x424] ;  /* 0x00042400010d7983 */ /* 0x000ee20000300800 */
        /* <DEDUP_REMOVED lines=8> */
[----:B----4-:R-:W-:-:S05]  /*35b20*/  IADD3 R8, P3, PT, R8, R250, RZ ;  /* 0x000000fa08087210 */ /* 0x010fca0007f7e0ff */
[----:B------:R-:W-:Y:S01]  /*35b30*/  STL [R1+0x2e8], R8 ;  /* 0x0002e80801007387 */ /* 0x000fe20000100800 */
[----:B-1----:R-:W-:Y:S01]  /*35b40*/  IMAD.MOV.U32 R4, RZ, RZ, R8 ;  /* 0x000000ffff047224 */ /* 0x002fe200078e0008 */
[----:B------:R-:W-:Y:S01]  /*35b50*/  IADD3 R11, P4, PT, R11, R250, RZ ;  /* 0x000000fa0b0b7210 */ /* 0x000fe20007f9e0ff */
[----:B--2---:R-:W-:-:S04]  /*35b60*/  IMAD.X R16, R16, 0x1, R249, P3 ;  /* 0x0000000110107824 */ /* 0x004fc800018e06f9 */
[----:B------:R-:W-:Y:S01]  /*35b70*/  IMAD.X R18, R18, 0x1, R249, P4 ;  /* 0x0000000112127824 */ /* 0x000fe200020e06f9 */
[----:B------:R1:W-:Y:S01]  /*35b80*/  STL [R1+0x2e4], R16 ;  /* 0x0002e41001007387 */ /* 0x0003e20000100800 */
[----:B------:R-:W-:-:S03]  /*35b90*/  MOV R5, R16 ;  /* 0x0000001000057202 */ /* 0x000fc60000000f00 */
[----:B------:R-:W-:Y:S04]  /*35ba0*/  STL [R1+0x328], R11 ;  /* 0x0003280b01007387 */ /* 0x000fe80000100800 */
[----:B------:R2:W-:Y:S04]  /*35bb0*/  LDGSTS.E [R6+0xb00], desc[UR20][R4.64], P1 ;  /* 0x00b0000004067fae */ /* 0x0005e800089a1014 */
[----:B-1----:R-:W4:Y:S04]  /*35bc0*/  LDL.LU R16, [R1+0x468] ;  /* 0x0004680001107983 */ /* 0x002f280000300800 */
[----:B------:R1:W-:Y:S04]  /*35bd0*/  STL [R1+0x324], R18 ;  /* 0x0003241201007387 */ /* 0x0003e80000100800 */
[----:B------:R-:W4:Y:S01]  /*35be0*/  LDL.LU R8, [R1+0x4a8] ;  /* 0x0004a80001087983 */ /* 0x000f220000300800 */
[----:B--2---:R-:W-:-:S02]  /*35bf0*/  IMAD.MOV.U32 R4, RZ, RZ, R11 ;  /* 0x000000ffff047224 */ /* 0x004fc400078e000b */
[----:B------:R-:W-:Y:S02]  /*35c00*/  IMAD.MOV.U32 R5, RZ, RZ, R18 ;  /* 0x000000ffff057224 */ /* 0x000fe400078e0012 */
[----:B-1----:R-:W2:Y:S01]  /*35c10*/  LDL.LU R18, [R1+0x464] ;  /* 0x0004640001127983 */ /* 0x002ea20000300800 */
[----:B------:R-:W-:-:S03]  /*35c20*/  IADD3 R7, P3, PT, R7, R250, RZ ;  /* 0x000000fa07077210 */ /* 0x000fc60007f7e0ff */
[----:B------:R-:W2:Y:S04]  /*35c30*/  LDL.LU R11, [R1+0x4a4] ;  /* 0x0004a400010b7983 */ /* 0x000ea80000300800 */
[----:B------:R1:W-:Y:S01]  /*35c40*/  LDGSTS.E [R6+0xf00], desc[UR20][R4.64], P1 ;  /* 0x00f0000004067fae */ /* 0x0003e200089a1014 */
[----:B------:R-:W-:Y:S01]  /*35c50*/  IADD3 R10, P4, PT, R10, R250, RZ ;  /* 0x000000fa0a0a7210 */ /* 0x000fe20007f9e0ff */
[--C-:B------:R-:W-:Y:S02]  /*35c60*/  IMAD.X R14, R14, 0x1, R249.reuse, P3 ;  /* 0x000000010e0e7824 */ /* 0x100fe400018e06f9 */
[----:B------:R-:W-:Y:S02]  /*35c70*/  STL [R1+0x368], R7 ;  /* 0x0003680701007387 */ /* 0x000fe40000100800 */
[----:B------:R-:W-:-:S02]  /*35c80*/  IMAD.X R17, R17, 0x1, R249, P4 ;  /* 0x0000000111117824 */ /* 0x000fc400020e06f9 */
[----:B------:R1:W-:Y:S02]  /*35c90*/  STL [R1+0x364], R14 ;  /* 0x0003640e01007387 */ /* 0x0003e40000100800 */
[----:B-1----:R-:W-:Y:S02]  /*35ca0*/  IMAD.MOV.U32 R4, RZ, RZ, R7 ;  /* 0x000000ffff047224 */ /* 0x002fe400078e0007 */
[----:B------:R-:W-:Y:S01]  /*35cb0*/  IMAD.MOV.U32 R5, RZ, RZ, R14 ;  /* 0x000000ffff057224 */ /* 0x000fe200078e000e */
[----:B------:R-:W-:Y:S04]  /*35cc0*/  STL [R1+0x3a8], R10 ;  /* 0x0003a80a01007387 */ /* 0x000fe80000100800 */
[----:B------:R1:W-:Y:S04]  /*35cd0*/  LDGSTS.E [R6+0x1300], desc[UR20][R4.64], P1 ;  /* 0x0130000004067fae */ /* 0x0003e800089a1014 */
[----:B------:R-:W2:Y:S04]  /*35ce0*/  LDL.LU R14, [R1+0x4e8] ;  /* 0x0004e800010e7983 */ /* 0x000ea80000300800 */
[----:B------:R1:W-:Y:S04]  /*35cf0*/  STL [R1+0x3a4], R17 ;  /* 0x0003a41101007387 */ /* 0x0003e80000100800 */
[----:B------:R-:W2:Y:S01]  /*35d00*/  LDL.LU R7, [R1+0x528] ;  /* 0x0005280001077983 */ /* 0x000ea20000300800 */
[----:B-1----:R-:W-:Y:S01]  /*35d10*/  IMAD.MOV.U32 R5, RZ, RZ, R17 ;  /* 0x000000ffff057224 */ /* 0x002fe200078e0011 */
[----:B------:R-:W-:-:S02]  /*35d20*/  IADD3 R12, P3, PT, R12, R250, RZ ;  /* 0x000000fa0c0c7210 */ /* 0x000fc40007f7e0ff */
[----:B------:R-:W2:Y:S01]  /*35d30*/  LDL.LU R17, [R1+0x4e4] ;  /* 0x0004e40001117983 */ /* 0x000ea20000300800 */
[----:B------:R-:W-:-:S03]  /*35d40*/  MOV R4, R10 ;  /* 0x0000000a00047202 */ /* 0x000fc60000000f00 */
[----:B------:R-:W2:Y:S01]  /*35d50*/  LDL.LU R10, [R1+0x524] ;  /* 0x00052400010a7983 */ /* 0x000ea20000300800 */
[----:B------:R-:W-:-:S03]  /*35d60*/  IADD3 R9, P4, PT, R9, R250, RZ ;  /* 0x000000fa09097210 */ /* 0x000fc60007f9e0ff */
[----:B------:R1:W-:Y:S04]  /*35d70*/  LDGSTS.E [R6+0x1700], desc[UR20][R4.64], P1 ;  /* 0x0170000004067fae */ /* 0x0003e800089a1014 */
[----:B------:R3:W-:Y:S01]  /*35d80*/  STL [R1+0x3e8], R12 ;  /* 0x0003e80c01007387 */ /* 0x0007e20000100800 */
[----:B-1----:R-:W-:Y:S02]  /*35d90*/  IMAD.MOV.U32 R4, RZ, RZ, R12 ;  /* 0x000000ffff047224 */ /* 0x002fe400078e000c */
[--C-:B---3--:R-:W-:Y:S02]  /*35da0*/  IMAD.X R15, R15, 0x1, R249.reuse, P3 ;  /* 0x000000010f0f7824 */ /* 0x108fe400018e06f9 */
[----:B------:R-:W-:-:S03]  /*35db0*/  IMAD.X R13, R13, 0x1, R249, P4 ;  /* 0x000000010d0d7824 */ /* 0x000fc600020e06f9 */
[----:B------:R-:W-:Y:S01]  /*35dc0*/  STL [R1+0x3e4], R15 ;  /* 0x0003e40f01007387 */ /* 0x000fe20000100800 */
[----:B------:R-:W-:-:S03]  /*35dd0*/  IMAD.MOV.U32 R5, RZ, RZ, R15 ;  /* 0x000000ffff057224 */ /* 0x000fc600078e000f */
[----:B------:R-:W-:Y:S04]  /*35de0*/  STL [R1+0x428], R9 ;  /* 0x0004280901007387 */ /* 0x000fe80000100800 */
[----:B------:R-:W3:Y:S04]  /*35df0*/  LDL.LU R12, [R1+0x568] ;  /* 0x00056800010c7983 */ /* 0x000ee80000300800 */
[----:B------:R1:W-:Y:S04]  /*35e00*/  STL [R1+0x424], R13 ;  /* 0x0004240d01007387 */ /* 0x0003e80000100800 */
[----:B------:R1:W-:Y:S04]  /*35e10*/  LDGSTS.E [R6+0x1b00], desc[UR20][R4.64], P1 ;  /* 0x01b0000004067fae */ /* 0x0003e800089a1014 */
[----:B------:R-:W3:Y:S01]  /*35e20*/  LDL.LU R19, [R1+0x5a8] ;  /* 0x0005a80001137983 */ /* 0x000ee20000300800 */
[----:B-1----:R-:W-:-:S03]  /*35e30*/  MOV R5, R13 ;  /* 0x0000000d00057202 */ /* 0x002fc60000000f00 */
[----:B------:R-:W3:Y:S04]  /*35e40*/  LDL.LU R13, [R1+0x564] ;  /* 0x00056400010d7983 */ /* 0x000ee80000300800 */
[----:B------:R-:W3:Y:S01]  /*35e50*/  LDL.LU R20, [R1+0x5a4] ;  /* 0x0005a40001147983 */ /* 0x000ee20000300800 */
[----:B------:R-:W-:-:S03]  /*35e60*/  IMAD.MOV.U32 R4, RZ, RZ, R9 ;  /* 0x000000ffff047224 */ /* 0x000fc600078e0009 */
[----:B------:R-:W3:Y:S04]  /*35e70*/  LDL.LU R9, [R1+0x5e8] ;  /* 0x0005e80001097983 */ /* 0x000ee80000300800 */
[----:B------:R-:W3:Y:S04]  /*35e80*/  LDL.LU R15, [R1+0x628] ;  /* 0x00062800010f7983 */ /* 0x000ee80000300800 */
[----:B------:R1:W-:Y:S01]  /*35e90*/  LDGSTS.E [R6+0x1f00], desc[UR20][R4.64], P1 ;  /* 0x01f0000004067fae */ /* 0x0003e200089a1014 */
[----:B----4-:R-:W-:-:S05]  /*35ea0*/  IADD3 R16, P3, PT, R16, R250, RZ ;  /* 0x000000fa10107210 */ /* 0x010fca0007f7e0ff */
[----:B------:R4:W-:Y:S01]  /*35eb0*/  STL [R1+0x468], R16 ;  /* 0x0004681001007387 */ /* 0x0009e20000100800 */
[----:B------:R-:W-:Y:S01]  /*35ec0*/  IADD3 R8, P4, PT, R8, R250, RZ ;  /* 0x000000fa08087210 */ /* 0x000fe20007f9e0ff */
[--C-:B--2---:R-:W-:Y:S02]  /*35ed0*/  IMAD.X R18, R18, 0x1, R249.reuse, P3 ;  /* 0x0000000112127824 */ /* 0x104fe400018e06f9 */
[----:B-1----:R-:W-:Y:S02]  /*35ee0*/  IMAD.MOV.U32 R4, RZ, RZ, R16 ;  /* 0x000000ffff047224 */ /* 0x002fe400078e0010 */
[----:B------:R-:W-:Y:S01]  /*35ef0*/  IMAD.MOV.U32 R5, RZ, RZ, R18 ;  /* 0x000000ffff057224 */ /* 0x000fe200078e0012 */
[----:B------:R1:W-:Y:S01]  /*35f00*/  STL [R1+0x464], R18 ;  /* 0x0004641201007387 */ /* 0x0003e20000100800 */
[----:B------:R-:W-:-:S03]  /*35f10*/  IMAD.X R11, R11, 0x1, R249, P4 ;  /* 0x000000010b0b7824 */ /* 0x000fc600020e06f9 */
[----:B------:R2:W-:Y:S04]  /*35f20*/  STL [R1+0x4a8], R8 ;  /* 0x0004a80801007387 */ /* 0x0005e80000100800 */
[----:B----4-:R-:W4:Y:S04]  /*35f30*/  LDL.LU R16, [R1+0x5e4] ;  /* 0x0005e40001107983 */ /* 0x010f280000300800 */
[----:B------:R2:W-:Y:S04]  /*35f40*/  STL [R1+0x4a4], R11 ;  /* 0x0004a40b01007387 */ /* 0x0005e80000100800 */
[----:B------:R2:W-:Y:S04]  /*35f50*/  LDGSTS.E [R6+0x2300], desc[UR20][R4.64], P1 ;  /* 0x0230000004067fae */ /* 0x0005e800089a1014 */
[----:B-1----:R-:W4:Y:S01]  /*35f60*/  LDL.LU R18, [R1+0x624] ;  /* 0x0006240001127983 */ /* 0x002f220000300800 */
[----:B------:R-:W-:Y:S01]  /*35f70*/  IADD3 R14, P3, PT, R14, R250, RZ ;  /* 0x000000fa0e0e7210 */ /* 0x000fe20007f7e0ff */
[----:B--2---:R-:W-:-:S02]  /*35f80*/  IMAD.MOV.U32 R4, RZ, RZ, R8 ;  /* 0x000000ffff047224 */ /* 0x004fc400078e0008 */
[----:B------:R-:W-:Y:S01]  /*35f90*/  IMAD.MOV.U32 R5, RZ, RZ, R11 ;  /* 0x000000ffff057224 */ /* 0x000fe200078e000b */
[----:B------:R-:W2:Y:S01]  /*35fa0*/  LDL.LU R8, [R1+0x668] ;  /* 0x0006680001087983 */ /* 0x000ea20000300800 */
[----:B------:R-:W-:-:S03]  /*35fb0*/  IADD3 R7, P4, PT, R7, R250, RZ ;  /* 0x000000fa07077210 */ /* 0x000fc60007f9e0ff */
[----:B------:R-:W2:Y:S01]  /*35fc0*/  LDL.LU R11, [R1+0x6a8] ;  /* 0x0006a800010b7983 */ /* 0x000ea20000300800 */
[----:B------:R-:W-:-:S03]  /*35fd0*/  IADD3.X R17, PT, PT, R17, R249, RZ, P3, !PT ;  /* 0x000000f911117210 */ /* 0x000fc60001ffe4ff */
[----:B------:R1:W-:Y:S01]  /*35fe0*/  STL [R1+0x4e8], R14 ;  /* 0x0004e80e01007387 */ /* 0x0003e20000100800 */
[----:B------:R-:W-:-:S03]  /*35ff0*/  IMAD.X R10, R10, 0x1, R249, P4 ;  /* 0x000000010a0a7824 */ /* 0x000fc600020e06f9 */
[----:B------:R1:W-:Y:S04]  /*36000*/  LDGSTS.E [R6+0x2700], desc[UR20][R4.64], P1 ;  /* 0x0270000004067fae */ /* 0x0003e800089a1014 */
[----:B------:R1:W-:Y:S04]  /*36010*/  STL [R1+0x4e4], R17 ;  /* 0x0004e41101007387 */ /* 0x0003e80000100800 */
[----:B------:R-:W-:Y:S01]  /*36020*/  STL [R1+0x528], R7 ;  /* 0x0005280701007387 */ /* 0x000fe20000100800 */
[----:B-1----:R-:W-:-:S03]  /*36030*/  IMAD.MOV.U32 R4, RZ, RZ, R14 ;  /* 0x000000ffff047224 */ /* 0x002fc600078e000e */
[----:B------:R-:W2:Y:S01]  /*36040*/  LDL.LU R14, [R1+0x664] ;  /* 0x00066400010e7983 */ /* 0x000ea20000300800 */
[----:B------:R-:W-:-:S03]  /*36050*/  IMAD.MOV.U32 R5, RZ, RZ, R17 ;  /* 0x000000ffff057224 */ /* 0x000fc600078e0011 */
[----:B------:R1:W-:Y:S04]  /*36060*/  STL [R1+0x524], R10 ;  /* 0x0005240a01007387 */ /* 0x0003e80000100800 */
        /* <DEDUP_REMOVED lines=9> */
[----:B------:R-:W-:Y:S01]  /*36100*/  IADD3 R19, P4, PT, R19, R250, RZ ;  /* 0x000000fa13137210 */ /* 0x000fe20007f9e0ff */
[----:B------:R-:W-:-:S03]  /*36110*/  IMAD.X R13, R13, 0x1, R249, P3 ;  /* 0x000000010d0d7824 */ /* 0x000fc600018e06f9 */
[----:B------:R-:W-:Y:S02]  /*36120*/  IADD3.X R20, PT, PT, R20, R249, RZ, P4, !PT ;  /* 0x000000f914147210 */ /* 0x000fe400027fe4ff */
[----:B------:R3:W-:Y:S01]  /*36130*/  STL [R1+0x564], R13 ;  /* 0x0005640d01007387 */ /* 0x0007e20000100800 */
[----:B-1----:R-:W-:-:S03]  /*36140*/  IMAD.MOV.U32 R5, RZ, RZ, R13 ;  /* 0x000000ffff057224 */ /* 0x002fc600078e000d */
[----:B------:R-:W-:Y:S01]  /*36150*/  STL [R1+0x5a8], R19 ;  /* 0x0005a81301007387 */ /* 0x000fe20000100800 */
[----:B------:R-:W-:-:S03]  /*36160*/  IMAD.MOV.U32 R4, RZ, RZ, R12 ;  /* 0x000000ffff047224 */ /* 0x000fc600078e000c */
[----:B---3--:R-:W3:Y:S04]  /*36170*/  LDL.LU R13, [R1+0x6e4] ;  /* 0x0006e400010d7983 */ /* 0x008ee80000300800 */
[----:B------:R-:W-:Y:S04]  /*36180*/  STL [R1+0x5a4], R20 ;  /* 0x0005a41401007387 */ /* 0x000fe80000100800 */
[----:B------:R-:W3:Y:S01]  /*36190*/  LDL.LU R12, [R1+0x724] ;  /* 0x00072400010c7983 */ /* 0x000ee20000300800 */
[----:B------:R-:W-:-:S03]  /*361a0*/  IADD3 R9, P3, PT, R9, R250, RZ ;  /* 0x000000fa09097210 */ /* 0x000fc60007f7e0ff */
[----:B------:R1:W-:Y:S01]  /*361b0*/  LDGSTS.E [R6+0x3300], desc[UR20][R4.64], P1 ;  /* 0x0330000004067fae */ /* 0x0003e200089a1014 */
[----:B------:R-:W-:-:S03]  /*361c0*/  IADD3 R15, P4, PT, R15, R250, RZ ;  /* 0x000000fa0f0f7210 */ /* 0x000fc60007f9e0ff */
[----:B------:R-:W-:Y:S01]  /*361d0*/  STL [R1+0x5e8], R9 ;  /* 0x0005e80901007387 */ /* 0x000fe20000100800 */
[----:B-1----:R-:W-:Y:S02]  /*361e0*/  IMAD.MOV.U32 R4, RZ, RZ, R19 ;  /* 0x000000ffff047224 */ /* 0x002fe400078e0013 */
[----:B------:R-:W-:-:S05]  /*361f0*/  IMAD.MOV.U32 R5, RZ, RZ, R20 ;  /* 0x000000ffff057224 */ /* 0x000fca00078e0014 */
[----:B------:R1:W-:Y:S02]  /*36200*/  LDGSTS.E [R6+0x3700], desc[UR20][R4.64], P1 ;  /* 0x0370000004067fae */ /* 0x0003e400089a1014 */
[----:B-1----:R-:W-:Y:S01]  /*36210*/  MOV R4, R9 ;  /* 0x0000000900047202 */ /* 0x002fe20000000f00 */
[----:B----4-:R-:W-:-:S04]  /*36220*/  IMAD.X R16, R16, 0x1, R249, P3 ;  /* 0x0000000110107824 */ /* 0x010fc800018e06f9 */
[----:B------:R-:W-:Y:S01]  /*36230*/  IMAD.MOV.U32 R5, RZ, RZ, R16 ;  /* 0x000000ffff057224 */ /* 0x000fe200078e0010 */
[----:B------:R1:W-:Y:S04]  /*36240*/  STL [R1+0x5e4], R16 ;  /* 0x0005e41001007387 */ /* 0x0003e80000100800 */
[----:B------:R-:W-:Y:S01]  /*36250*/  STL [R1+0x628], R15 ;  /* 0x0006280f01007387 */ /* 0x000fe20000100800 */
[----:B------:R-:W-:-:S03]  /*36260*/  IMAD.X R18, R18, 0x1, R249, P4 ;  /* 0x0000000112127824 */ /* 0x000fc600020e06f9 */
[----:B------:R4:W-:Y:S04]  /*36270*/  LDGSTS.E [R6+0x3b00], desc[UR20][R4.64], P1 ;  /* 0x03b0000004067fae */ /* 0x0009e800089a1014 */
[----:B-1----:R-:W3:Y:S04]  /*36280*/  LDL.LU R16, [R1+0x768] ;  /* 0x0007680001107983 */ /* 0x002ee80000300800 */
[----:B------:R1:W-:Y:S01]  /*36290*/  STL [R1+0x624], R18 ;  /* 0x0006241201007387 */ /* 0x0003e20000100800 */
[----:B--2---:R-:W-:-:S03]  /*362a0*/  IADD3 R8, P3, PT, R8, R250, RZ ;  /* 0x000000fa08087210 */ /* 0x004fc60007f7e0ff */
[----:B------:R-:W2:Y:S01]  /*362b0*/  LDL.LU R9, [R1+0x7a8] ;  /* 0x0007a80001097983 */ /* 0x000ea20000300800 */
[----:B----4-:R-:W-:Y:S02]  /*362c0*/  IMAD.MOV.U32 R4, RZ, RZ, R15 ;  /* 0x000000ffff047224 */ /* 0x010fe400078e000f */
[----:B------:R-:W-:Y:S01]  /*362d0*/  IMAD.MOV.U32 R5, RZ, RZ, R18 ;  /* 0x000000ffff057224 */ /* 0x000fe200078e0012 */
[----:B------:R-:W-:Y:S01]  /*362e0*/  IADD3 R11, P4, PT, R11, R250, RZ ;  /* 0x000000fa0b0b7210 */ /* 0x000fe20007f9e0ff */
[----:B-1----:R-:W4:Y:S04]  /*362f0*/  LDL.LU R18, [R1+0x764] ;  /* 0x0007640001127983 */ /* 0x002f280000300800 */
[----:B------:R-:W4:Y:S04]  /*36300*/  LDL.LU R15, [R1+0x7a4] ;  /* 0x0007a400010f7983 */ /* 0x000f280000300800 */
[----:B------:R1:W-:Y:S04]  /*36310*/  LDGSTS.E [R6+0x3f00], desc[UR20][R4.64], P1 ;  /* 0x03f0000004067fae */ /* 0x0003e800089a1014 */
[----:B------:R-:W-:Y:S01]  /*36320*/  STL [R1+0x668], R8 ;  /* 0x0006680801007387 */ /* 0x000fe20000100800 */
[----:B------:R-:W-:-:S02]  /*36330*/  IMAD.X R14, R14, 0x1, R249, P3 ;  /* 0x000000010e0e7824 */ /* 0x000fc400018e06f9 */
[----:B-1----:R-:W-:-:S03]  /*36340*/  IMAD.MOV.U32 R4, RZ, RZ, R8 ;  /* 0x000000ffff047224 */ /* 0x002fc600078e0008 */
        /* <DEDUP_REMOVED lines=8> */
[----:B------:R-:W-:-:S03]  /*363d0*/  IMAD.MOV.U32 R5, RZ, RZ, R17 ;  /* 0x000000ffff057224 */ /* 0x000fc600078e0011 */
[----:B-1----:R-:W4:Y:S01]  /*363e0*/  LDL.LU R17, [R1+0x7e4] ;  /* 0x0007e40001117983 */ /* 0x002f220000300800 */
[-C--:B------:R-:W-:Y:S01]  /*363f0*/  IADD3 R10, P3, PT, R10, R250.reuse, RZ ;  /* 0x000000fa0a0a7210 */ /* 0x080fe20007f7e0ff */
[----:B------:R-:W-:Y:S02]  /*36400*/  IMAD.MOV.U32 R4, RZ, RZ, R11 ;  /* 0x000000ffff047224 */ /* 0x000fe400078e000b */
[----:B------:R-:W4:Y:S01]  /*36410*/  LDL.LU R11, [R1+0x824] ;  /* 0x00082400010b7983 */ /* 0x000f220000300800 */
[----:B------:R-:W-:-:S03]  /*36420*/  IADD3 R7, P4, PT, R7, R250, RZ ;  /* 0x000000fa07077210 */ /* 0x000fc60007f9e0ff */
[----:B------:R1:W-:Y:S04]  /*36430*/  STL [R1+0x6e8], R10 ;  /* 0x0006e80a01007387 */ /* 0x0003e80000100800 */
[----:B------:R1:W-:Y:S02]  /*36440*/  LDGSTS.E [R6+0x4700], desc[UR20][R4.64], P1 ;  /* 0x0470000004067fae */ /* 0x0003e400089a1014 */
[----:B-1----:R-:W-:Y:S02]  /*36450*/  IMAD.MOV.U32 R4, RZ, RZ, R10 ;  /* 0x000000ffff047224 */ /* 0x002fe400078e000a */
[----:B---3--:R-:W-:-:S05]  /*36460*/  IMAD.X R13, R13, 0x1, R249, P3 ;  /* 0x000000010d0d7824 */ /* 0x008fca00018e06f9 */
[----:B------:R1:W-:Y:S01]  /*36470*/  STL [R1+0x6e4], R13 ;  /* 0x0006e40d01007387 */ /* 0x0003e20000100800 */
[----:B------:R-:W-:-:S03]  /*36480*/  IMAD.X R12, R12, 0x1, R249, P4 ;  /* 0x000000010c0c7824 */ /* 0x000fc600020e06f9 */
        /* <DEDUP_REMOVED lines=15> */
[----:B--2---:R-:W-:Y:S01]  /*36580*/  IADD3 R9, P4, PT, R9, R250, RZ ;  /* 0x000000fa09097210 */ /* 0x004fe20007f9e0ff */
[--C-:B----4-:R-:W-:Y:S02]  /*36590*/  IMAD.X R18, R18, 0x1, R249.reuse, P3 ;  /* 0x0000000112127824 */ /* 0x110fe400018e06f9 */
[----:B-1----:R-:W-:Y:S02]  /*365a0*/  IMAD.MOV.U32 R4, RZ, RZ, R16 ;  /* 0x000000ffff047224 */ /* 0x002fe400078e0010 */
        /* <DEDUP_REMOVED lines=8> */
[----:B----4-:R-:W-:Y:S01]  /*36630*/  IMAD.MOV.U32 R4, RZ, RZ, R9 ;  /* 0x000000ffff047224 */ /* 0x010fe200078e0009 */
[----:B------:R-:W-:-:S02]  /*36640*/  MOV R5, R15 ;  /* 0x0000000f00057202 */ /* 0x000fc40000000f00 */
[----:B------:R-:W4:Y:S01]  /*36650*/  LDL.LU R15, [R1+0x968] ;  /* 0x00096800010f7983 */ /* 0x000f220000300800 */
[----:B------:R-:W-:-:S03]  /*36660*/  IADD3 R14, P3, PT, R14, R250, RZ ;  /* 0x000000fa0e0e7210 */ /* 0x000fc60007f7e0ff */
[----:B------:R-:W4:Y:S04]  /*36670*/  LDL.LU R9, [R1+0x9a8] ;  /* 0x0009a80001097983 */ /* 0x000f280000300800 */
[----:B------:R-:W-:Y:S01]  /*36680*/  STL [R1+0x7e8], R14 ;  /* 0x0007e80e01007387 */ /* 0x000fe20000100800 */
[----:B------:R-:W-:-:S03]  /*36690*/  IADD3 R8, P4, PT, R8, R250, RZ ;  /* 0x000000fa08087210 */ /* 0x000fc60007f9e0ff */
[----:B------:R1:W-:Y:S01]  /*366a0*/  LDGSTS.E [R6+0x5700], desc[UR20][R4.64], P1 ;  /* 0x0570000004067fae */ /* 0x0003e200089a1014 */
[--C-:B------:R-:W-:Y:S02]  /*366b0*/  IMAD.X R17, R17, 0x1, R249.reuse, P3 ;  /* 0x0000000111117824 */ /* 0x100fe400018e06f9 */
[----:B------:R-:W-:-:S03]  /*366c0*/  IMAD.X R11, R11, 0x1, R249, P4 ;  /* 0x000000010b0b7824 */ /* 0x000fc600020e06f9 */
[----:B------:R1:W-:Y:S02]  /*366d0*/  STL [R1+0x7e4], R17 ;  /* 0x0007e41101007387 */ /* 0x0003e40000100800 */
[----:B-1----:R-:W-:Y:S02]  /*366e0*/  IMAD.MOV.U32 R5, RZ, RZ, R17 ;  /* 0x000000ffff057224 */ /* 0x002fe400078e0011 */
[----:B------:R1:W-:Y:S01]  /*366f0*/  STL [R1+0x828], R8 ;  /* 0x0008280801007387 */ /* 0x0003e20000100800 */
[----:B------:R-:W-:-:S03]  /*36700*/  IMAD.MOV.U32 R4, RZ, RZ, R14 ;  /* 0x000000ffff047224 */ /* 0x000fc600078e000e */
[----:B------:R-:W4:Y:S04]  /*36710*/  LDL.LU R17, [R1+0x964] ;  /* 0x0009640001117983 */ /* 0x000f280000300800 */
        /* <DEDUP_REMOVED lines=16> */
[----:B------:R-:W4:Y:S01]  /*36820*/  LDL.LU R10, [R1+0x9e4] ;  /* 0x0009e400010a7983 */ /* 0x000f220000300800 */
[----:B------:R-:W-:-:S03]  /*36830*/  IMAD.MOV.U32 R5, RZ, RZ, R13 ;  /* 0x000000ffff057224 */ /* 0x000fc600078e000d */
[----:B------:R-:W-:Y:S04]  /*36840*/  STL [R1+0x8a4], R20 ;  /* 0x0008a41401007387 */ /* 0x000fe80000100800 */
[----:B-1----:R-:W4:Y:S01]  /*36850*/  LDL.LU R13, [R1+0xa24] ;  /* 0x000a2400010d7983 */ /* 0x002f220000300800 */
[----:B---3--:R-:W-:-:S03]  /*36860*/  IADD3 R7, P3, PT, R7, R250, RZ ;  /* 0x000000fa07077210 */ /* 0x008fc60007f7e0ff */
[----:B------:R1:W-:Y:S01]  /*36870*/  LDGSTS.E [R6+0x6300], desc[UR20][R4.64], P1 ;  /* 0x0630000004067fae */ /* 0x0003e200089a1014 */
[----:B------:R-:W-:Y:S01]  /*36880*/  IADD3 R12, P4, PT, R12, R250, RZ ;  /* 0x000000fa0c0c7210 */ /* 0x000fe20007f9e0ff */
[----:B-1----:R-:W-:Y:S02]  /*36890*/  IMAD.MOV.U32 R4, RZ, RZ, R19 ;  /* 0x000000ffff047224 */ /* 0x002fe400078e0013 */
[----:B------:R-:W-:-:S05]  /*368a0*/  IMAD.MOV.U32 R5, RZ, RZ, R20 ;  /* 0x000000ffff057224 */ /* 0x000fca00078e0014 */
[----:B------:R1:W-:Y:S04]  /*368b0*/  LDGSTS.E [R6+0x6700], desc[UR20][R4.64], P1 ;  /* 0x0670000004067fae */ /* 0x0003e800089a1014 */
[----:B------:R-:W-:Y:S01]  /*368c0*/  STL [R1+0x8e8], R7 ;  /* 0x0008e80701007387 */ /* 0x000fe20000100800 */
[----:B-1----:R-:W-:Y:S02]  /*368d0*/  IMAD.MOV.U32 R4, RZ, RZ, R7 ;  /* 0x000000ffff047224 */ /* 0x002fe400078e0007 */
[----:B--2---:R-:W-:-:S04]  /*368e0*/  IMAD.X R16, R16, 0x1, R249, P3 ;  /* 0x0000000110107824 */ /* 0x004fc800018e06f9 */
[----:B------:R-:W-:Y:S01]  /*368f0*/  IMAD.MOV.U32 R5, RZ, RZ, R16 ;  /* 0x000000ffff057224 */ /* 0x000fe200078e0010 */
[----:B------:R1:W-:Y:S04]  /*36900*/  STL [R1+0x8e4], R16 ;  /* 0x0008e41001007387 */ /* 0x0003e80000100800 */
[----:B------:R2:W-:Y:S01]  /*36910*/  LDGSTS.E [R6+0x6b00], desc[UR20][R4.64], P1 ;  /* 0x06b0000004067fae */ /* 0x0005e200089a1014 */
[----:B------:R-:W-:-:S03]  /*36920*/  IADD3.X R18, PT, PT, R18, R249, RZ, P4, !PT ;  /* 0x000000f912127210 */ /* 0x000fc600027fe4ff */
[----:B------:R-:W-:Y:S04]  /*36930*/  STL [R1+0x928], R12 ;  /* 0x0009280c01007387 */ /* 0x000fe80000100800 */
[----:B-1----:R-:W3:Y:S01]  /*36940*/  LDL.LU R16, [R1+0x270] ;  /* 0x0002700001107983 */ /* 0x002ee20000300800 */
[-C--:B----4-:R-:W-:Y:S01]  /*36950*/  IADD3 R15, P3, PT, R15, R250.reuse, RZ ;  /* 0x000000fa0f0f7210 */ /* 0x090fe20007f7e0ff */
[----:B--2---:R-:W-:Y:S02]  /*36960*/  IMAD.MOV.U32 R4, RZ, RZ, R12 ;  /* 0x000000ffff047224 */ /* 0x004fe400078e000c */
[----:B------:R-:W-:Y:S01]  /*36970*/  IMAD.MOV.U32 R5, RZ, RZ, R18 ;  /* 0x000000ffff057224 */ /* 0x000fe200078e0012 */
[----:B------:R-:W-:Y:S01]  /*36980*/  IADD3 R9, P4, PT, R9, R250, RZ ;  /* 0x000000fa09097210 */ /* 0x000fe20007f9e0ff */
[----:B------:R1:W-:Y:S04]  /*36990*/  STL [R1+0x924], R18 ;  /* 0x0009241201007387 */ /* 0x0003e80000100800 */
[----:B------:R-:W2:Y:S04]  /*369a0*/  LDL.LU R7, [R1+0x2b0] ;  /* 0x0002b00001077983 */ /* 0x000ea80000300800 */
[----:B------:R4:W-:Y:S04]  /*369b0*/  LDGSTS.E [R6+0x6f00], desc[UR20][R4.64], P1 ;  /* 0x06f0000004067fae */ /* 0x0009e800089a1014 */
[----:B-1----:R-:W2:Y:S04]  /*369c0*/  LDL.LU R18, [R1+0x26c] ;  /* 0x00026c0001127983 */ /* 0x002ea80000300800 */
[----:B------:R-:W2:Y:S01]  /*369d0*/  LDL.LU R12, [R1+0x2ac] ;  /* 0x0002ac00010c7983 */ /* 0x000ea20000300800 */
[----:B----4-:R-:W-:Y:S01]  /*369e0*/  MOV R4, R15 ;  /* 0x0000000f00047202 */ /* 0x010fe20000000f00 */
[----:B------:R-:W-:-:S02]  /*369f0*/  IMAD.X R17, R17, 0x1, R249, P3 ;  /* 0x0000000111117824 */ /* 0x000fc400018e06f9 */
[----:B------:R-:W-:Y:S02]  /*36a00*/  STL [R1+0x968], R15 ;  /* 0x0009680f01007387 */ /* 0x000fe40000100800 */
[----:B------:R-:W-:Y:S02]  /*36a10*/  IMAD.MOV.U32 R5, RZ, RZ, R17 ;  /* 0x000000ffff057224 */ /* 0x000fe400078e0011 */
[----:B------:R-:W-:Y:S01]  /*36a20*/  STL [R1+0x964], R17 ;  /* 0x0009641101007387 */ /* 0x000fe20000100800 */
[----:B------:R-:W-:-:S03]  /*36a30*/  IMAD.X R14, R14, 0x1, R249, P4 ;  /* 0x000000010e0e7824 */ /* 0x000fc600020e06f9 */
[----:B------:R-:W-:Y:S04]  /*36a40*/  STL [R1+0x9a8], R9 ;  /* 0x0009a80901007387 */ /* 0x000fe80000100800 */
[----:B------:R1:W-:Y:S04]  /*36a50*/  LDGSTS.E [R6+0x7300], desc[UR20][R4.64], P1 ;  /* 0x0730000004067fae */ /* 0x0003e800089a1014 */
[----:B------:R4:W-:Y:S01]  /*36a60*/  STL [R1+0x9a4], R14 ;  /* 0x0009a40e01007387 */ /* 0x0009e20000100800 */
[----:B-1----:R-:W-:Y:S02]  /*36a70*/  IMAD.MOV.U32 R5, RZ, RZ, R14 ;  /* 0x000000ffff057224 */ /* 0x002fe400078e000e */
[----:B------:R-:W-:Y:S01]  /*36a80*/  IMAD.MOV.U32 R4, RZ, RZ, R9 ;  /* 0x000000ffff047224 */ /* 0x000fe200078e0009 */
[----:B----4-:R-:W4:Y:S01]  /*36a90*/  LDL.LU R14, [R1+0x2ec] ;  /* 0x0002ec00010e7983 */ /* 0x010f220000300800 */
[----:B------:R-:W-:-:S03]  /*36aa0*/  IADD3 R8, P3, PT, R8, R250, RZ ;  /* 0x000000fa08087210 */ /* 0x000fc60007f7e0ff */
[----:B------:R-:W4:Y:S04]  /*36ab0*/  LDL.LU R9, [R1+0x2f0] ;  /* 0x0002f00001097983 */ /* 0x000f280000300800 */
[----:B------:R-:W4:Y:S01]  /*36ac0*/  LDL.LU R20, [R1+0x32c] ;  /* 0x00032c0001147983 */ /* 0x000f220000300800 */
[----:B------:R-:W-:-:S03]  /*36ad0*/  IADD3 R11, P4, PT, R11, R250, RZ ;  /* 0x000000fa0b0b7210 */ /* 0x000fc60007f9e0ff */
[----:B------:R-:W4:Y:S04]  /*36ae0*/  LDL.LU R19, [R1+0x330] ;  /* 0x0003300001137983 */ /* 0x000f280000300800 */
[----:B------:R1:W-:Y:S04]  /*36af0*/  STL [R1+0x9e8], R8 ;  /* 0x0009e80801007387 */ /* 0x0003e80000100800 */
[----:B------:R1:W-:Y:S02]  /*36b00*/  LDGSTS.E [R6+0x7700], desc[UR20][R4.64], P1 ;  /* 0x0770000004067fae */ /* 0x0003e400089a1014 */
[----:B-1----:R-:W-:-:S02]  /*36b10*/  IMAD.MOV.U32 R4, RZ, RZ, R8 ;  /* 0x000000ffff047224 */ /* 0x002fc400078e0008 */
[----:B------:R-:W-:-:S05]  /*36b20*/  IMAD.X R10, R10, 0x1, R249, P3 ;  /* 0x000000010a0a7824 */ /* 0x000fca00018e06f9 */
[----:B------:R1:W-:Y:S01]  /*36b30*/  STL [R1+0x9e4], R10 ;  /* 0x0009e40a01007387 */ /* 0x0003e20000100800 */
[----:B------:R-:W-:-:S03]  /*36b40*/  IMAD.X R13, R13, 0x1, R249, P4 ;  /* 0x000000010d0d7824 */ /* 0x000fc600020e06f9 */
[----:B------:R1:W-:Y:S01]  /*36b50*/  STL [R1+0xa28], R11 ;  /* 0x000a280b01007387 */ /* 0x0003e20000100800 */
[----:B------:R-:W-:-:S03]  /*36b60*/  MOV R5, R10 ;  /* 0x0000000a00057202 */ /* 0x000fc60000000f00 */
[----:B------:R-:W4:Y:S04]  /*36b70*/  LDL.LU R8, [R1+0x370] ;  /* 0x0003700001087983 */ /* 0x000f280000300800 */
[----:B------:R1:W-:Y:S04]  /*36b80*/  STL [R1+0xa24], R13 ;  /* 0x000a240d01007387 */ /* 0x0003e80000100800 */
[----:B-1----:R-:W4:Y:S04]  /*36b90*/  LDL.LU R10, [R1+0x3b0] ;  /* 0x0003b000010a7983 */ /* 0x002f280000300800 */
[----:B------:R-:W4:Y:S04]  /*36ba0*/  LDL.LU R15, [R1+0x36c] ;  /* 0x00036c00010f7983 */ /* 0x000f280000300800 */
[----:B------:R-:W4:Y:S04]  /*36bb0*/  LDL.LU R17, [R1+0x3ac] ;  /* 0x0003ac0001117983 */ /* 0x000f280000300800 */
[----:B------:R1:W-:Y:S02]  /*36bc0*/  LDGSTS.E [R6+0x7b00], desc[UR20][R4.64], P1 ;  /* 0x07b0000004067fae */ /* 0x0003e400089a1014 */
[----:B-1----:R-:W-:-:S02]  /*36bd0*/  IMAD.MOV.U32 R4, RZ, RZ, R11 ;  /* 0x000000ffff047224 */ /* 0x002fc400078e000b */
[----:B------:R-:W-:Y:S01]  /*36be0*/  IMAD.MOV.U32 R5, RZ, RZ, R13 ;  /* 0x000000ffff057224 */ /* 0x000fe200078e000d */
[----:B------:R-:W4:Y:S04]  /*36bf0*/  LDL.LU R11, [R1+0x3f0] ;  /* 0x0003f000010b7983 */ /* 0x000f280000300800 */
[----:B------:R1:W-:Y:S04]  /*36c00*/  LDGSTS.E [R6+0x7f00], desc[UR20][R4.64], P1 ;  /* 0x07f0000004067fae */ /* 0x0003e800089a1014 */
[----:B------:R-:W4:Y:S01]  /*36c10*/  LDL.LU R13, [R1+0x430] ;  /* 0x00043000010d7983 */ /* 0x000f220000300800 */
[----:B-1----:R-:W-:-:S05]  /*36c20*/  LOP3.LUT R6, R3, 0x70, RZ, 0x3c, !PT ;  /* 0x0000007003067812 */ /* 0x002fca00078e3cff */
[----:B------:R-:W-:Y:S01]  /*36c30*/  VIADD R6, R6, UR12 ;  /* 0x0000000c06067c36 */ /* 0x000fe20008000000 */
[----:B---3--:R-:W-:-:S05]  /*36c40*/  IADD3 R16, P3, PT, R16, R250, RZ ;  /* 0x000000fa10107210 */ /* 0x008fca0007f7e0ff */
[----:B------:R1:W-:Y:S01]  /*36c50*/  STL [R1+0x270], R16 ;  /* 0x0002701001007387 */ /* 0x0003e20000100800 */
[----:B------:R-:W-:Y:S01]  /*36c60*/  IMAD.MOV.U32 R4, RZ, RZ, R16 ;  /* 0x000000ffff047224 */ /* 0x000fe200078e0010 */
[----:B--2---:R-:W-:Y:S01]  /*36c70*/  IADD3 R7, P4, PT, R7, R250, RZ ;  /* 0x000000fa07077210 */ /* 0x004fe20007f9e0ff */
[----:B------:R-:W-:-:S04]  /*36c80*/  IMAD.X R18, R18, 0x1, R249, P3 ;  /* 0x0000000112127824 */ /* 0x000fc800018e06f9 */
[----:B------:R-:W-:Y:S04]  /*36c90*/  STL [R1+0x2b0], R7 ;  /* 0x0002b00701007387 */ /* 0x000fe80000100800 */
[----:B------:R2:W-:Y:S01]  /*36ca0*/  STL [R1+0x26c], R18 ;  /* 0x00026c1201007387 */ /* 0x0005e20000100800 */
[----:B------:R-:W-:-:S03]  /*36cb0*/  MOV R5, R18 ;  /* 0x0000001200057202 */ /* 0x000fc60000000f00 */
[----:B-1----:R-:W3:Y:S01]  /*36cc0*/  LDL.LU R16, [R1+0x3ec] ;  /* 0x0003ec0001107983 */ /* 0x002ee20000300800 */
[----:B------:R-:W-:-:S03]  /*36cd0*/  IMAD.X R12, R12, 0x1, R249, P4 ;  /* 0x000000010c0c7824 */ /* 0x000fc600020e06f9 */
[----:B------:R1:W-:Y:S04]  /*36ce0*/  LDGSTS.E [R6+0x380], desc[UR20][R4.64], P1 ;  /* 0x0038000004067fae */ /* 0x0003e800089a1014 */
[----:B--2---:R-:W2:Y:S04]  /*36cf0*/  LDL.LU R18, [R1+0x42c] ;  /* 0x00042c0001127983 */ /* 0x004ea80000300800 */
[----:B------:R1:W-:Y:S02]  /*36d00*/  STL [R1+0x2ac], R12 ;  /* 0x0002ac0c01007387 */ /* 0x0003e40000100800 */
[----:B-1----:R-:W-:-:S02]  /*36d10*/  IMAD.MOV.U32 R4, RZ, RZ, R7 ;  /* 0x000000ffff047224 */ /* 0x002fc400078e0007 */
[----:B------:R-:W-:Y:S02]  /*36d20*/  IMAD.MOV.U32 R5, RZ, RZ, R12 ;  /* 0x000000ffff057224 */ /* 0x000fe400078e000c */
[----:B------:R-:W2:Y:S04]  /*36d30*/  LDL.LU R12, [R1+0x470] ;  /* 0x00047000010c7983 */ /* 0x000ea80000300800 */
[----:B------:R-:W2:Y:S04]  /*36d40*/  LDL.LU R7, [R1+0x4b0] ;  /* 0x0004b00001077983 */ /* 0x000ea80000300800 */
[----:B------:R1:W-:Y:S01]  /*36d50*/  LDGSTS.E [R6+0x780], desc[UR20][R4.64], P1 ;  /* 0x0078000004067fae */ /* 0x0003e200089a1014 */
[----:B----4-:R-:W-:-:S05]  /*36d60*/  IADD3 R9, P3, PT, R9, R250, RZ ;  /* 0x000000fa09097210 */ /* 0x010fca0007f7e0ff */
[--C-:B------:R-:W-:Y:S01]  /*36d70*/  IMAD.X R14, R14, 0x1, R249.reuse, P3 ;  /* 0x000000010e0e7824 */ /* 0x100fe200018e06f9 */
[----:B------:R-:W-:Y:S01]  /*36d80*/  IADD3 R19, P4, PT, R19, R250, RZ ;  /* 0x000000fa13137210 */ /* 0x000fe20007f9e0ff */
[----:B------:R-:W-:Y:S02]  /*36d90*/  STL [R1+0x2f0], R9 ;  /* 0x0002f00901007387 */ /* 0x000fe40000100800 */
[----:B-1----:R-:W-:Y:S02]  /*36da0*/  IMAD.MOV.U32 R5, RZ, RZ, R14 ;  /* 0x000000ffff057224 */ /* 0x002fe400078e000e */
[----:B------:R-:W-:Y:S01]  /*36db0*/  IMAD.X R20, R20, 0x1, R249, P4 ;  /* 0x0000000114147824 */ /* 0x000fe200020e06f9 */
[----:B------:R1:W-:Y:S01]  /*36dc0*/  STL [R1+0x2ec], R14 ;  /* 0x0002ec0e01007387 */ /* 0x0003e20000100800 */
[----:B------:R-:W-:-:S03]  /*36dd0*/  IMAD.MOV.U32 R4, RZ, RZ, R9 ;  /* 0x000000ffff047224 */ /* 0x000fc600078e0009 */
[----:B------:R-:W-:Y:S04]  /*36de0*/  STL [R1+0x330], R19 ;  /* 0x0003301301007387 */ /* 0x000fe80000100800 */
[----:B------:R4:W-:Y:S04]  /*36df0*/  LDGSTS.E [R6+0xb80], desc[UR20][R4.64], P1 ;  /* 0x00b8000004067fae */ /* 0x0009e800089a1014 */
[----:B-1----:R-:W2:Y:S04]  /*36e00*/  LDL.LU R14, [R1+0x46c] ;  /* 0x00046c00010e7983 */ /* 0x002ea80000300800 */
[----:B------:R-:W-:Y:S04]  /*36e10*/  STL [R1+0x32c], R20 ;  /* 0x00032c1401007387 */ /* 0x000fe80000100800 */
[----:B------:R-:W2:Y:S01]  /*36e20*/  LDL.LU R9, [R1+0x4ac] ;  /* 0x0004ac0001097983 */ /* 0x000ea20000300800 */
[----:B----4-:R-:W-:Y:S01]  /*36e30*/  MOV R4, R19 ;  /* 0x0000001300047202 */ /* 0x010fe20000000f00 */
[----:B------:R-:W-:-:S05]  /*36e40*/  IMAD.MOV.U32 R5, RZ, RZ, R20 ;  /* 0x000000ffff057224 */ /* 0x000fca00078e0014 */
[----:B------:R1:W-:Y:S01]  /*36e50*/  LDGSTS.E [R6+0xf80], desc[UR20][R4.64], P1 ;  /* 0x00f8000004067fae */ /* 0x0003e200089a1014 */
[-C--:B------:R-:W-:Y:S02]  /*36e60*/  IADD3 R8, P3, PT, R8, R250.reuse, RZ ;  /* 0x000000fa08087210 */ /* 0x080fe40007f7e0ff */
[----:B------:R-:W-:-:S03]  /*36e70*/  IADD3 R10, P4, PT, R10, R250, RZ ;  /* 0x000000fa0a0a7210 */ /* 0x000fc60007f9e0ff */
[--C-:B------:R-:W-:Y:S01]  /*36e80*/  IMAD.X R15, R15, 0x1, R249.reuse, P3 ;  /* 0x000000010f0f7824 */ /* 0x100fe200018e06f9 */
[----:B------:R4:W-:Y:S01]  /*36e90*/  STL [R1+0x370], R8 ;  /* 0x0003700801007387 */ /* 0x0009e20000100800 */
[----:B-1----:R-:W-:Y:S02]  /*36ea0*/  IMAD.MOV.U32 R4, RZ, RZ, R8 ;  /* 0x000000ffff047224 */ /* 0x002fe400078e0008 */
[----:B------:R-:W-:Y:S01]  /*36eb0*/  IMAD.X R17, R17, 0x1, R249, P4 ;  /* 0x0000000111117824 */ /* 0x000fe200020e06f9 */
[----:B------:R1:W-:Y:S01]  /*36ec0*/  STL [R1+0x36c], R15 ;  /* 0x00036c0f01007387 */ /* 0x0003e20000100800 */
[----:B------:R-:W-:-:S03]  /*36ed0*/  IMAD.MOV.U32 R5, RZ, RZ, R15 ;  /* 0x000000ffff057224 */ /* 0x000fc600078e000f */
[----:B------:R1:W-:Y:S04]  /*36ee0*/  STL [R1+0x3b0], R10 ;  /* 0x0003b00a01007387 */ /* 0x0003e80000100800 */
[----:B----4-:R-:W4:Y:S04]  /*36ef0*/  LDL.LU R8, [R1+0x4f0] ;  /* 0x0004f00001087983 */ /* 0x010f280000300800 */
[----:B------:R1:W-:Y:S04]  /*36f00*/  STL [R1+0x3ac], R17 ;  /* 0x0003ac1101007387 */ /* 0x0003e80000100800 */
[----:B------:R1:W-:Y:S04]  /*36f10*/  LDGSTS.E [R6+0x1380], desc[UR20][R4.64], P1 ;  /* 0x0138000004067fae */ /* 0x0003e800089a1014 */
[----:B-1----:R-:W4:Y:S01]  /*36f20*/  LDL.LU R15, [R1+0x530] ;  /* 0x00053000010f7983 */ /* 0x002f220000300800 */
[----:B------:R-:W-:-:S03]  /*36f30*/  IMAD.MOV.U32 R4, RZ, RZ, R10 ;  /* 0x000000ffff047224 */ /* 0x000fc600078e000a */
[----:B------:R-:W4:Y:S01]  /*36f40*/  LDL.LU R10, [R1+0x4ec] ;  /* 0x0004ec00010a7983 */ /* 0x000f220000300800 */
[----:B------:R-:W-:-:S03]  /*36f50*/  MOV R5, R17 ;  /* 0x0000001100057202 */ /* 0x000fc60000000f00 */
[----:B------:R-:W4:Y:S01]  /*36f60*/  LDL.LU R17, [R1+0x52c] ;  /* 0x00052c0001117983 */ /* 0x000f220000300800 */
[-C--:B------:R-:W-:Y:S02]  /*36f70*/  IADD3 R11, P3, PT, R11, R250.reuse, RZ ;  /* 0x000000fa0b0b7210 */ /* 0x080fe40007f7e0ff */
[----:B------:R-:W-:Y:S01]  /*36f80*/  IADD3 R13, P4, PT, R13, R250, RZ ;  /* 0x000000fa0d0d7210 */ /* 0x000fe20007f9e0ff */
[----:B------:R1:W-:Y:S04]  /*36f90*/  LDGSTS.E [R6+0x1780], desc[UR20][R4.64], P1 ;  /* 0x0178000004067fae */ /* 0x0003e800089a1014 */
[----:B------:R-:W-:Y:S01]  /*36fa0*/  STL [R1+0x3f0], R11 ;  /* 0x0003f00b01007387 */ /* 0x000fe20000100800 */
[----:B-1----:R-:W-:Y:S02]  /*36fb0*/  IMAD.MOV.U32 R4, RZ, RZ, R11 ;  /* 0x000000ffff047224 */ /* 0x002fe400078e000b */
[----:B---3--:R-:W-:-:S04]  /*36fc0*/  IMAD.X R16, R16, 0x1, R249, P3 ;  /* 0x0000000110107824 */ /* 0x008fc800018e06f9 */
[----:B------:R-:W-:Y:S01]  /*36fd0*/  IMAD.MOV.U32 R5, RZ, RZ, R16 ;  /* 0x000000ffff057224 */ /* 0x000fe200078e0010 */
[----:B------:R1:W-:Y:S01]  /*36fe0*/  STL [R1+0x3ec], R16 ;  /* 0x0003ec1001007387 */ /* 0x0003e20000100800 */
[----:B--2---:R-:W-:-:S03]  /*36ff0*/  IMAD.X R18, R18, 0x1, R249, P4 ;  /* 0x0000000112127824 */ /* 0x004fc600020e06f9 */
[----:B------:R-:W-:Y:S04]  /*37000*/  STL [R1+0x430], R13 ;  /* 0x0004300d01007387 */ /* 0x000fe80000100800 */
[----:B------:R2:W-:Y:S04]  /*37010*/  LDGSTS.E [R6+0x1b80], desc[UR20][R4.64], P1 ;  /* 0x01b8000004067fae */ /* 0x0005e800089a1014 */
[----:B-1----:R-:W3:Y:S04]  /*37020*/  LDL.LU R16, [R1+0x570] ;  /* 0x0005700001107983 */ /* 0x002ee80000300800 */
[----:B------:R1:W-:Y:S01]  /*37030*/  STL [R1+0x42c], R18 ;  /* 0x00042c1201007387 */ /* 0x0003e20000100800 */
[----:B------:R-:W-:-:S03]  /*37040*/  IADD3 R12, P3, PT, R12, R250, RZ ;  /* 0x000000fa0c0c7210 */ /* 0x000fc60007f7e0ff */
[----:B------:R-:W3:Y:S01]  /*37050*/  LDL.LU R11, [R1+0x5b0] ;  /* 0x0005b000010b7983 */ /* 0x000ee20000300800 */
[----:B--2---:R-:W-:Y:S01]  /*37060*/  IMAD.MOV.U32 R5, RZ, RZ, R18 ;  /* 0x000000ffff057224 */ /* 0x004fe200078e0012 */
[----:B------:R-:W-:Y:S01]  /*37070*/  IADD3 R7, P4, PT, R7, R250, RZ ;  /* 0x000000fa07077210 */ /* 0x000fe20007f9e0ff */
[----:B------:R-:W-:Y:S01]  /*37080*/  IMAD.MOV.U32 R4, RZ, RZ, R13 ;  /* 0x000000ffff047224 */ /* 0x000fe200078e000d */
[----:B-1----:R-:W2:Y:S04]  /*37090*/  LDL.LU R18, [R1+0x56c] ;  /* 0x00056c0001127983 */ /* 0x002ea80000300800 */
[----:B------:R-:W2:Y:S04]  /*370a0*/  LDL.LU R13, [R1+0x5ac] ;  /* 0x0005ac00010d7983 */ /* 0x000ea80000300800 */
        /* <DEDUP_REMOVED lines=8> */
[----:B------:R-:W2:Y:S04]  /*37130*/  LDL.LU R12, [R1+0x5f0] ;  /* 0x0005f000010c7983 */ /* 0x000ea80000300800 */
[----:B------:R1:W-:Y:S04]  /*37140*/  STL [R1+0x4ac], R9 ;  /* 0x0004ac0901007387 */ /* 0x0003e80000100800 */
[----:B------:R-:W2:Y:S04]  /*37150*/  LDL.LU R19, [R1+0x630] ;  /* 0x0006300001137983 */ /* 0x000ea80000300800 */
[----:B-1----:R-:W2:Y:S04]  /*37160*/  LDL.LU R14, [R1+0x5ec] ;  /* 0x0005ec00010e7983 */ /* 0x002ea80000300800 */
[----:B------:R-:W2:Y:S04]  /*37170*/  LDL.LU R20, [R1+0x62c] ;  /* 0x00062c0001147983 */ /* 0x000ea80000300800 */
[----:B------:R1:W-:Y:S02]  /*37180*/  LDGSTS.E [R6+0x2380], desc[UR20][R4.64], P1 ;  /* 0x0238000004067fae */ /* 0x0003e400089a1014 */
[----:B-1----:R-:W-:-:S02]  /*37190*/  IMAD.MOV.U32 R4, RZ, RZ, R7 ;  /* 0x000000ffff047224 */ /* 0x002fc400078e0007 */
[----:B------:R-:W-:Y:S02]  /*371a0*/  IMAD.MOV.U32 R5, RZ, RZ, R9 ;  /* 0x000000ffff057224 */ /* 0x000fe400078e0009 */
[----:B------:R-:W2:Y:S04]  /*371b0*/  LDL.LU R9, [R1+0x670] ;  /* 0x0006700001097983 */ /* 0x000ea80000300800 */
[----:B------:R-:W2:Y:S04]  /*371c0*/  LDL.LU R7, [R1+0x6b0] ;  /* 0x0006b00001077983 */ /* 0x000ea80000300800 */
[----:B------:R1:W-:Y:S01]  /*371d0*/  LDGSTS.E [R6+0x2780], desc[UR20][R4.64], P1 ;  /* 0x0278000004067fae */ /* 0x0003e200089a1014 */
[----:B----4-:R-:W-:-:S05]  /*371e0*/  IADD3 R8, P3, PT, R8, R250, RZ ;  /* 0x000000fa08087210 */ /* 0x010fca0007f7e0ff */
[----:B------:R-:W-:Y:S01]  /*371f0*/  STL [R1+0x4f0], R8 ;  /* 0x0004f00801007387 */ /* 0x000fe20000100800 */
[----:B------:R-:W-:Y:S02]  /*37200*/  IADD3 R15, P4, PT, R15, R250, RZ ;  /* 0x000000fa0f0f7210 */ /* 0x000fe40007f9e0ff */
[----:B------:R-:W-:-:S03]  /*37210*/  IADD3.X R10, PT, PT, R10, R249, RZ, P3, !PT ;  /* 0x000000f90a0a7210 */ /* 0x000fc60001ffe4ff */
[----:B------:R-:W-:Y:S02]  /*37220*/  IMAD.X R17, R17, 0x1, R249, P4 ;  /* 0x0000000111117824 */ /* 0x000fe400020e06f9 */
[----:B------:R4:W-:Y:S01]  /*37230*/  STL [R1+0x4ec], R10 ;  /* 0x0004ec0a01007387 */ /* 0x0009e20000100800 */
[----:B-1----:R-:W-:-:S03]  /*37240*/  IMAD.MOV.U32 R5, RZ, RZ, R10 ;  /* 0x000000ffff057224 */ /* 0x002fc600078e000a */
[----:B------:R-:W-:Y:S01]  /*37250*/  STL [R1+0x530], R15 ;  /* 0x0005300f01007387 */ /* 0x000fe20000100800 */
[----:B------:R-:W-:-:S03]  /*37260*/  IMAD.MOV.U32 R4, RZ, RZ, R8 ;  /* 0x000000ffff047224 */ /* 0x000fc600078e0008 */
[----:B----4-:R-:W4:Y:S04]  /*37270*/  LDL.LU R10, [R1+0x66c] ;  /* 0x00066c00010a7983 */ /* 0x010f280000300800 */
[----:B------:R1:W-:Y:S04]  /*37280*/  STL [R1+0x52c], R17 ;  /* 0x00052c1101007387 */ /* 0x0003e80000100800 */
[----:B------:R-:W4:Y:S04]  /*37290*/  LDL.LU R8, [R1+0x6ac] ;  /* 0x0006ac0001087983 */ /* 0x000f280000300800 */
[----:B------:R1:W-:Y:S02]  /*372a0*/  LDGSTS.E [R6+0x2b80], desc[UR20][R4.64], P1 ;  /* 0x02b8000004067fae */ /* 0x0003e400089a1014 */
[----:B-1----:R-:W-:-:S02]  /*372b0*/  IMAD.MOV.U32 R4, RZ, RZ, R15 ;  /* 0x000000ffff047224 */ /* 0x002fc400078e000f */
[----:B------:R-:W-:Y:S02]  /*372c0*/  IMAD.MOV.U32 R5, RZ, RZ, R17 ;  /* 0x000000ffff057224 */ /* 0x000fe400078e0011 */
[----:B------:R-:W4:Y:S04]  /*372d0*/  LDL.LU R17, [R1+0x6f0] ;  /* 0x0006f00001117983 */ /* 0x000f280000300800 */
[----:B------:R-:W4:Y:S04]  /*372e0*/  LDL.LU R15, [R1+0x730] ;  /* 0x00073000010f7983 */ /* 0x000f280000300800 */
[----:B------:R1:W-:Y:S01]  /*372f0*/  LDGSTS.E [R6+0x2f80], desc[UR20][R4.64], P1 ;  /* 0x02f8000004067fae */ /* 0x0003e200089a1014 */
[----:B---3--:R-:W-:-:S02]  /*37300*/  IADD3 R16, P3, PT, R16, R250, RZ ;  /* 0x000000fa10107210 */ /* 0x008fc40007f7e0ff */
[----:B------:R-:W-:-:S03]  /*37310*/  IADD3 R11, P4, PT, R11, R250, RZ ;  /* 0x000000fa0b0b7210 */ /* 0x000fc60007f9e0ff */
[----:B------:R-:W-:Y:S01]  /*37320*/  STL [R1+0x570], R16 ;  /* 0x0005701001007387 */ /* 0x000fe20000100800 */
[----:B--2---:R-:W-:Y:S01]  /*37330*/  IADD3.X R18, PT, PT, R18, R249, RZ, P3, !PT ;  /* 0x000000f912127210 */ /* 0x004fe20001ffe4ff */
[----:B------:R-:W-:-:S04]  /*37340*/  IMAD.X R13, R13, 0x1, R249, P4 ;  /* 0x000000010d0d7824 */ /* 0x000fc800020e06f9 */
[----:B------:R2:W-:Y:S01]  /*37350*/  STL [R1+0x56c], R18 ;  /* 0x00056c1201007387 */ /* 0x0005e20000100800 */
[----:B-1----:R-:W-:-:S03]  /*37360*/  IMAD.MOV.U32 R5, RZ, RZ, R18 ;  /* 0x000000ffff057224 */ /* 0x002fc600078e0012 */
[----:B------:R-:W-:Y:S01]  /*37370*/  STL [R1+0x5b0], R11 ;  /* 0x0005b00b01007387 */ /* 0x000fe20000100800 */
[----:B------:R-:W-:-:S03]  /*37380*/  IMAD.MOV.U32 R4, RZ, RZ, R16 ;  /* 0x000000ffff047224 */ /* 0x000fc600078e0010 */
[----:B--2---:R-:W2:Y:S04]  /*37390*/  LDL.LU R18, [R1+0x6ec] ;  /* 0x0006ec0001127983 */ /* 0x004ea80000300800 */
[----:B------:R1:W-:Y:S04]  /*373a0*/  STL [R1+0x5ac], R13 ;  /* 0x0005ac0d01007387 */ /* 0x0003e80000100800 */
[----:B------:R-:W3:Y:S04]  /*373b0*/  LDL.LU R16, [R1+0x72c] ;  /* 0x00072c0001107983 */ /* 0x000ee80000300800 */
[----:B------:R1:W-:Y:S02]  /*373c0*/  LDGSTS.E [R6+0x3380], desc[UR20][R4.64], P1 ;  /* 0x0338000004067fae */ /* 0x0003e400089a1014 */
[----:B-1----:R-:W-:-:S02]  /*373d0*/  IMAD.MOV.U32 R4, RZ, RZ, R11 ;  /* 0x000000ffff047224 */ /* 0x002fc400078e000b */
[----:B------:R-:W-:Y:S02]  /*373e0*/  IMAD.MOV.U32 R5, RZ, RZ, R13 ;  /* 0x000000ffff057224 */ /* 0x000fe400078e000d */
[----:B------:R-:W3:Y:S01]  /*373f0*/  LDL.LU R13, [R1+0x770] ;  /* 0x00077000010d7983 */ /* 0x000ee20000300800 */
[----:B------:R-:W-:-:S03]  /*37400*/  IADD3 R12, P3, PT, R12, R250, RZ ;  /* 0x000000fa0c0c7210 */ /* 0x000fc60007f7e0ff */
[----:B------:R-:W3:Y:S01]  /*37410*/  LDL.LU R11, [R1+0x7b0] ;  /* 0x0007b000010b7983 */ /* 0x000ee20000300800 */
[----:B------:R-:W-:-:S03]  /*37420*/  IADD3 R19, P4, PT, R19, R250, RZ ;  /* 0x000000fa13137210 */ /* 0x000fc60007f9e0ff */
[----:B------:R1:W-:Y:S01]  /*37430*/  LDGSTS.E [R6+0x3780], desc[UR20][R4.64], P1 ;  /* 0x0378000004067fae */ /* 0x0003e200089a1014 */
[----:B------:R-:W-:-:S03]  /*37440*/  IADD3.X R14, PT, PT, R14, R249, RZ, P3, !PT ;  /* 0x000000f90e0e7210 */ /* 0x000fc60001ffe4ff */
[----:B------:R-:W-:Y:S01]  /*37450*/  STL [R1+0x5f0], R12 ;  /* 0x0005f00c01007387 */ /* 0x000fe20000100800 */
[----:B------:R-:W-:-:S03]  /*37460*/  IMAD.X R20, R20, 0x1, R249, P4 ;  /* 0x0000000114147824 */ /* 0x000fc600020e06f9 */
        /* <DEDUP_REMOVED lines=14> */
[----:B-1----:R-:W-:Y:S01]  /*37550*/  IMAD.MOV.U32 R4, RZ, RZ, R9 ;  /* 0x000000ffff047224 */ /* 0x002fe200078e0009 */
[----:B----4-:R-:W-:-:S05]  /*37560*/  IADD3.X R10, PT, PT, R10, R249, RZ, P3, !PT ;  /* 0x000000f90a0a7210 */ /* 0x010fca0001ffe4ff */
[----:B------:R-:W-:Y:S02]  /*37570*/  IMAD.MOV.U32 R5, RZ, RZ, R10 ;  /* 0x000000ffff057224 */ /* 0x000fe400078e000a */
[----:B------:R-:W-:Y:S01]  /*37580*/  IMAD.X R8, R8, 0x1, R249, P4 ;  /* 0x0000000108087824 */ /* 0x000fe200020e06f9 */
[----:B------:R1:W-:Y:S04]  /*37590*/  STL [R1+0x66c], R10 ;  /* 0x00066c0a01007387 */ /* 0x0003e80000100800 */
[----:B------:R-:W-:Y:S04]  /*375a0*/  STL [R1+0x6b0], R7 ;  /* 0x0006b00701007387 */ /* 0x000fe80000100800 */
[----:B------:R4:W-:Y:S04]  /*375b0*/  LDGSTS.E [R6+0x4380], desc[UR20][R4.64], P1 ;  /* 0x0438000004067fae */ /* 0x0009e800089a1014 */
[----:B------:R4:W-:Y:S04]  /*375c0*/  STL [R1+0x6ac], R8 ;  /* 0x0006ac0801007387 */ /* 0x0009e80000100800 */
[----:B-1----:R-:W3:Y:S01]  /*375d0*/  LDL.LU R10, [R1+0x7ec] ;  /* 0x0007ec00010a7983 */ /* 0x002ee20000300800 */
[----:B----4-:R-:W-:-:S03]  /*375e0*/  IMAD.MOV.U32 R5, RZ, RZ, R8 ;  /* 0x000000ffff057224 */ /* 0x010fc600078e0008 */
[----:B------:R-:W4:Y:S01]  /*375f0*/  LDL.LU R8, [R1+0x7f0] ;  /* 0x0007f00001087983 */ /* 0x000f220000300800 */
[----:B------:R-:W-:-:S03]  /*37600*/  IMAD.MOV.U32 R4, RZ, RZ, R7 ;  /* 0x000000ffff047224 */ /* 0x000fc600078e0007 */
[----:B------:R-:W4:Y:S04]  /*37610*/  LDL.LU R9, [R1+0x82c] ;  /* 0x00082c0001097983 */ /* 0x000f280000300800 */
[----:B------:R-:W4:Y:S01]  /*37620*/  LDL.LU R7, [R1+0x830] ;  /* 0x0008300001077983 */ /* 0x000f220000300800 */
[-C--:B------:R-:W-:Y:S02]  /*37630*/  IADD3 R17, P3, PT, R17, R250.reuse, RZ ;  /* 0x000000fa11117210 */ /* 0x080fe40007f7e0ff */
[----:B------:R-:W-:Y:S01]  /*37640*/  IADD3 R15, P4, PT, R15, R250, RZ ;  /* 0x000000fa0f0f7210 */ /* 0x000fe20007f9e0ff */
[----:B------:R1:W-:Y:S04]  /*37650*/  LDGSTS.E [R6+0x4780], desc[UR20][R4.64], P1 ;  /* 0x0478000004067fae */ /* 0x0003e800089a1014 */
[----:B------:R-:W-:Y:S01]  /*37660*/  STL [R1+0x6f0], R17 ;  /* 0x0006f01101007387 */ /* 0x000fe20000100800 */
[----:B-1----:R-:W-:Y:S01]  /*37670*/  IMAD.MOV.U32 R4, RZ, RZ, R17 ;  /* 0x000000ffff047224 */ /* 0x002fe200078e0011 */
[----:B--2---:R-:W-:-:S05]  /*37680*/  IADD3.X R18, PT, PT, R18, R249, RZ, P3, !PT ;  /* 0x000000f912127210 */ /* 0x004fca0001ffe4ff */
[----:B------:R1:W-:Y:S01]  /*37690*/  STL [R1+0x6ec], R18 ;  /* 0x0006ec1201007387 */ /* 0x0003e20000100800 */
[----:B---3--:R-:W-:-:S03]  /*376a0*/  IMAD.X R16, R16, 0x1, R249, P4 ;  /* 0x0000000110107824 */ /* 0x008fc600020e06f9 */
[----:B------:R-:W-:Y:S04]  /*376b0*/  STL [R1+0x730], R15 ;  /* 0x0007300f01007387 */ /* 0x000fe80000100800 */
[----:B------:R2:W-:Y:S04]  /*376c0*/  STL [R1+0x72c], R16 ;  /* 0x00072c1001007387 */ /* 0x0005e80000100800 */
[----:B------:R-:W3:Y:S04]  /*376d0*/  LDL.LU R23, [R1+0x86c] ;  /* 0x00086c0001177983 */ /* 0x000ee80000300800 */
[----:B------:R-:W3:Y:S01]  /*376e0*/  LDL.LU R22, [R1+0x870] ;  /* 0x0008700001167983 */ /* 0x000ee20000300800 */
[----:B------:R-:W-:-:S03]  /*376f0*/  IADD3 R13, P3, PT, R13, R250, RZ ;  /* 0x000000fa0d0d7210 */ /* 0x000fc60007f7e0ff */
[----:B------:R-:W3:Y:S01]  /*37700*/  LDL.LU R21, [R1+0x8ac] ;  /* 0x0008ac0001157983 */ /* 0x000ee20000300800 */
[----:B------:R-:W-:-:S03]  /*37710*/  IADD3 R11, P4, PT, R11, R250, RZ ;  /* 0x000000fa0b0b7210 */ /* 0x000fc60007f9e0ff */
[----:B------:R-:W3:Y:S01]  /*37720*/  LDL.LU R20, [R1+0x8b0] ;  /* 0x0008b00001147983 */ /* 0x000ee20000300800 */
[----:B------:R-:W-:-:S03]  /*37730*/  IMAD.MOV.U32 R5, RZ, RZ, R18 ;  /* 0x000000ffff057224 */ /* 0x000fc600078e0012 */
[----:B------:R-:W-:Y:S04]  /*37740*/  STL [R1+0x770], R13 ;  /* 0x0007700d01007387 */ /* 0x000fe80000100800 */
[----:B------:R1:W-:Y:S01]  /*37750*/  LDGSTS.E [R6+0x4b80], desc[UR20][R4.64], P1 ;  /* 0x04b8000004067fae */ /* 0x0003e200089a1014 */
[----:B------:R-:W-:Y:S01]  /*37760*/  IADD3.X R14, PT, PT, R14, R249, RZ, P3, !PT ;  /* 0x000000f90e0e7210 */ /* 0x000fe20001ffe4ff */
[----:B-1----:R-:W-:-:S04]  /*37770*/  IMAD.MOV.U32 R5, RZ, RZ, R16 ;  /* 0x000000ffff057224 */ /* 0x002fc800078e0010 */
[----:B------:R1:W-:Y:S01]  /*37780*/  STL [R1+0x76c], R14 ;  /* 0x00076c0e01007387 */ /* 0x0003e20000100800 */
[----:B------:R-:W-:-:S03]  /*37790*/  IMAD.X R12, R12, 0x1, R249, P4 ;  /* 0x000000010c0c7824 */ /* 0x000fc600020e06f9 */
[----:B------:R-:W-:Y:S04]  /*377a0*/  STL [R1+0x7b0], R11 ;  /* 0x0007b00b01007387 */ /* 0x000fe80000100800 */
[----:B------:R-:W3:Y:S01]  /*377b0*/  LDL.LU R18, [R1+0x8f0] ;  /* 0x0008f00001127983 */ /* 0x000ee20000300800 */
[----:B------:R-:W-:-:S03]  /*377c0*/  IMAD.MOV.U32 R4, RZ, RZ, R15 ;  /* 0x000000ffff047224 */ /* 0x000fc600078e000f */
[----:B------:R1:W-:Y:S04]  /*377d0*/  STL [R1+0x7ac], R12 ;  /* 0x0007ac0c01007387 */ /* 0x0003e80000100800 */
[----:B--2---:R-:W2:Y:S04]  /*377e0*/  LDL.LU R16, [R1+0x930] ;  /* 0x0009300001107983 */ /* 0x004ea80000300800 */
[----:B------:R-:W2:Y:S04]  /*377f0*/  LDL.LU R19, [R1+0x8ec] ;  /* 0x0008ec0001137983 */ /* 0x000ea80000300800 */
[----:B------:R1:W-:Y:S04]  /*37800*/  LDGSTS.E [R6+0x4f80], desc[UR20][R4.64], P1 ;  /* 0x04f8000004067fae */ /* 0x0003e800089a1014 */
[----:B------:R-:W2:Y:S04]  /*37810*/  LDL.LU R17, [R1+0x92c] ;  /* 0x00092c0001117983 */ /* 0x000ea80000300800 */
[----:B------:R-:W2:Y:S01]  /*37820*/  LDL.LU R15, [R1+0x96c] ;  /* 0x00096c00010f7983 */ /* 0x000ea20000300800 */
[----:B-1----:R-:W-:-:S02]  /*37830*/  IMAD.MOV.U32 R4, RZ, RZ, R13 ;  /* 0x000000ffff047224 */ /* 0x002fc400078e000d */
[----:B------:R-:W-:Y:S02]  /*37840*/  IMAD.MOV.U32 R5, RZ, RZ, R14 ;  /* 0x000000ffff057224 */ /* 0x000fe400078e000e */
[----:B------:R-:W2:Y:S04]  /*37850*/  LDL.LU R14, [R1+0x970] ;  /* 0x00097000010e7983 */ /* 0x000ea80000300800 */
[----:B------:R1:W-:Y:S04]  /*37860*/  LDGSTS.E [R6+0x5380], desc[UR20][R4.64], P1 ;  /* 0x0538000004067fae */ /* 0x0003e800089a1014 */
[----:B------:R-:W2:Y:S01]  /*37870*/  LDL.LU R13, [R1+0x9ac] ;  /* 0x0009ac00010d7983 */ /* 0x000ea20000300800 */
[----:B-1----:R-:W-:-:S02]  /*37880*/  IMAD.MOV.U32 R4, RZ, RZ, R11 ;  /* 0x000000ffff047224 */ /* 0x002fc400078e000b */
[----:B------:R-:W-:Y:S02]  /*37890*/  IMAD.MOV.U32 R5, RZ, RZ, R12 ;  /* 0x000000ffff057224 */ /* 0x000fe400078e000c */
[----:B------:R-:W2:Y:S04]  /*378a0*/  LDL.LU R12, [R1+0x9b0] ;  /* 0x0009b000010c7983 */ /* 0x000ea80000300800 */
[----:B------:R1:W-:Y:S01]  /*378b0*/  LDGSTS.E [R6+0x5780], desc[UR20][R4.64], P1 ;  /* 0x0578000004067fae */ /* 0x0003e200089a1014 */
[----:B----4-:R-:W-:-:S04]  /*378c0*/  IADD3 R8, P3, PT, R8, R250, RZ ;  /* 0x000000fa08087210 */ /* 0x010fc80007f7e0ff */
[----:B------:R-:W-:Y:S02]  /*378d0*/  IADD3.X R10, PT, PT, R10, R249, RZ, P3, !PT ;  /* 0x000000f90a0a7210 */ /* 0x000fe40001ffe4ff */
        /* <DEDUP_REMOVED lines=10> */
[----:B------:R-:W2:Y:S04]  /*37980*/  LDL.LU R8, [R1+0xa30] ;  /* 0x000a300001087983 */ /* 0x000ea80000300800 */
[----:B------:R-:W2:Y:S01]  /*37990*/  LDL.LU R11, [R1+0x9ec] ;  /* 0x0009ec00010b7983 */ /* 0x000ea20000300800 */
[----:B----4-:R-:W-:-:S03]  /*379a0*/  IMAD.MOV.U32 R5, RZ, RZ, R9 ;  /* 0x000000ffff057224 */ /* 0x010fc600078e0009 */
[----:B-1----:R-:W4:Y:S01]  /*379b0*/  LDL.LU R9, [R1+0xa2c] ;  /* 0x000a2c0001097983 */ /* 0x002f220000300800 */
[----:B------:R-:W-:-:S03]  /*379c0*/  IMAD.MOV.U32 R4, RZ, RZ, R7 ;  /* 0x000000ffff047224 */ /* 0x000fc600078e0007 */
[----:B------:R-:W4:Y:S04]  /*379d0*/  LDL R7, [R1+0xa34] ;  /* 0x000a340001077983 */ /* 0x000f280000100800 */
[----:B------:R1:W-:Y:S01]  /*379e0*/  LDGSTS.E [R6+0x5f80], desc[UR20][R4.64], P1 ;  /* 0x05f8000004067fae */ /* 0x0003e200089a1014 */
[----:B---3--:R-:W-:-:S04]  /*379f0*/  IADD3 R22, P3, PT, R22, R250, RZ ;  /* 0x000000fa16167210 */ /* 0x008fc80007f7e0ff */
[----:B------:R-:W-:Y:S01]  /*37a00*/  IADD3.X R23, PT, PT, R23, R249, RZ, P3, !PT ;  /* 0x000000f917177210 */ /* 0x000fe20001ffe4ff */
[----:B-1----:R-:W-:-:S04]  /*37a10*/  IMAD.MOV.U32 R4, RZ, RZ, R22 ;  /* 0x000000ffff047224 */ /* 0x002fc800078e0016 */
[----:B------:R-:W-:Y:S01]  /*37a20*/  IMAD.MOV.U32 R5, RZ, RZ, R23 ;  /* 0x000000ffff057224 */ /* 0x000fe200078e0017 */
[----:B------:R-:W-:-:S04]  /*37a30*/  IADD3 R20, P4, PT, R20, R250, RZ ;  /* 0x000000fa14147210 */ /* 0x000fc80007f9e0ff */
[----:B------:R1:W-:Y:S01]  /*37a40*/  LDGSTS.E [R6+0x6380], desc[UR20][R4.64], P1 ;  /* 0x0638000004067fae */ /* 0x0003e200089a1014 */
[----:B------:R-:W-:Y:S02]  /*37a50*/  IMAD.X R21, R21, 0x1, R249, P4 ;  /* 0x0000000115157824 */ /* 0x000fe400020e06f9 */
[----:B-1----:R-:W-:Y:S02]  /*37a60*/  IMAD.MOV.U32 R4, RZ, RZ, R20 ;  /* 0x000000ffff047224 */ /* 0x002fe400078e0014 */
[----:B------:R-:W-:-:S05]  /*37a70*/  IMAD.MOV.U32 R5, RZ, RZ, R21 ;  /* 0x000000ffff057224 */ /* 0x000fca00078e0015 */
[----:B------:R1:W-:Y:S01]  /*37a80*/  LDGSTS.E [R6+0x6780], desc[UR20][R4.64], P1 ;  /* 0x0678000004067fae */ /* 0x0003e200089a1014 */
[----:B------:R-:W-:-:S05]  /*37a90*/  IADD3 R18, P3, PT, R18, R250, RZ ;  /* 0x000000fa12127210 */ /* 0x000fca0007f7e0ff */
[----:B-1----:R-:W-:Y:S01]  /*37aa0*/  IMAD.MOV.U32 R4, RZ, RZ, R18 ;  /* 0x000000ffff047224 */ /* 0x002fe200078e0012 */
[----:B--2---:R-:W-:Y:S02]  /*37ab0*/  IADD3 R16, P4, PT, R16, R250, RZ ;  /* 0x000000fa10107210 */ /* 0x004fe40007f9e0ff */
[----:B------:R-:W-:-:S05]  /*37ac0*/  IADD3.X R19, PT, PT, R19, R249, RZ, P3, !PT ;  /* 0x000000f913137210 */ /* 0x000fca0001ffe4ff */
[----:B------:R-:W-:Y:S02]  /*37ad0*/  IMAD.MOV.U32 R5, RZ, RZ, R19 ;  /* 0x000000ffff057224 */ /* 0x000fe400078e0013 */
[----:B------:R-:W-:-:S03]  /*37ae0*/  IMAD.X R17, R17, 0x1, R249, P4 ;  /* 0x0000000111117824 */ /* 0x000fc600020e06f9 */
[----:B------:R1:W-:Y:S01]  /*37af0*/  LDGSTS.E [R6+0x6b80], desc[UR20][R4.64], P1 ;  /* 0x06b8000004067fae */ /* 0x0003e200089a1014 */
[----:B------:R-:W-:Y:S01]  /*37b00*/  IADD3 R14, P3, PT, R14, R250, RZ ;  /* 0x000000fa0e0e7210 */ /* 0x000fe20007f7e0ff */
[----:B-1----:R-:W-:Y:S02]  /*37b10*/  IMAD.MOV.U32 R4, RZ, RZ, R16 ;  /* 0x000000ffff047224 */ /* 0x002fe400078e0010 */
[----:B------:R-:W-:Y:S01]  /*37b20*/  IMAD.MOV.U32 R5, RZ, RZ, R17 ;  /* 0x000000ffff057224 */ /* 0x000fe200078e0011 */
[----:B------:R-:W-:-:S04]  /*37b30*/  IADD3.X R15, PT, PT, R15, R249, RZ, P3, !PT ;  /* 0x000000f90f0f7210 */ /* 0x000fc80001ffe4ff */
[----:B------:R1:W-:Y:S04]  /*37b40*/  LDGSTS.E [R6+0x6f80], desc[UR20][R4.64], P1 ;  /* 0x06f8000004067fae */ /* 0x0003e800089a1014 */
[----:B------:R2:W-:Y:S01]  /*37b50*/  STL [R1+0x870], R22 ;  /* 0x0008701601007387 */ /* 0x0005e20000100800 */
[----:B------:R-:W-:Y:S01]  /*37b60*/  IADD3 R12, P4, PT, R12, R250, RZ ;  /* 0x000000fa0c0c7210 */ /* 0x000fe20007f9e0ff */
[----:B-1----:R-:W-:Y:S02]  /*37b70*/  IMAD.MOV.U32 R4, RZ, RZ, R14 ;  /* 0x000000ffff047224 */ /* 0x002fe400078e000e */
[----:B------:R-:W-:Y:S02]  /*37b80*/  IMAD.MOV.U32 R5, RZ, RZ, R15 ;  /* 0x000000ffff057224 */ /* 0x000fe400078e000f */
[----:B------:R-:W-:Y:S01]  /*37b90*/  IMAD.X R13, R13, 0x1, R249, P4 ;  /* 0x000000010d0d7824 */ /* 0x000fe200020e06f9 */
[----:B------:R2:W-:Y:S04]  /*37ba0*/  STL [R1+0x86c], R23 ;  /* 0x00086c1701007387 */ /* 0x0005e80000100800 */
[----:B------:R1:W-:Y:S04]  /*37bb0*/  LDGSTS.E [R6+0x7380], desc[UR20][R4.64], P1 ;  /* 0x0738000004067fae */ /* 0x0003e800089a1014 */
[----:B------:R2:W-:Y:S04]  /*37bc0*/  STL [R1+0x8b0], R20 ;  /* 0x0008b01401007387 */ /* 0x0005e80000100800 */
[----:B------:R2:W-:Y:S01]  /*37bd0*/  STL [R1+0x8ac], R21 ;  /* 0x0008ac1501007387 */ /* 0x0005e20000100800 */
[----:B-1----:R-:W-:-:S02]  /*37be0*/  IMAD.MOV.U32 R4, RZ, RZ, R12 ;  /* 0x000000ffff047224 */ /* 0x002fc400078e000c */
[----:B------:R-:W-:Y:S01]  /*37bf0*/  IMAD.MOV.U32 R5, RZ, RZ, R13 ;  /* 0x000000ffff057224 */ /* 0x000fe200078e000d */
[----:B------:R2:W-:Y:S04]  /*37c00*/  STL [R1+0x8f0], R18 ;  /* 0x0008f01201007387 */ /* 0x0005e80000100800 */
[----:B------:R2:W-:Y:S04]  /*37c10*/  STL [R1+0x8ec], R19 ;  /* 0x0008ec1301007387 */ /* 0x0005e80000100800 */
[----:B------:R2:W-:Y:S04]  /*37c20*/  STL [R1+0x930], R16 ;  /* 0x0009301001007387 */ /* 0x0005e80000100800 */
[----:B------:R2:W-:Y:S04]  /*37c30*/  STL [R1+0x92c], R17 ;  /* 0x00092c1101007387 */ /* 0x0005e80000100800 */
[----:B------:R1:W-:Y:S04]  /*37c40*/  LDGSTS.E [R6+0x7780], desc[UR20][R4.64], P1 ;  /* 0x0778000004067fae */ /* 0x0003e800089a1014 */
[----:B------:R2:W-:Y:S04]  /*37c50*/  STL [R1+0x970], R14 ;  /* 0x0009700e01007387 */ /* 0x0005e80000100800 */
[----:B------:R2:W-:Y:S04]  /*37c60*/  STL [R1+0x96c], R15 ;  /* 0x00096c0f01007387 */ /* 0x0005e80000100800 */
[----:B------:R2:W-:Y:S04]  /*37c70*/  STL [R1+0x9b0], R12 ;  /* 0x0009b00c01007387 */ /* 0x0005e80000100800 */
[----:B------:R2:W-:Y:S01]  /*37c80*/  STL [R1+0x9ac], R13 ;  /* 0x0009ac0d01007387 */ /* 0x0005e20000100800 */
[----:B------:R-:W-:-:S04]  /*37c90*/  USEL UR12, URZ, 0x1, !UP1 ;  /* 0x00000001ff0c7887 */ /* 0x000fc8000c800000 */
[----:B------:R-:W-:Y:S01]  /*37ca0*/  ULOP3.LUT UR12, UR4, UR12, URZ, 0x3c, !UPT ;  /* 0x0000000c040c7292 */ /* 0x000fe2000f8e3cff */
[----:B------:R-:W-:-:S05]  /*37cb0*/  IADD3 R10, P3, PT, R10, R250, RZ ;  /* 0x000000fa0a0a7210 */ /* 0x000fca0007f7e0ff */
[----:B-1----:R-:W-:Y:S01]  /*37cc0*/  IMAD.MOV.U32 R4, RZ, RZ, R10 ;  /* 0x000000ffff047224 */ /* 0x002fe200078e000a */
[----:B------:R-:W-:Y:S02]  /*37cd0*/  IADD3 R8, P4, PT, R8, R250, RZ ;  /* 0x000000fa08087210 */ /* 0x000fe40007f9e0ff */
[----:B------:R-:W-:Y:S01]  /*37ce0*/  IADD3.X R11, PT, PT, R11, R249, RZ, P3, !PT ;  /* 0x000000f90b0b7210 */ /* 0x000fe20001ffe4ff */
[----:B------:R2:W-:Y:S04]  /*37cf0*/  STL [R1+0x9f0], R10 ;  /* 0x0009f00a01007387 */ /* 0x0005e80000100800 */
[----:B------:R-:W-:Y:S02]  /*37d00*/  IMAD.MOV.U32 R5, RZ, RZ, R11 ;  /* 0x000000ffff057224 */ /* 0x000fe400078e000b */
[----:B----4-:R-:W-:Y:S01]  /*37d10*/  IMAD.X R9, R9, 0x1, R249, P4 ;  /* 0x0000000109097824 */ /* 0x010fe200020e06f9 */
[----:B------:R2:W-:Y:S04]  /*37d20*/  STL [R1+0x9ec], R11 ;  /* 0x0009ec0b01007387 */ /* 0x0005e80000100800 */
[----:B------:R1:W-:Y:S04]  /*37d30*/  LDGSTS.E [R6+0x7b80], desc[UR20][R4.64], P1 ;  /* 0x07b8000004067fae */ /* 0x0003e800089a1014 */
[----:B------:R2:W-:Y:S04]  /*37d40*/  STL [R1+0xa30], R8 ;  /* 0x000a300801007387 */ /* 0x0005e80000100800 */
[----:B------:R2:W-:Y:S01]  /*37d50*/  STL [R1+0xa2c], R9 ;  /* 0x000a2c0901007387 */ /* 0x0005e20000100800 */
[----:B-1----:R-:W-:-:S02]  /*37d60*/  IMAD.MOV.U32 R4, RZ, RZ, R8 ;  /* 0x000000ffff047224 */ /* 0x002fc400078e0008 */
[----:B------:R-:W-:-:S05]  /*37d70*/  IMAD.MOV.U32 R5, RZ, RZ, R9 ;  /* 0x000000ffff057224 */ /* 0x000fca00078e0009 */
[----:B------:R1:W-:Y:S01]  /*37d80*/  LDGSTS.E [R6+0x7f80], desc[UR20][R4.64], P1 ;  /* 0x07f8000004067fae */ /* 0x0003e200089a1014 */
[----:B------:R-:W-:-:S03]  /*37d90*/  ISETP.NE.U32.AND P1, PT, R246, R7, PT ;  /* 0x00000007f600720c */ /* 0x000fc60003f25070 */
[----:B------:R-:W0:Y:S01]  /*37da0*/  LDGDEPBAR ;  /* 0x00000000000079af */ /* 0x000e220000000000 */
[----:B------:R-:W-:Y:S01]  /*37db0*/  IADD3 R246, PT, PT, R246, 0x1, RZ ;  /* 0x00000001f6f67810 */ /* 0x000fe20007ffe0ff */
[----:B-1----:R-:W-:-:S08]  /*37dc0*/  IMAD.U32 R4, RZ, RZ, UR4 ;  /* 0x00000004ff047e24 */ /* 0x002fd0000f8e00ff */
[----:B--2---:R-:W-:Y:S05]  /*37dd0*/  @P1 BRA `(.L_x_11) ;  /* 0xffffff0800a01947 */ /* 0x004fea000383ffff */
.L_x_8:
[----:B-1----:R-:W2:Y:S01]  /*37de0*/  LDL.LU R10, [R1+0xd80] ;  /* 0x000d8000010a7983 */ /* 0x002ea20000300800 */
[----:B------:R-:W1:Y:S03]  /*37df0*/  LDCU UR5, c[0x0][0x3b8] ;  /* 0x00007700ff0577ac */ /* 0x000e660008000800 */
[----:B------:R-:W3:Y:S01]  /*37e00*/  LDL.LU R5, [R1+0xd84] ;  /* 0x000d840001057983 */ /* 0x000ee20000300800 */
[----:B------:R-:W4:Y:S01]  /*37e10*/  LDCU UR10, c[0x0][0x3b4] ;  /* 0x00007680ff0a77ac */ /* 0x000f220008000800 */
[----:B------:R-:W2:Y:S01]  /*37e20*/  LDCU.128 UR12, c[0x0][0x390] ;  /* 0x00007200ff0c77ac */ /* 0x000ea20008000c00 */
[----:B------:R-:W3:Y:S01]  /*37e30*/  LDCU UR22, c[0x0][0x39c] ;  /* 0x00007380ff1677ac */ /* 0x000ee20008000800 */
[----:B------:R-:W2:Y:S01]  /*37e40*/  LDCU UR11, c[0x0][0x39c] ;  /* 0x00007380ff0b77ac */ /* 0x000ea20008000800 */
[----:B-1---5:R-:W-:Y:S01]  /*37e50*/  IMAD R7, R2, UR5, RZ ;  /* 0x0000000502077c24 */ /* 0x022fe2000f8e02ff */
[----:B------:R-:W1:Y:S03]  /*37e60*/  LDCU UR16, c[0x0][0x39c] ;  /* 0x00007380ff1077ac */ /* 0x000e660008000800 */
[----:B------:R-:W-:Y:S01]  /*37e70*/  VIADD R9, R7, UR5 ;  /* 0x0000000507097c36 */ /* 0x000fe20008000000 */
[----:B------:R-:W1:Y:S03]  /*37e80*/  LDCU UR17, c[0x0][0x39c] ;  /* 0x00007380ff1177ac */ /* 0x000e660008000800 */
[----:B------:R-:W-:Y:S01]  /*37e90*/  VIADD R12, R9, UR5 ;  /* 0x00000005090c7c36 */ /* 0x000fe20008000000 */
[----:B------:R-:W1:Y:S03]  /*37ea0*/  LDCU UR18, c[0x0][0x39c] ;  /* 0x00007380ff1277ac */ /* 0x000e660008000800 */
[----:B------:R-:W-:Y:S01]  /*37eb0*/  VIADD R4, R12, UR5 ;  /* 0x000000050c047c36 */ /* 0x000fe20008000000 */
[----:B------:R-:W1:Y:S03]  /*37ec0*/  LDCU UR19, c[0x0][0x39c] ;  /* 0x00007380ff1377ac */ /* 0x000e660008000800 */
[----:B------:R-:W-:-:S05]  /*37ed0*/  VIADD R3, R4, UR5 ;  /* 0x0000000504037c36 */ /* 0x000fca0008000000 */
[----:B------:R-:W-:-:S05]  /*37ee0*/  IADD3 R11, PT, PT, R3, UR5, RZ ;  /* 0x00000005030b7c10 */ /* 0x000fca000fffe0ff */
[----:B------:R-:W-:-:S04]  /*37ef0*/  VIADD R15, R11, UR5 ;  /* 0x000000050b0f7c36 */ /* 0x000fc80008000000 */
[----:B------:R-:W-:-:S04]  /*37f00*/  VIADD R8, R15, UR5 ;  /* 0x000000050f087c36 */ /* 0x000fc80008000000 */
[----:B------:R-:W-:Y:S01]  /*37f10*/  VIADD R6, R8, UR5 ;  /* 0x0000000508067c36 */ /* 0x000fe20008000000 */
[C---:B--2---:R-:W-:Y:S01]  /*37f20*/  ISETP.GE.AND P1, PT, R10.reuse, UR14, PT ;  /* 0x0000000e0a007c0c */ /* 0x044fe2000bf26270 */
[----:B----4-:R-:W-:Y:S02]  /*37f30*/  IMAD R0, R10, UR10, RZ ;  /* 0x0000000a0a007c24 */ /* 0x010fe4000f8e02ff */
[----:B------:R-:W-:Y:S01]  /*37f40*/  VIADD R10, R6, UR5 ;  /* 0x00000005060a7c36 */ /* 0x000fe20008000000 */
[----:B------:R-:W-:Y:S02]  /*37f50*/  ISETP.LT.AND P5, PT, R2, UR15, !P1 ;  /* 0x0000000f02007c0c */ /* 0x000fe4000cfa1270 */
[----:B------:R-:W-:Y:S01]  /*37f60*/  LEA R2, P3, R0, UR12, 0x2 ;  /* 0x0000000c00027c11 */ /* 0x000fe2000f8610ff */
[----:B------:R-:W-:Y:S01]  /*37f70*/  VIADD R14, R10, UR5 ;  /* 0x000000050a0e7c36 */ /* 0x000fe20008000000 */
[----:B---3--:R-:W-:Y:S02]  /*37f80*/  ISETP.LT.AND P4, PT, R5, UR22, !P1 ;  /* 0x0000001605007c0c */ /* 0x008fe4000cf81270 */
[----:B------:R-:W-:-:S02]  /*37f90*/  LEA.HI.X.SX32 R0, R0, UR13, 0x2, P3 ;  /* 0x0000000d00007c11 */ /* 0x000fc400098f16ff */
[----:B------:R-:W-:Y:S02]  /*37fa0*/  IADD3 R5, PT, PT, R14, UR5, RZ ;  /* 0x000000050e057c10 */ /* 0x000fe4000fffe0ff */
[----:B------:R-:W-:Y:S01]  /*37fb0*/  P2R R252, PR, RZ, 0x10 ;  /* 0x00000010fffc7803 */ /* 0x000fe20000000000 */
[----:B-1----:R-:W-:Y:S06]  /*37fc0*/  @!P2 BRA `(.L_x_12) ;  /* 0x000000000010a947 */ /* 0x002fec0003800000 */
[----:B------:R-:W-:-:S06]  /*37fd0*/  USHF.L.U32 UR4, UR4, 0x1f, URZ ;  /* 0x0000001f04047899 */ /* 0x000fcc00080006ff */
[----:B------:R-:W-:-:S04]  /*37fe0*/  IMAD.U32 R13, RZ, RZ, UR4 ;  /* 0x00000004ff0d7e24 */ /* 0x000fc8000f8e00ff */
[----:B------:R-:W1:Y:S02]  /*37ff0*/  SYNCS.PHASECHK.TRANS64.TRYWAIT P2, [UR9], R13 ;  /* 0x0000000dff0075a7 */ /* 0x000e640008041109 */
[----:B-1----:R-:W-:Y:S05]  /*38000*/  @!P2 BRA `(.L_x_13) ;  /* 0x0000007c0058a947 */ /* 0x002fea0003800000 */
.L_x_12:
[----:B------:R-:W-:-:S04]  /*38010*/  DEPBAR.LE SB0, 0x0 ;  /* 0x000080000000791a */ /* 0x000fc80000000000 */
[----:B------:R-:W-:Y:S01]  /*38020*/  BAR.SYNC.DEFER_BLOCKING 0x0 ;  /* 0x0000000000007b1d */ /* 0x000fe20000010000 */
[-C--:B------:R-:W-:Y:S01]  /*38030*/  LEA R210, P2, R7, R2.reuse, 0x2 ;  /* 0x0000000207d27211 */ /* 0x080fe200078410ff */
[----:B------:R-:W-:Y:S01]  /*38040*/  VIADD R13, R5, UR5 ;  /* 0x00000005050d7c36 */ /* 0x000fe20008000000 */
[----:B------:R-:W-:Y:S02]  /*38050*/  LEA R208, P3, R9, R2, 0x2 ;  /* 0x0000000209d07211 */ /* 0x000fe400078610ff */
[----:B------:R-:W-:Y:S01]  /*38060*/  LEA.HI.X.SX32 R211, R7, R0, 0x2, P2 ;  /* 0x0000000007d37211 */ /* 0x000fe200010f16ff */
[----:B------:R-:W-:Y:S01]  /*38070*/  VIADD R7, R13, UR5 ;  /* 0x000000050d077c36 */ /* 0x000fe20008000000 */
[C---:B------:R-:W-:Y:S01]  /*38080*/  LEA R206, P2, R12.reuse, R2, 0x2 ;  /* 0x000000020cce7211 */ /* 0x040fe200078410ff */
[----:B------:R-:W1:Y:S01]  /*38090*/  LDCU UR4, c[0x0][0x39c] ;  /* 0x00007380ff0477ac */ /* 0x000e620008000800 */
[----:B------:R-:W-:Y:S01]  /*380a0*/  LEA.HI.X.SX32 R209, R9, R0, 0x2, P3 ;  /* 0x0000000009d17211 */ /* 0x000fe200018f16ff */
[----:B------:R-:W-:Y:S01]  /*380b0*/  VIADD R9, R7, UR5 ;  /* 0x0000000507097c36 */ /* 0x000fe20008000000 */
[----:B------:R-:W-:Y:S01]  /*380c0*/  LEA R202, P3, R3, R2, 0x2 ;  /* 0x0000000203ca7211 */ /* 0x000fe200078610ff */
[----:B------:R-:W2:Y:S01]  /*380d0*/  LDCU UR9, c[0x0][0x39c] ;  /* 0x00007380ff0977ac */ /* 0x000ea20008000800 */
[----:B------:R-:W-:Y:S01]  /*380e0*/  LEA.HI.X.SX32 R207, R12, R0, 0x2, P2 ;  /* 0x000000000ccf7211 */ /* 0x000fe200010f16ff */
[----:B------:R-:W-:Y:S01]  /*380f0*/  VIADD R12, R9, UR5 ;  /* 0x00000005090c7c36 */ /* 0x000fe20008000000 */
[----:B------:R-:W-:Y:S01]  /*38100*/  LEA R204, P2, R4, R2, 0x2 ;  /* 0x0000000204cc7211 */ /* 0x000fe200078410ff */
[----:B------:R-:W3:Y:S01]  /*38110*/  LDCU UR10, c[0x0][0x39c] ;  /* 0x00007380ff0a77ac */ /* 0x000ee20008000800 */
[----:B------:R-:W-:-:S02]  /*38120*/  LEA.HI.X.SX32 R203, R3, R0, 0x2, P3 ;  /* 0x0000000003cb7211 */ /* 0x000fc400018f16ff */
[----:B------:R-:W-:Y:S02]  /*38130*/  LEA R198, P3, R15, R2, 0x2 ;  /* 0x000000020fc67211 */ /* 0x000fe400078610ff */
[----:B------:R-:W-:Y:S02]  /*38140*/  LEA.HI.X.SX32 R205, R4, R0, 0x2, P2 ;  /* 0x0000000004cd7211 */ /* 0x000fe400010f16ff */
[----:B------:R-:W-:Y:S01]  /*38150*/  LEA R200, P2, R11, R2, 0x2 ;  /* 0x000000020bc87211 */ /* 0x000fe200078410ff */
[----:B------:R-:W4:Y:S02]  /*38160*/  @!P0 SYNCS.CCTL.IV [UR6+0x50000] ;  /* 0x05000000ff0089b1 */ /* 0x000f240008000006 */
[----:B----4-:R-:W-:Y:S01]  /*38170*/  BAR.SYNC.DEFER_BLOCKING 0x0 ;  /* 0x0000000000007b1d */ /* 0x010fe20000010000 */
[----:B------:R-:W-:Y:S02]  /*38180*/  LEA.HI.X.SX32 R199, R15, R0, 0x2, P3 ;  /* 0x000000000fc77211 */ /* 0x000fe400018f16ff */
[----:B------:R-:W-:-:S02]  /*38190*/  LEA R212, P3, R6, R2, 0x2 ;  /* 0x0000000206d47211 */ /* 0x000fc400078610ff */
[----:B------:R-:W-:Y:S02]  /*381a0*/  LEA.HI.X.SX32 R201, R11, R0, 0x2, P2 ;  /* 0x000000000bc97211 */ /* 0x000fe400010f16ff */
[----:B------:R-:W-:Y:S01]  /*381b0*/  LEA R196, P2, R8, R2, 0x2 ;  /* 0x0000000208c47211 */ /* 0x000fe200078410ff */
[----:B------:R-:W4:Y:S01]  /*381c0*/  LDTM.x64 R16, tmem[UR8] ;  /* 0x00000008001079ee */ /* 0x000f220008340000 */
[----:B------:R-:W-:Y:S01]  /*381d0*/  LEA.HI.X.SX32 R213, R6, R0, 0x2, P3 ;  /* 0x0000000006d57211 */ /* 0x000fe200018f16ff */
[----:B------:R-:W5:Y:S01]  /*381e0*/  LDTM.x64 R132, tmem[UR8+0x40] ;  /* 0x00004008008479ee */ /* 0x000f620008340000 */
[----:B------:R-:W-:Y:S02]  /*381f0*/  LEA R236, P3, R14, R2, 0x2 ;  /* 0x000000020eec7211 */ /* 0x000fe400078610ff */
[----:B------:R-:W-:Y:S02]  /*38200*/  LEA.HI.X.SX32 R197, R8, R0, 0x2, P2 ;  /* 0x0000000008c57211 */ /* 0x000fe400010f16ff */
[----:B------:R-:W-:-:S02]  /*38210*/  LEA R230, P2, R10, R2, 0x2 ;  /* 0x000000020ae67211 */ /* 0x000fc400078410ff */
[----:B------:R-:W-:Y:S02]  /*38220*/  LEA.HI.X.SX32 R237, R14, R0, 0x2, P3 ;  /* 0x000000000eed7211 */ /* 0x000fe400018f16ff */
[----:B------:R-:W-:Y:S02]  /*38230*/  LEA R224, P3, R13, R2, 0x2 ;  /* 0x000000020de07211 */ /* 0x000fe400078610ff */
[----:B------:R-:W-:Y:S02]  /*38240*/  LEA.HI.X.SX32 R231, R10, R0, 0x2, P2 ;  /* 0x000000000ae77211 */ /* 0x000fe400010f16ff */
[----:B------:R-:W-:Y:S01]  /*38250*/  LEA R242, P2, R5, R2, 0x2 ;  /* 0x0000000205f27211 */ /* 0x000fe200078410ff */
[----:B------:R-:W1:Y:S01]  /*38260*/  @!P0 SYNCS.CCTL.IV [UR6+0x50008] ;  /* 0x05000800ff0089b1 */ /* 0x000e620008000006 */
[----:B------:R-:W-:Y:S01]  /*38270*/  LEA.HI.X.SX32 R225, R13, R0, 0x2, P3 ;  /* 0x000000000de17211 */ /* 0x000fe200018f16ff */
[----:B------:R-:W1:Y:S01]  /*38280*/  LDCU UR6, c[0x0][0x39c] ;  /* 0x00007380ff0677ac */ /* 0x000e620008000800 */
[----:B------:R-:W-:-:S02]  /*38290*/  IADD3 R4, PT, PT, R12, UR5, RZ ;  /* 0x000000050c047c10 */ /* 0x000fc4000fffe0ff */
[----:B------:R-:W-:Y:S02]  /*382a0*/  LEA.HI.X.SX32 R243, R5, R0, 0x2, P2 ;  /* 0x0000000005f37211 */ /* 0x000fe400010f16ff */
[-C--:B------:R-:W-:Y:S01]  /*382b0*/  LEA R218, P2, R7, R2.reuse, 0x2 ;  /* 0x0000000207da7211 */ /* 0x080fe200078410ff */
[----:B----4-:R-:W-:Y:S01]  /*382c0*/  STL.64 [R1+0x38], R30 ;  /* 0x0000381e01007387 */ /* 0x010fe20000100a00 */
[----:B------:R-:W-:Y:S01]  /*382d0*/  IMAD.MOV.U32 R239, RZ, RZ, R16 ;  /* 0x000000ffffef7224 */ /* 0x000fe200078e0010 */
[C---:B------:R-:W-:Y:S01]  /*382e0*/  LEA R16, P3, R9.reuse, R2, 0x2 ;  /* 0x0000000209107211 */ /* 0x040fe200078610ff */
[----:B------:R-:W-:Y:S01]  /*382f0*/  IMAD.MOV.U32 R235, RZ, RZ, R17 ;  /* 0x000000ffffeb7224 */ /* 0x000fe200078e0011 */
[----:B------:R-:W-:Y:S01]  /*38300*/  STL.64 [R1+0x40], R32 ;  /* 0x0000402001007387 */ /* 0x000fe20000100a00 */
[----:B------:R-:W-:Y:S01]  /*38310*/  IMAD.MOV.U32 R233, RZ, RZ, R18 ;  /* 0x000000ffffe97224 */ /* 0x000fe200078e0012 */
[-C--:B------:R-:W-:Y:S01]  /*38320*/  LEA.HI.X.SX32 R17, R9, R0.reuse, 0x2, P3 ;  /* 0x0000000009117211 */ /* 0x080fe200018f16ff */
[----:B------:R-:W-:Y:S01]  /*38330*/  VIADD R3, R4, UR5 ;  /* 0x0000000504037c36 */ /* 0x000fe20008000000 */
[----:B------:R-:W-:Y:S01]  /*38340*/  STL.64 [R1+0x48], R34 ;  /* 0x0000482201007387 */ /* 0x000fe20000100a00 */
[----:B------:R-:W-:Y:S01]  /*38350*/  LEA.HI.X.SX32 R219, R7, R0, 0x2, P2 ;  /* 0x0000000007db7211 */ /* 0x000fe200010f16ff */
[----:B------:R-:W-:Y:S01]  /*38360*/  IMAD.MOV.U32 R229, RZ, RZ, R19 ;  /* 0x000000ffffe57224 */ /* 0x000fe200078e0013 */
[C---:B------:R-:W-:Y:S01]  /*38370*/  LEA R18, P2, R12.reuse, R2, 0x2 ;  /* 0x000000020c127211 */ /* 0x040fe200078410ff */
[----:B------:R-:W-:Y:S01]  /*38380*/  STL.64 [R1+0x50], R36 ;  /* 0x0000502401007387 */ /* 0x000fe20000100a00 */
[----:B------:R-:W-:Y:S01]  /*38390*/  VIADD R11, R3, UR5 ;  /* 0x00000005030b7c36 */ /* 0x000fe20008000000 */
[----:B------:R-:W-:Y:S01]  /*383a0*/  MOV R226, R21 ;  /* 0x0000001500e27202 */ /* 0x000fe20000000f00 */
[----:B------:R-:W-:Y:S01]  /*383b0*/  IMAD.MOV.U32 R227, RZ, RZ, R20 ;  /* 0x000000ffffe37224 */ /* 0x000fe200078e0014 */
[----:B------:R-:W-:Y:S01]  /*383c0*/  STL.64 [R1+0x58], R38 ;  /* 0x0000582601007387 */ /* 0x000fe20000100a00 */
[----:B------:R-:W-:Y:S01]  /*383d0*/  LEA.HI.X.SX32 R19, R12, R0, 0x2, P2 ;  /* 0x000000000c137211 */ /* 0x000fe200010f16ff */
[----:B------:R-:W-:Y:S01]  /*383e0*/  VIADD R8, R11, UR5 ;  /* 0x000000050b087c36 */ /* 0x000fe20008000000 */
[C---:B------:R-:W-:Y:S01]  /*383f0*/  LEA R14, P2, R3.reuse, R2, 0x2 ;  /* 0x00000002030e7211 */ /* 0x040fe200078410ff */
[----:B------:R-:W-:Y:S01]  /*38400*/  STL.64 [R1+0x60], R40 ;  /* 0x0000602801007387 */ /* 0x000fe20000100a00 */
[----:B------:R-:W-:Y:S01]  /*38410*/  IMAD.MOV.U32 R223, RZ, RZ, R22 ;  /* 0x000000ffffdf7224 */ /* 0x000fe200078e0016 */
[----:B------:R-:W-:Y:S01]  /*38420*/  MOV R216, R29 ;  /* 0x0000001d00d87202 */ /* 0x000fe20000000f00 */
[----:B------:R-:W-:Y:S01]  /*38430*/  IMAD.MOV.U32 R222, RZ, RZ, R25 ;  /* 0x000000ffffde7224 */ /* 0x000fe200078e0019 */
[----:B------:R-:W-:Y:S01]  /*38440*/  STL.64 [R1+0x68], R42 ;  /* 0x0000682a01007387 */ /* 0x000fe20000100a00 */
[----:B------:R-:W-:Y:S01]  /*38450*/  LEA.HI.X.SX32 R15, R3, R0, 0x2, P2 ;  /* 0x00000000030f7211 */ /* 0x000fe200010f16ff */
[----:B------:R-:W-:Y:S01]  /*38460*/  IMAD.MOV.U32 R221, RZ, RZ, R28 ;  /* 0x000000ffffdd7224 */ /* 0x000fe200078e001c */
[----:B------:R-:W-:Y:S01]  /*38470*/  IADD3 R6, PT, PT, R8, UR5, RZ ;  /* 0x0000000508067c10 */ /* 0x000fe2000fffe0ff */
[----:B------:R-:W-:Y:S01]  /*38480*/  STL.64 [R1+0x70], R44 ;  /* 0x0000702c01007387 */ /* 0x000fe20000100a00 */
[----:B------:R-:W-:-:S02]  /*38490*/  IMAD.MOV.U32 R220, RZ, RZ, R23 ;  /* 0x000000ffffdc7224 */ /* 0x000fc400078e0017 */
[----:B------:R-:W-:Y:S01]  /*384a0*/  IMAD.MOV.U32 R217, RZ, RZ, R26 ;  /* 0x000000ffffd97224 */ /* 0x000fe200078e001a */
[----:B------:R-:W-:Y:S01]  /*384b0*/  STL.64 [R1+0x78], R46 ;  /* 0x0000782e01007387 */ /* 0x000fe20000100a00 */
[----:B------:R-:W-:Y:S02]  /*384c0*/  VIADD R10, R6, UR5 ;  /* 0x00000005060a7c36 */ /* 0x000fe40008000000 */
[----:B------:R-:W-:Y:S01]  /*384d0*/  IMAD.MOV.U32 R215, RZ, RZ, R24 ;  /* 0x000000ffffd77224 */ /* 0x000fe200078e0018 */
[----:B------:R-:W-:Y:S01]  /*384e0*/  STL.64 [R1+0x80], R48 ;  /* 0x0000803001007387 */ /* 0x000fe20000100a00 */
[----:B------:R-:W-:Y:S02]  /*384f0*/  VIADD R5, R10, UR5 ;  /* 0x000000050a057c36 */ /* 0x000fe40008000000 */
[----:B------:R-:W-:Y:S01]  /*38500*/  IMAD.MOV.U32 R214, RZ, RZ, R27 ;  /* 0x000000ffffd67224 */ /* 0x000fe200078e001b */
[----:B------:R-:W-:Y:S01]  /*38510*/  STL.64 [R1+0x88], R50 ;  /* 0x0000883201007387 */ /* 0x000fe20000100a00 */
[----:B------:R-:W-:-:S03]  /*38520*/  VIADD R7, R5, UR5 ;  /* 0x0000000505077c36 */ /* 0x000fc60008000000 */
[----:B------:R-:W-:Y:S01]  /*38530*/  STL.64 [R1+0x90], R52 ;  /* 0x0000903401007387 */ /* 0x000fe20000100a00 */
[----:B------:R-:W-:-:S03]  /*38540*/  VIADD R9, R7, UR5 ;  /* 0x0000000507097c36 */ /* 0x000fc60008000000 */
        /* <DEDUP_REMOVED lines=12> */
[----:B------:R4:W-:Y:S04]  /*38610*/  STL.64 [R1+0xf8], R78 ;  /* 0x0000f84e01007387 */ /* 0x0009e80000100a00 */
[----:B------:R1:W-:Y:S04]  /*38620*/  STL.64 [R1+0x1d0], R16 ;  /* 0x0001d01001007387 */ /* 0x0003e80000100a00 */
[----:B------:R-:W-:Y:S01]  /*38630*/  STL.64 [R1+0x1c8], R18 ;  /* 0x0001c81201007387 */ /* 0x000fe20000100a00 */
[----:B----4-:R-:W4:Y:S01]  /*38640*/  LDTM.x64 R68, tmem[UR8+0x80] ;  /* 0x00008008004479ee */ /* 0x010f220008340000 */
[----:B-1----:R-:W-:-:S04]  /*38650*/  LEA R16, P3, R4, R2, 0x2 ;  /* 0x0000000204107211 */ /* 0x002fc800078610ff */
[----:B------:R-:W-:Y:S01]  /*38660*/  LEA.HI.X.SX32 R17, R4, R0, 0x2, P3 ;  /* 0x0000000004117211 */ /* 0x000fe200018f16ff */
[----:B------:R-:W-:Y:S01]  /*38670*/  VIADD R4, R9, UR5 ;  /* 0x0000000509047c36 */ /* 0x000fe20008000000 */
[----:B------:R-:W-:-:S03]  /*38680*/  LEA R12, P3, R11, R2, 0x2 ;  /* 0x000000020b0c7211 */ /* 0x000fc600078610ff */
[----:B------:R-:W-:Y:S01]  /*38690*/  STL.64 [R1+0x1c0], R16 ;  /* 0x0001c01001007387 */ /* 0x000fe20000100a00 */
[----:B------:R-:W-:Y:S02]  /*386a0*/  LEA.HI.X.SX32 R13, R11, R0, 0x2, P3 ;  /* 0x000000000b0d7211 */ /* 0x000fe400018f16ff */
[----:B------:R-:W-:Y:S01]  /*386b0*/  IADD3 R3, PT, PT, R4, UR5, RZ ;  /* 0x0000000504037c10 */ /* 0x000fe2000fffe0ff */
[----:B------:R1:W-:Y:S04]  /*386c0*/  STL.64 [R1+0x1b8], R14 ;  /* 0x0001b80e01007387 */ /* 0x0003e80000100a00 */
[----:B------:R2:W-:Y:S01]  /*386d0*/  STL.64 [R1+0x1b0], R12 ;  /* 0x0001b00c01007387 */ /* 0x0005e20000100a00 */
[-C--:B-1----:R-:W-:Y:S02]  /*386e0*/  LEA R14, P2, R8, R2.reuse, 0x2 ;  /* 0x00000002080e7211 */ /* 0x082fe400078410ff */
[----:B--2---:R-:W-:-:S02]  /*386f0*/  LEA R12, P3, R6, R2, 0x2 ;  /* 0x00000002060c7211 */ /* 0x004fc400078610ff */
[-C--:B------:R-:W-:Y:S01]  /*38700*/  LEA.HI.X.SX32 R15, R8, R0.reuse, 0x2, P2 ;  /* 0x00000000080f7211 */ /* 0x080fe200010f16ff */
[----:B------:R-:W-:Y:S01]  /*38710*/  VIADD R8, R3, UR5 ;  /* 0x0000000503087c36 */ /* 0x000fe20008000000 */
[----:B------:R-:W-:-:S03]  /*38720*/  LEA.HI.X.SX32 R13, R6, R0, 0x2, P3 ;  /* 0x00000000060d7211 */ /* 0x000fc600018f16ff */
[----:B------:R1:W-:Y:S01]  /*38730*/  STL.64 [R1+0x1a8], R14 ;  /* 0x0001a80e01007387 */ /* 0x0003e20000100a00 */
[----:B------:R-:W-:-:S03]  /*38740*/  VIADD R6, R8, UR5 ;  /* 0x0000000508067c36 */ /* 0x000fc60008000000 */
[----:B------:R2:W-:Y:S01]  /*38750*/  STL.64 [R1+0x1a0], R12 ;  /* 0x0001a00c01007387 */ /* 0x0005e20000100a00 */
[CC--:B-1----:R-:W-:Y:S02]  /*38760*/  LEA R14, P2, R10.reuse, R2.reuse, 0x2 ;  /* 0x000000020a0e7211 */ /* 0x0c2fe400078410ff */
[C---:B--2---:R-:W-:Y:S02]  /*38770*/  LEA R12, P3, R5.reuse, R2, 0x2 ;  /* 0x00000002050c7211 */ /* 0x044fe400078610ff */
[-C--:B------:R-:W-:Y:S02]  /*38780*/  LEA.HI.X.SX32 R15, R10, R0.reuse, 0x2, P2 ;  /* 0x000000000a0f7211 */ /* 0x080fe400010f16ff */
[----:B------:R-:W-:Y:S01]  /*38790*/  LEA.HI.X.SX32 R13, R5, R0, 0x2, P3 ;  /* 0x00000000050d7211 */ /* 0x000fe200018f16ff */
[----:B------:R-:W-:Y:S02]  /*387a0*/  VIADD R5, R6, UR5 ;  /* 0x0000000506057c36 */ /* 0x000fe40008000000 */
[----:B------:R1:W-:Y:S04]  /*387b0*/  STL.64 [R1+0x198], R14 ;  /* 0x0001980e01007387 */ /* 0x0003e80000100a00 */
[----:B------:R2:W-:Y:S01]  /*387c0*/  STL.64 [R1+0x190], R12 ;  /* 0x0001900c01007387 */ /* 0x0005e20000100a00 */
[----:B-1----:R-:W-:-:S02]  /*387d0*/  LEA R14, P2, R7, R2, 0x2 ;  /* 0x00000002070e7211 */ /* 0x002fc400078410ff */
[----:B--2---:R-:W-:Y:S02]  /*387e0*/  LEA R12, P3, R9, R2, 0x2 ;  /* 0x00000002090c7211 */ /* 0x004fe400078610ff */
[----:B------:R-:W-:Y:S01]  /*387f0*/  LEA.HI.X.SX32 R15, R7, R0, 0x2, P2 ;  /* 0x00000000070f7211 */ /* 0x000fe200010f16ff */
[----:B------:R-:W-:Y:S01]  /*38800*/  VIADD R7, R5, UR5 ;  /* 0x0000000505077c36 */ /* 0x000fe20008000000 */
[C---:B------:R-:W-:Y:S02]  /*38810*/  LEA R10, P2, R4.reuse, R2, 0x2 ;  /* 0x00000002040a7211 */ /* 0x040fe400078410ff */
[----:B------:R-:W-:Y:S01]  /*38820*/  LEA.HI.X.SX32 R13, R9, R0, 0x2, P3 ;  /* 0x00000000090d7211 */ /* 0x000fe200018f16ff */
[----:B------:R1:W-:Y:S01]  /*38830*/  STL.64 [R1+0x188], R14 ;  /* 0x0001880e01007387 */ /* 0x0003e20000100a00 */
[----:B------:R-:W-:Y:S02]  /*38840*/  LEA R16, P3, R3, R2, 0x2 ;  /* 0x0000000203107211 */ /* 0x000fe400078610ff */
[----:B------:R-:W-:-:S02]  /*38850*/  LEA.HI.X.SX32 R11, R4, R0, 0x2, P2 ;  /* 0x00000000040b7211 */ /* 0x000fc400010f16ff */
[----:B------:R-:W-:Y:S01]  /*38860*/  LEA.HI.X.SX32 R17, R3, R0, 0x2, P3 ;  /* 0x0000000003117211 */ /* 0x000fe200018f16ff */
[----:B-1----:R-:W2:Y:S04]  /*38870*/  LDL.LU R14, [R1+0xd94] ;  /* 0x000d9400010e7983 */ /* 0x002ea80000300800 */
[----:B------:R1:W-:Y:S04]  /*38880*/  STL.64 [R1+0x180], R12 ;  /* 0x0001800c01007387 */ /* 0x0003e80000100a00 */
[----:B------:R3:W-:Y:S01]  /*38890*/  STL.64 [R1+0x178], R10 ;  /* 0x0001780a01007387 */ /* 0x0007e20000100a00 */
[----:B-1----:R-:W-:-:S03]  /*388a0*/  LEA R12, P2, R8, R2, 0x2 ;  /* 0x00000002080c7211 */ /* 0x002fc600078410ff */
[----:B---3--:R-:W3:Y:S01]  /*388b0*/  LDL.LU R11, [R1+0xd90] ;  /* 0x000d9000010b7983 */ /* 0x008ee20000300800 */
[----:B------:R-:W-:-:S03]  /*388c0*/  LEA.HI.X.SX32 R13, R8, R0, 0x2, P2 ;  /* 0x00000000080d7211 */ /* 0x000fc600010f16ff */
[----:B------:R-:W4:Y:S04]  /*388d0*/  LDL.LU R10, [R1+0xd8c] ;  /* 0x000d8c00010a7983 */ /* 0x000f280000300800 */
[----:B------:R-:W4:Y:S01]  /*388e0*/  LDL.LU R9, [R1+0xd88] ;  /* 0x000d880001097983 */ /* 0x000f220000300800 */
[----:B------:R-:W-:-:S03]  /*388f0*/  VIADD R4, R7, UR5 ;  /* 0x0000000507047c36 */ /* 0x000fc60008000000 */
[----:B------:R1:W-:Y:S02]  /*38900*/  STL.64 [R1+0x170], R16 ;  /* 0x0001701001007387 */ /* 0x0003e40000100a00 */
[----:B------:R-:W-:Y:S02]  /*38910*/  IADD3 R3, PT, PT, R4, UR5, RZ ;  /* 0x0000000504037c10 */ /* 0x000fe4000fffe0ff */
[----:B------:R5:W-:Y:S01]  /*38920*/  STL.64 [R1+0x168], R12 ;  /* 0x0001680c01007387 */ /* 0x000be20000100a00 */
[CC--:B-1----:R-:W-:Y:S02]  /*38930*/  LEA R16, P3, R6.reuse, R2.reuse, 0x2 ;  /* 0x0000000206107211 */ /* 0x0c2fe400078610ff */
[----:B-----5:R-:W-:Y:S02]  /*38940*/  LEA R12, P2, R5, R2, 0x2 ;  /* 0x00000002050c7211 */ /* 0x020fe400078410ff */
[-C--:B------:R-:W-:Y:S01]  /*38950*/  LEA.HI.X.SX32 R17, R6, R0.reuse, 0x2, P3 ;  /* 0x0000000006117211 */ /* 0x080fe200018f16ff */
[----:B------:R-:W-:Y:S01]  /*38960*/  VIADD R6, R3, UR5 ;  /* 0x0000000503067c36 */ /* 0x000fe20008000000 */
[----:B------:R-:W-:-:S03]  /*38970*/  LEA.HI.X.SX32 R13, R5, R0, 0x2, P2 ;  /* 0x00000000050d7211 */ /* 0x000fc600010f16ff */
[----:B------:R1:W-:Y:S01]  /*38980*/  STL.64 [R1+0x160], R16 ;  /* 0x0001601001007387 */ /* 0x0003e20000100a00 */
[----:B------:R-:W-:-:S03]  /*38990*/  VIADD R5, R6, UR5 ;  /* 0x0000000506057c36 */ /* 0x000fc60008000000 */
[----:B------:R5:W-:Y:S01]  /*389a0*/  STL.64 [R1+0x158], R12 ;  /* 0x0001580c01007387 */ /* 0x000be20000100a00 */
[CC--:B-1----:R-:W-:Y:S02]  /*389b0*/  LEA R16, P3, R7.reuse, R2.reuse, 0x2 ;  /* 0x0000000207107211 */ /* 0x0c2fe400078610ff */
[C---:B-----5:R-:W-:Y:S02]  /*389c0*/  LEA R12, P2, R4.reuse, R2, 0x2 ;  /* 0x00000002040c7211 */ /* 0x060fe400078410ff */
[-C--:B------:R-:W-:Y:S02]  /*389d0*/  LEA.HI.X.SX32 R17, R7, R0.reuse, 0x2, P3 ;  /* 0x0000000007117211 */ /* 0x080fe400018f16ff */
[----:B------:R-:W-:Y:S01]  /*389e0*/  LEA.HI.X.SX32 R13, R4, R0, 0x2, P2 ;  /* 0x00000000040d7211 */ /* 0x000fe200010f16ff */
[----:B------:R-:W-:Y:S02]  /*389f0*/  VIADD R4, R5, UR5 ;  /* 0x0000000505047c36 */ /* 0x000fe40008000000 */
[----:B------:R1:W-:Y:S04]  /*38a00*/  STL.64 [R1+0x150], R16 ;  /* 0x0001501001007387 */ /* 0x0003e80000100a00 */
[----:B------:R5:W-:Y:S01]  /*38a10*/  STL.64 [R1+0x148], R12 ;  /* 0x0001480c01007387 */ /* 0x000be20000100a00 */
[----:B-1----:R-:W-:-:S02]  /*38a20*/  LEA R16, P3, R3, R2, 0x2 ;  /* 0x0000000203107211 */ /* 0x002fc400078610ff */
[----:B-----5:R-:W-:Y:S02]  /*38a30*/  LEA R12, P2, R6, R2, 0x2 ;  /* 0x00000002060c7211 */ /* 0x020fe400078410ff */
[-C--:B------:R-:W-:Y:S01]  /*38a40*/  LEA.HI.X.SX32 R17, R3, R0.reuse, 0x2, P3 ;  /* 0x0000000003117211 */ /* 0x080fe200018f16ff */
[----:B------:R-:W-:Y:S01]  /*38a50*/  VIADD R3, R4, UR5 ;  /* 0x0000000504037c36 */ /* 0x000fe20008000000 */
[----:B------:R-:W-:-:S03]  /*38a60*/  LEA.HI.X.SX32 R13, R6, R0, 0x2, P2 ;  /* 0x00000000060d7211 */ /* 0x000fc600010f16ff */
[----:B------:R1:W-:Y:S04]  /*38a70*/  STL.64 [R1+0x140], R16 ;  /* 0x0001401001007387 */ /* 0x0003e80000100a00 */
[----:B------:R5:W-:Y:S04]  /*38a80*/  STL.64 [R1+0x138], R12 ;  /* 0x0001380c01007387 */ /* 0x000be80000100a00 */
[----:B------:R-:W4:Y:S01]  /*38a90*/  LDL.LU R238, [R1+0xda8] ;  /* 0x000da80001ee7983 */ /* 0x000f220000300800 */
[-C--:B-1----:R-:W-:Y:S02]  /*38aa0*/  LEA R16, P3, R5, R2.reuse, 0x2 ;  /* 0x0000000205107211 */ /* 0x082fe400078610ff */
[----:B-----5:R-:W-:-:S02]  /*38ab0*/  LEA R12, P2, R4, R2, 0x2 ;  /* 0x00000002040c7211 */ /* 0x020fc400078410ff */
[----:B------:R-:W-:Y:S02]  /*38ac0*/  LEA.HI.X.SX32 R17, R5, R0, 0x2, P3 ;  /* 0x0000000005117211 */ /* 0x000fe400018f16ff */
[C---:B------:R-:W-:Y:S02]  /*38ad0*/  LEA R6, P3, R3.reuse, R2, 0x2 ;  /* 0x0000000203067211 */ /* 0x040fe400078610ff */
[-C--:B------:R-:W-:Y:S02]  /*38ae0*/  LEA.HI.X.SX32 R13, R4, R0.reuse, 0x2, P2 ;  /* 0x00000000040d7211 */ /* 0x080fe400010f16ff */
[----:B------:R-:W-:Y:S01]  /*38af0*/  LEA.HI.X.SX32 R7, R3, R0, 0x2, P3 ;  /* 0x0000000003077211 */ /* 0x000fe200018f16ff */
[----:B------:R-:W-:Y:S04]  /*38b00*/  STL.64 [R1+0x130], R16 ;  /* 0x0001301001007387 */ /* 0x000fe80000100a00 */
[----:B------:R-:W-:Y:S04]  /*38b10*/  STL.64 [R1+0x128], R12 ;  /* 0x0001280c01007387 */ /* 0x000fe80000100a00 */
[----:B------:R-:W-:Y:S04]  /*38b20*/  STL.64 [R1+0x120], R6 ;  /* 0x0001200601007387 */ /* 0x000fe80000100a00 */
[----:B------:R-:W5:Y:S04]  /*38b30*/  LDL.LU R234, [R1+0xdac] ;  /* 0x000dac0001ea7983 */ /* 0x000f680000300800 */
[----:B------:R-:W5:Y:S04]  /*38b40*/  LDL.LU R232, [R1+0xdbc] ;  /* 0x000dbc0001e87983 */ /* 0x000f680000300800 */
[----:B------:R-:W5:Y:S04]  /*38b50*/  LDL.LU R228, [R1+0xdd0] ;  /* 0x000dd00001e47983 */ /* 0x000f680000300800 */
[----:B------:R1:W-:Y:S04]  /*38b60*/  STL.64 [R1+0x11f0], R170 ;  /* 0x0011f0aa01007387 */ /* 0x0003e80000100a00 */
[----:B------:R1:W-:Y:S04]  /*38b70*/  STL.64 [R1+0x11e8], R172 ;  /* 0x0011e8ac01007387 */ /* 0x0003e80000100a00 */
[----:B------:R-:W-:Y:S04]  /*38b80*/  STL.64 [R1+0x11e0], R174 ;  /* 0x0011e0ae01007387 */ /* 0x000fe80000100a00 */
[----:B------:R-:W-:Y:S04]  /*38b90*/  STL.64 [R1+0x11d8], R176 ;  /* 0x0011d8b001007387 */ /* 0x000fe80000100a00 */
[----:B------:R-:W-:Y:S04]  /*38ba0*/  STL [R1+0x11d0], R182 ;  /* 0x0011d0b601007387 */ /* 0x000fe80000100800 */
[----:B------:R-:W-:Y:S04]  /*38bb0*/  STL.64 [R1+0x11c8], R178 ;  /* 0x0011c8b201007387 */ /* 0x000fe80000100a00 */
[----:B------:R1:W-:Y:S04]  /*38bc0*/  STL.64 [R1+0x11c0], R180 ;  /* 0x0011c0b401007387 */ /* 0x0003e80000100a00 */
[----:B------:R-:W-:Y:S04]  /*38bd0*/  STL [R1+0x11b8], R183 ;  /* 0x0011b8b701007387 */ /* 0x000fe80000100800 */
[----:B------:R1:W-:Y:S04]  /*38be0*/  STL.64 [R1+0x11b0], R184 ;  /* 0x0011b0b801007387 */ /* 0x0003e80000100a00 */
[----:B------:R-:W-:Y:S04]  /*38bf0*/  STL [R1+0x11a8], R188 ;  /* 0x0011a8bc01007387 */ /* 0x000fe80000100800 */
[----:B------:R1:W-:Y:S04]  /*38c00*/  STL.64 [R1+0x11a0], R186 ;  /* 0x0011a0ba01007387 */ /* 0x0003e80000100a00 */
[----:B------:R-:W-:Y:S04]  /*38c10*/  STL [R1+0x1198], R189 ;  /* 0x001198bd01007387 */ /* 0x000fe80000100800 */
[----:B------:R-:W-:Y:S04]  /*38c20*/  STL.64 [R1+0x1190], R190 ;  /* 0x001190be01007387 */ /* 0x000fe80000100a00 */
[----:B------:R-:W-:Y:S04]  /*38c30*/  STL.64 [R1+0x1188], R192 ;  /* 0x001188c001007387 */ /* 0x000fe80000100a00 */
[----:B------:R-:W-:Y:S04]  /*38c40*/  STL [R1+0x1184], R194 ;  /* 0x001184c201007387 */ /* 0x000fe80000100800 */
[----:B------:R-:W-:Y:S04]  /*38c50*/  STL [R1+0x1180], R195 ;  /* 0x001180c301007387 */ /* 0x000fe80000100800 */
[----:B-1----:R-:W5:Y:S04]  /*38c60*/  LDL.LU R171, [R1+0xdd4] ;  /* 0x000dd40001ab7983 */ /* 0x002f680000300800 */
[----:B------:R-:W5:Y:S04]  /*38c70*/  LDL.LU R170, [R1+0xde8] ;  /* 0x000de80001aa7983 */ /* 0x000f680000300800 */
[----:B------:R-:W5:Y:S01]  /*38c80*/  LDL.LU R172, [R1+0xdec] ;  /* 0x000dec0001ac7983 */ /* 0x000f620000300800 */
[----:B--2---:R-:W-:-:S02]  /*38c90*/  ISETP.LT.AND P4, PT, R14, UR11, !P1 ;  /* 0x0000000b0e007c0c */ /* 0x004fc4000cf81270 */
[----:B---3--:R-:W-:Y:S02]  /*38ca0*/  ISETP.LT.AND P2, PT, R11, UR16, !P1 ;  /* 0x000000100b007c0c */ /* 0x008fe4000cf41270 */
[----:B----4-:R-:W-:Y:S02]  /*38cb0*/  ISETP.LT.AND P3, PT, R10, UR17, !P1 ;  /* 0x000000110a007c0c */ /* 0x010fe4000cf61270 */
[----:B------:R-:W-:Y:S02]  /*38cc0*/  ISETP.LT.AND P0, PT, R9, UR18, !P1 ;  /* 0x0000001209007c0c */ /* 0x000fe4000cf01270 */
[----:B------:R-:W1:Y:S01]  /*38cd0*/  LDTM.x64 R4, tmem[UR8+0xc0] ;  /* 0x0000c008000479ee */ /* 0x000e620008340000 */
[----:B------:R-:W-:Y:S01]  /*38ce0*/  NOP ;  /* 0x0000000000007918 */ /* 0x000fe20000000000 */
[----:B------:R-:W-:Y:S01]  /*38cf0*/  @P5 STG.E desc[UR20][R210.64], R239 ;  /* 0x000000efd2005986 */ /* 0x000fe2000c101914 */
[----:B------:R-:W-:Y:S02]  /*38d00*/  IMAD.MOV.U32 R181, RZ, RZ, R222 ;  /* 0x000000ffffb57224 */ /* 0x000fe400078e00de */
[----:B------:R-:W-:Y:S01]  /*38d10*/  IMAD.MOV.U32 R182, RZ, RZ, R217 ;  /* 0x000000ffffb67224 */ /* 0x000fe200078e00d9 */
[----:B------:R-:W-:Y:S01]  /*38d20*/  @P4 STG.E desc[UR20][R208.64], R235 ;  /* 0x000000ebd0004986 */ /* 0x000fe2000c101914 */
[----:B------:R-:W-:Y:S01]  /*38d30*/  MOV R177, R219 ;  /* 0x000000db00b17202 */ /* 0x000fe20000000f00 */
[----:B------:R-:W-:Y:S01]  /*38d40*/  IMAD.MOV.U32 R175, RZ, RZ, R216 ;  /* 0x000000ffffaf7224 */ /* 0x000fe200078e00d8 */
[----:B------:R-:W-:Y:S01]  /*38d50*/  MOV R179, R225 ;  /* 0x000000e100b37202 */ /* 0x000fe20000000f00 */
[----:B------:R-:W-:Y:S01]  /*38d60*/  @P2 STG.E desc[UR20][R206.64], R233 ;  /* 0x000000e9ce002986 */ /* 0x000fe2000c101914 */
[----:B------:R-:W-:Y:S01]  /*38d70*/  IMAD.MOV.U32 R178, RZ, RZ, R224 ;  /* 0x000000ffffb27224 */ /* 0x000fe200078e00e0 */
[----:B------:R-:W2:Y:S02]  /*38d80*/  LDCU UR8, c[0x0][0x39c] ;  /* 0x00007380ff0877ac */ /* 0x000ea40008000800 */
[----:B------:R-:W-:Y:S04]  /*38d90*/  @P3 STG.E desc[UR20][R204.64], R229 ;  /* 0x000000e5cc003986 */ /* 0x000fe8000c101914 */
[----:B------:R-:W-:Y:S01]  /*38da0*/  @P0 STG.E desc[UR20][R202.64], R227 ;  /* 0x000000e3ca000986 */ /* 0x000fe2000c101914 */
[----:B-----5:R-:W-:Y:S01]  /*38db0*/  ISETP.LT.AND P4, PT, R234, UR4, !P1 ;  /* 0x00000004ea007c0c */ /* 0x020fe2000cf81270 */
[----:B------:R-:W3:Y:S02]  /*38dc0*/  LDCU UR4, c[0x0][0x39c] ;  /* 0x00007380ff0477ac */ /* 0x000ee40008000800 */
[----:B---3--:R-:W-:Y:S01]  /*38dd0*/  ISETP.LT.AND P2, PT, R232, UR4, !P1 ;  /* 0x00000004e8007c0c */ /* 0x008fe2000cf41270 */
[----:B------:R-:W3:Y:S02]  /*38de0*/  LDCU UR4, c[0x0][0x39c] ;  /* 0x00007380ff0477ac */ /* 0x000ee40008000800 */
[----:B---3--:R-:W-:Y:S01]  /*38df0*/  ISETP.LT.AND P3, PT, R228, UR4, !P1 ;  /* 0x00000004e4007c0c */ /* 0x008fe2000cf61270 */
[----:B------:R-:W3:Y:S01]  /*38e00*/  LDCU UR4, c[0x0][0x39c] ;  /* 0x00007380ff0477ac */ /* 0x000ee20008000800 */
[----:B------:R-:W-:-:S13]  /*38e10*/  ISETP.LT.AND P5, PT, R238, UR19, !P1 ;  /* 0x00000013ee007c0c */ /* 0x000fda000cfa1270 */
[----:B------:R-:W-:Y:S01]  /*38e20*/  @P5 STG.E desc[UR20][R200.64], R226 ;  /* 0x000000e2c8005986 */ /* 0x000fe2000c101914 */
[----:B---3--:R-:W-:Y:S01]  /*38e30*/  ISETP.LT.AND P0, PT, R171, UR4, !P1 ;  /* 0x00000004ab007c0c */ /* 0x008fe2000cf01270 */
[----:B------:R-:W3:Y:S02]  /*38e40*/  LDCU UR4, c[0x0][0x39c] ;  /* 0x00007380ff0477ac */ /* 0x000ee40008000800 */
[----:B------:R-:W4:Y:S01]  /*38e50*/  LDL.LU R171, [R1+0xe00] ;  /* 0x000e000001ab7983 */ /* 0x000f220000300800 */
[----:B---3--:R-:W-:Y:S01]  /*38e60*/  ISETP.LT.AND P5, PT, R170, UR4, !P1 ;  /* 0x00000004aa007c0c */ /* 0x008fe2000cfa1270 */
[----:B------:R-:W3:Y:S02]  /*38e70*/  LDCU UR4, c[0x0][0x39c] ;  /* 0x00007380ff0477ac */ /* 0x000ee40008000800 */
[----:B------:R-:W5:Y:S04]  /*38e80*/  LDL.LU R170, [R1+0xe18] ;  /* 0x000e180001aa7983 */ /* 0x000f680000300800 */
[----:B------:R-:W-:Y:S01]  /*38e90*/  @P4 STG.E desc[UR20][R198.64], R223 ;  /* 0x000000dfc6004986 */ /* 0x000fe2000c101914 */
[----:B---3--:R-:W-:Y:S01]  /*38ea0*/  ISETP.LT.AND P4, PT, R172, UR4, !P1 ;  /* 0x00000004ac007c0c */ /* 0x008fe2000cf81270 */
[----:B------:R-:W4:Y:S02]  /*38eb0*/  LDCU UR4, c[0x0][0x39c] ;  /* 0x00007380ff0477ac */ /* 0x000f240008000800 */
[----:B------:R-:W3:Y:S04]  /*38ec0*/  LDL.LU R172, [R1+0xe1c] ;  /* 0x000e1c0001ac7983 */ /* 0x000ee80000300800 */
[----:B------:R-:W-:Y:S04]  /*38ed0*/  @P2 STG.E desc[UR20][R196.64], R220 ;  /* 0x000000dcc4002986 */ /* 0x000fe8000c101914 */
[----:B------:R-:W2:Y:S04]  /*38ee0*/  LDL.LU R174, [R1+0xe20] ;  /* 0x000e200001ae7983 */ /* 0x000ea80000300800 */
[----:B------:R-:W-:Y:S04]  /*38ef0*/  @P3 STG.E desc[UR20][R212.64], R215 ;  /* 0x000000d7d4003986 */ /* 0x000fe8000c101914 */
[----:B------:R-:W-:Y:S01]  /*38f00*/  @P0 STG.E desc[UR20][R230.64], R181 ;  /* 0x000000b5e6000986 */ /* 0x000fe2000c101914 */
[----:B----4-:R-:W-:Y:S01]  /*38f10*/  ISETP.LT.AND P2, PT, R171, UR4, !P1 ;  /* 0x00000004ab007c0c */ /* 0x010fe2000cf41270 */
[----:B------:R-:W5:Y:S02]  /*38f20*/  LDCU UR4, c[0x0][0x39c] ;  /* 0x00007380ff0477ac */ /* 0x000f640008000800 */
[----:B-----5:R-:W-:Y:S01]  /*38f30*/  ISETP.LT.AND P3, PT, R170, UR4, !P1 ;  /* 0x00000004aa007c0c */ /* 0x020fe2000cf61270 */
[----:B------:R-:W3:Y:S01]  /*38f40*/  LDCU UR4, c[0x0][0x39c] ;  /* 0x00007380ff0477ac */ /* 0x000ee20008000800 */
[----:B------:R-:W4:Y:S01]  /*38f50*/  LDL.LU R170, [R1+0xe24] ;  /* 0x000e240001aa7983 */ /* 0x000f220000300800 */
[----:B---3--:R-:W-:Y:S01]  /*38f60*/  ISETP.LT.AND P0, PT, R172, UR4, !P1 ;  /* 0x00000004ac007c0c */ /* 0x008fe2000cf01270 */
[----:B------:R-:W2:Y:S02]  /*38f70*/  LDCU UR4, c[0x0][0x39c] ;  /* 0x00007380ff0477ac */ /* 0x000ea40008000800 */
[----:B------:R-:W3:Y:S04]  /*38f80*/  LDL.LU R172, [R1+0xe3c] ;  /* 0x000e3c0001ac7983 */ /* 0x000ee80000300800 */
[----:B------:R5:W-:Y:S01]  /*38f90*/  @P5 STG.E desc[UR20][R236.64], R182 ;  /* 0x000000b6ec005986 */ /* 0x000be2000c101914 */
[----:B--2---:R-:W-:Y:S01]  /*38fa0*/  ISETP.LT.AND P5, PT, R174, UR4, !P1 ;  /* 0x00000004ae007c0c */ /* 0x004fe2000cfa1270 */
[----:B------:R-:W4:Y:S01]  /*38fb0*/  LDCU UR4, c[0x0][0x39c] ;  /* 0x00007380ff0477ac */ /* 0x000f220008000800 */
[----:B------:R-:W-:-:S02]  /*38fc0*/  IMAD.MOV.U32 R171, RZ, RZ, R214 ;  /* 0x000000ffffab7224 */ /* 0x000fc400078e00d6 */
[----:B------:R-:W-:Y:S01]  /*38fd0*/  IMAD.MOV.U32 R185, RZ, RZ, R177 ;  /* 0x000000ffffb97224 */ /* 0x000fe200078e00b1 */
[----:B------:R-:W-:Y:S02]  /*38fe0*/  MOV R177, R175 ;  /* 0x000000af00b17202 */ /* 0x000fe40000000f00 */
[----:B------:R-:W2:Y:S04]  /*38ff0*/  LDL.LU R175, [R1+0xe40] ;  /* 0x000e400001af7983 */ /* 0x000ea80000300800 */
[----:B------:R1:W-:Y:S04]  /*39000*/  @P4 STG.E desc[UR20][R242.64], R171 ;  /* 0x000000abf2004986 */ /* 0x0003e8000c101914 */
[----:B------:R-:W2:Y:S04]  /*39010*/  LDL.LU.64 R186, [R1+0x1d0] ;  /* 0x0001d00001ba7983 */ /* 0x000ea80000300a00 */
[----:B------:R-:W2:Y:S01]  /*39020*/  LDL.LU R188, [R1+0x38] ;  /* 0x0000380001bc7983 */ /* 0x000ea20000300800 */
[----:B------:R-:W-:-:S05]  /*39030*/  IMAD.MOV.U32 R173, RZ, RZ, R221 ;  /* 0x000000ffffad7224 */ /* 0x000fca00078e00dd */
[----:B------:R1:W-:Y:S01]  /*39040*/  @P2 STG.E desc[UR20][R178.64], R173 ;  /* 0x000000adb2002986 */ /* 0x0003e2000c101914 */
[----:B----4-:R-:W-:Y:S01]  /*39050*/  ISETP.LT.AND P4, PT, R170, UR4, !P1 ;  /* 0x00000004aa007c0c */ /* 0x010fe2000cf81270 */
[----:B------:R-:W3:Y:S02]  /*39060*/  LDCU UR4, c[0x0][0x39c] ;  /* 0x00007380ff0477ac */ /* 0x000ee40008000800 */
[----:B------:R-:W4:Y:S04]  /*39070*/  LDL.LU R170, [R1+0xf5c] ;  /* 0x000f5c0001aa7983 */ /* 0x000f280000300800 */
[----:B-----5:R-:W5:Y:S04]  /*39080*/  LDL.LU.64 R182, [R1+0x1c8] ;  /* 0x0001c80001b67983 */ /* 0x020f680000300a00 */
[----:B-1----:R-:W5:Y:S01]  /*39090*/  LDL.LU R171, [R1+0x3c] ;  /* 0x00003c0001ab7983 */ /* 0x002f620000300800 */
[----:B---3--:R-:W-:Y:S01]  /*390a0*/  ISETP.LT.AND P2, PT, R172, UR4, !P1 ;  /* 0x00000004ac007c0c */ /* 0x008fe2000cf41270 */
[----:B------:R-:W-:-:S02]  /*390b0*/  IMAD.MOV.U32 R176, RZ, RZ, R218 ;  /* 0x000000ffffb07224 */ /* 0x000fc400078e00da */
[----:B------:R-:W3:Y:S01]  /*390c0*/  LDL.LU R172, [R1+0xf58] ;  /* 0x000f580001ac7983 */ /* 0x000ee20000300800 */
[----:B------:R-:W2:Y:S03]  /*390d0*/  LDCU UR4, c[0x0][0x39c] ;  /* 0x00007380ff0477ac */ /* 0x000ea60008000800 */
[----:B------:R-:W3:Y:S04]  /*390e0*/  LDL.LU.64 R180, [R1+0x1c0] ;  /* 0x0001c00001b47983 */ /* 0x000ee80000300a00 */
[----:B------:R-:W3:Y:S04]  /*390f0*/  LDL.LU R173, [R1+0x40] ;  /* 0x0000400001ad7983 */ /* 0x000ee80000300800 */
[----:B------:R-:W3:Y:S04]  /*39100*/  LDL.LU.64 R178, [R1+0x1b8] ;  /* 0x0001b80001b27983 */ /* 0x000ee80000300a00 */
[----:B------:R-:W3:Y:S01]  /*39110*/  LDL.LU R174, [R1+0x44] ;  /* 0x0000440001ae7983 */ /* 0x000ee20000300800 */
[----:B------:R-:W-:-:S05]  /*39120*/  IMAD.MOV.U32 R184, RZ, RZ, R176 ;  /* 0x000000ffffb87224 */ /* 0x000fca00078e00b0 */
[----:B------:R1:W-:Y:S04]  /*39130*/  @P3 STG.E desc[UR20][R184.64], R177 ;  /* 0x000000b1b8003986 */ /* 0x0003e8000c101914 */
[----:B-1----:R-:W3:Y:S01]  /*39140*/  LDL.LU R177, [R1+0xf54] ;  /* 0x000f540001b17983 */ /* 0x002ee20000300800 */
[----:B--2---:R-:W-:Y:S01]  /*39150*/  ISETP.LT.AND P3, PT, R175, UR4, !P1 ;  /* 0x00000004af007c0c */ /* 0x004fe2000cf61270 */
[----:B------:R-:W4:Y:S02]  /*39160*/  LDCU UR4, c[0x0][0x39c] ;  /* 0x00007380ff0477ac */ /* 0x000f240008000800 */
[----:B------:R-:W2:Y:S04]  /*39170*/  LDL.LU.64 R194, [R1+0x1b0] ;  /* 0x0001b00001c27983 */ /* 0x000ea80000300a00 */
[----:B------:R-:W2:Y:S04]  /*39180*/  LDL.LU R176, [R1+0x48] ;  /* 0x0000480001b07983 */ /* 0x000ea80000300800 */
[----:B------:R-:W2:Y:S04]  /*39190*/  LDL.LU.64 R184, [R1+0x1a8] ;  /* 0x0001a80001b87983 */ /* 0x000ea80000300a00 */
[----:B------:R-:W-:Y:S04]  /*391a0*/  @P0 STG.E desc[UR20][R186.64], R188 ;  /* 0x000000bcba000986 */ /* 0x000fe8000c101914 */
[----:B------:R-:W2:Y:S04]  /*391b0*/  LDL.LU R175, [R1+0x4c] ;  /* 0x00004c0001af7983 */ /* 0x000ea80000300800 */
[----:B-----5:R1:W-:Y:S04]  /*391c0*/  @P5 STG.E desc[UR20][R182.64], R171 ;  /* 0x000000abb6005986 */ /* 0x0203e8000c101914 */
[----:B-1----:R-:W5:Y:S01]  /*391d0*/  LDL.LU R171, [R1+0xf50] ;  /* 0x000f500001ab7983 */ /* 0x002f620000300800 */
[----:B----4-:R-:W-:Y:S01]  /*391e0*/  ISETP.LT.AND P0, PT, R170, UR4, !P1 ;  /* 0x00000004aa007c0c */ /* 0x010fe2000cf01270 */
[----:B------:R-:W1:Y:S02]  /*391f0*/  LDCU UR4, c[0x0][0x39c] ;  /* 0x00007380ff0477ac */ /* 0x000e640008000800 */
[----:B------:R-:W4:Y:S04]  /*39200*/  LDL.LU.64 R188, [R1+0x1a0] ;  /* 0x0001a00001bc7983 */ /* 0x000f280000300a00 */
[----:B------:R-:W4:Y:S04]  /*39210*/  LDL.LU R170, [R1+0x50] ;  /* 0x0000500001aa7983 */ /* 0x000f280000300800 */
[----:B---3--:R3:W-:Y:S04]  /*39220*/  @P4 STG.E desc[UR20][R180.64], R173 ;  /* 0x000000adb4004986 */ /* 0x0087e8000c101914 */
[----:B---3--:R-:W3:Y:S01]  /*39230*/  LDL.LU R173, [R1+0xf4c] ;  /* 0x000f4c0001ad7983 */ /* 0x008ee20000300800 */
[----:B-1----:R-:W-:Y:S01]  /*39240*/  ISETP.LT.AND P5, PT, R172, UR4, !P1 ;  /* 0x00000004ac007c0c */ /* 0x002fe2000cfa1270 */
[----:B------:R-:W1:Y:S02]  /*39250*/  LDCU UR4, c[0x0][0x39c] ;  /* 0x00007380ff0477ac */ /* 0x000e640008000800 */
[----:B------:R-:W4:Y:S04]  /*39260*/  LDL.LU.64 R186, [R1+0x198] ;  /* 0x0001980001ba7983 */ /* 0x000f280000300a00 */
[----:B------:R-:W4:Y:S04]  /*39270*/  LDL.LU R172, [R1+0x54] ;  /* 0x0000540001ac7983 */ /* 0x000f280000300800 */
[----:B------:R1:W-:Y:S04]  /*39280*/  @P2 STG.E desc[UR20][R178.64], R174 ;  /* 0x000000aeb2002986 */ /* 0x0003e8000c101914 */
[----:B-1----:R-:W4:Y:S01]  /*39290*/  LDL.LU R174, [R1+0xf3c] ;  /* 0x000f3c0001ae7983 */ /* 0x002f220000300800 */
[----:B------:R-:W-:Y:S01]  /*392a0*/  ISETP.LT.AND P4, PT, R177, UR4, !P1 ;  /* 0x00000004b1007c0c */ /* 0x000fe2000cf81270 */
[----:B------:R-:W5:Y:S02]  /*392b0*/  LDCU UR4, c[0x0][0x39c] ;  /* 0x00007380ff0477ac */ /* 0x000f640008000800 */
[----:B------:R-:W4:Y:S04]  /*392c0*/  LDL.LU.64 R236, [R1+0x190] ;  /* 0x0001900001ec7983 */ /* 0x000f280000300a00 */
[----:B------:R-:W4:Y:S04]  /*392d0*/  LDL.LU R180, [R1+0x58] ;  /* 0x0000580001b47983 */ /* 0x000f280000300800 */
[----:B------:R-:W4:Y:S04]  /*392e0*/  LDL.LU.64 R230, [R1+0x188] ;  /* 0x0001880001e67983 */ /* 0x000f280000300a00 */
[----:B------:R-:W4:Y:S04]  /*392f0*/  LDL.LU R177, [R1+0x5c] ;  /* 0x00005c0001b17983 */ /* 0x000f280000300800 */
[----:B------:R-:W4:Y:S04]  /*39300*/  LDL.LU R182, [R1+0xf38] ;  /* 0x000f380001b67983 */ /* 0x000f280000300800 */
[----:B------:R-:W4:Y:S04]  /*39310*/  LDL.LU.64 R178, [R1+0x180] ;  /* 0x0001800001b27983 */ /* 0x000f280000300a00 */
[----:B--2---:R1:W-:Y:S01]  /*39320*/  @P3 STG.E desc[UR20][R194.64], R176 ;  /* 0x000000b0c2003986 */ /* 0x0043e2000c101914 */
[----:B-----5:R-:W-:Y:S01]  /*39330*/  ISETP.LT.AND P2, PT, R171, UR4, !P1 ;  /* 0x00000004ab007c0c */ /* 0x020fe2000cf41270 */
[----:B------:R-:W3:Y:S02]  /*39340*/  LDCU UR4, c[0x0][0x39c] ;  /* 0x00007380ff0477ac */ /* 0x000ee40008000800 */
[----:B------:R-:W2:Y:S04]  /*39350*/  LDL.LU R171, [R1+0x60] ;  /* 0x0000600001ab7983 */ /* 0x000ea80000300800 */
[----:B------:R-:W5:Y:S04]  /*39360*/  LDL.LU R181, [R1+0xf34] ;  /* 0x000f340001b57983 */ /* 0x000f680000300800 */
[----:B-1----:R-:W2:Y:S01]  /*39370*/  LDL.LU.64 R194, [R1+0x178] ;  /* 0x0001780001c27983 */ /* 0x002ea20000300a00 */
[----:B---3--:R-:W-:Y:S01]  /*39380*/  ISETP.LT.AND P3, PT, R173, UR4, !P1 ;  /* 0x00000004ad007c0c */ /* 0x008fe2000cf61270 */
[----:B------:R-:W4:Y:S02]  /*39390*/  LDCU UR4, c[0x0][0x39c] ;  /* 0x00007380ff0477ac */ /* 0x000f240008000800 */
[----:B------:R-:W3:Y:S04]  /*393a0*/  LDL.LU R173, [R1+0x64] ;  /* 0x0000640001ad7983 */ /* 0x000ee80000300800 */
[----:B------:R-:W2:Y:S04]  /*393b0*/  LDL.LU R176, [R1+0xf30] ;  /* 0x000f300001b07983 */ /* 0x000ea80000300800 */
[----:B------:R1:W-:Y:S04]  /*393c0*/  @P0 STG.E desc[UR20][R184.64], R175 ;  /* 0x000000afb8000986 */ /* 0x0003e8000c101914 */
[----:B-1----:R-:W3:Y:S01]  /*393d0*/  LDL.LU.64 R184, [R1+0x170] ;  /* 0x0001700001b87983 */ /* 0x002ee20000300a00 */
[----:B----4-:R-:W-:Y:S01]  /*393e0*/  ISETP.LT.AND P0, PT, R174, UR4, !P1 ;  /* 0x00000004ae007c0c */ /* 0x010fe2000cf01270 */
[----:B------:R-:W1:Y:S02]  /*393f0*/  LDCU UR4, c[0x0][0x39c] ;  /* 0x00007380ff0477ac */ /* 0x000e640008000800 */
[----:B------:R-:W4:Y:S04]  /*39400*/  LDL.LU R175, [R1+0x68] ;  /* 0x0000680001af7983 */ /* 0x000f280000300800 */
[----:B------:R-:W3:Y:S04]  /*39410*/  LDL.LU R174, [R1+0xf2c] ;  /* 0x000f2c0001ae7983 */ /* 0x000ee80000300800 */
[----:B------:R1:W-:Y:S02]  /*39420*/  @P5 STG.E desc[UR20][R188.64], R170 ;  /* 0x000000aabc005986 */ /* 0x0003e4000c101914 */
[----:B-1----:R-:W-:Y:S01]  /*39430*/  ISETP.LT.AND P5, PT, R182, UR4, !P1 ;  /* 0x00000004b6007c0c */ /* 0x002fe2000cfa1270 */
[----:B------:R-:W5:Y:S01]  /*39440*/  LDCU UR4, c[0x0][0x39c] ;  /* 0x00007380ff0477ac */ /* 0x000f620008000800 */
[----:B------:R-:W4:Y:S04]  /*39450*/  LDL.LU R170, [R1+0xf24] ;  /* 0x000f240001aa7983 */ /* 0x000f280000300800 */
[----:B------:R-:W4:Y:S04]  /*39460*/  LDL.LU.64 R188, [R1+0x168] ;  /* 0x0001680001bc7983 */ /* 0x000f280000300a00 */
[----:B------:R1:W-:Y:S04]  /*39470*/  @P4 STG.E desc[UR20][R186.64], R172 ;  /* 0x000000acba004986 */ /* 0x0003e8000c101914 */
[----:B------:R-:W4:Y:S04]  /*39480*/  LDL.LU R182, [R1+0x6c] ;  /* 0x00006c0001b67983 */ /* 0x000f280000300800 */
[----:B-1----:R-:W4:Y:S04]  /*39490*/  LDL.LU R172, [R1+0xf20] ;  /* 0x000f200001ac7983 */ /* 0x002f280000300800 */
[----:B------:R-:W4:Y:S04]  /*394a0*/  LDL.LU.64 R186, [R1+0x160] ;  /* 0x0001600001ba7983 */ /* 0x000f280000300a00 */
[----:B------:R-:W-:Y:S04]  /*394b0*/  @P2 STG.E desc[UR20][R236.64], R180 ;  /* 0x000000b4ec002986 */ /* 0x000fe8000c101914 */
[----:B------:R-:W-:Y:S01]  /*394c0*/  @P3 STG.E desc[UR20][R230.64], R177 ;  /* 0x000000b1e6003986 */ /* 0x000fe2000c101914 */
[----:B-----5:R-:W-:Y:S01]  /*394d0*/  ISETP.LT.AND P4, PT, R181, UR4, !P1 ;  /* 0x00000004b5007c0c */ /* 0x020fe2000cf81270 */
[----:B------:R-:W2:Y:S02]  /*394e0*/  LDCU UR4, c[0x0][0x39c] ;  /* 0x00007380ff0477ac */ /* 0x000ea40008000800 */
[----:B------:R-:W5:Y:S01]  /*394f0*/  LDL.LU R181, [R1+0x70] ;  /* 0x0000700001b57983 */ /* 0x000f620000300800 */
[----:B--2---:R-:W-:-:S03]  /*39500*/  ISETP.LT.AND P2, PT, R176, UR4, !P1 ;  /* 0x00000004b0007c0c */ /* 0x004fc6000cf41270 */
[----:B------:R1:W-:Y:S01]  /*39510*/  @P0 STG.E desc[UR20][R178.64], R171 ;  /* 0x000000abb2000986 */ /* 0x0003e2000c101914 */
[----:B------:R-:W3:Y:S03]  /*39520*/  LDCU UR4, c[0x0][0x39c] ;  /* 0x00007380ff0477ac */ /* 0x000ee60008000800 */
[----:B------:R-:W2:Y:S04]  /*39530*/  LDL.LU R176, [R1+0xf1c] ;  /* 0x000f1c0001b07983 */ /* 0x000ea80000300800 */
[----:B-1----:R-:W5:Y:S01]  /*39540*/  LDL.LU R178, [R1+0xf18] ;  /* 0x000f180001b27983 */ /* 0x002f620000300800 */
[----:B---3--:R-:W-:Y:S01]  /*39550*/  ISETP.LT.AND P3, PT, R174, UR4, !P1 ;  /* 0x00000004ae007c0c */ /* 0x008fe2000cf61270 */
[----:B------:R-:W4:Y:S02]  /*39560*/  LDCU UR4, c[0x0][0x39c] ;  /* 0x00007380ff0477ac */ /* 0x000f240008000800 */
[----:B----4-:R-:W-:Y:S01]  /*39570*/  ISETP.LT.AND P0, PT, R170, UR4, !P1 ;  /* 0x00000004aa007c0c */ /* 0x010fe2000cf01270 */
[----:B------:R-:W1:Y:S01]  /*39580*/  LDCU UR4, c[0x0][0x39c] ;  /* 0x00007380ff0477ac */ /* 0x000e620008000800 */
[----:B------:R-:W3:Y:S04]  /*39590*/  LDL.LU.64 R170, [R1+0x158] ;  /* 0x0001580001aa7983 */ /* 0x000ee80000300a00 */
[----:B------:R4:W-:Y:S04]  /*395a0*/  @P5 STG.E desc[UR20][R194.64], R173 ;  /* 0x000000adc2005986 */ /* 0x0009e8000c101914 */
[----:B------:R-:W3:Y:S04]  /*395b0*/  LDL.LU R237, [R1+0x74] ;  /* 0x0000740001ed7983 */ /* 0x000ee80000300800 */
[----:B------:R4:W-:Y:S01]  /*395c0*/  @P4 STG.E desc[UR20][R184.64], R175 ;  /* 0x000000afb8004986 */ /* 0x0009e2000c101914 */
[----:B-1----:R-:W-:Y:S01]  /*395d0*/  ISETP.LT.AND P5, PT, R172, UR4, !P1 ;  /* 0x00000004ac007c0c */ /* 0x002fe2000cfa1270 */
[----:B------:R-:W2:Y:S02]  /*395e0*/  LDCU UR4, c[0x0][0x39c] ;  /* 0x00007380ff0477ac */ /* 0x000ea40008000800 */
[----:B----4-:R-:W4:Y:S04]  /*395f0*/  LDL.LU.64 R172, [R1+0x150] ;  /* 0x0001500001ac7983 */ /* 0x010f280000300a00 */
[----:B------:R-:W4:Y:S04]  /*39600*/  LDL.LU R230, [R1+0x78] ;  /* 0x0000780001e67983 */ /* 0x000f280000300800 */
[----:B------:R-:W3:Y:S04]  /*39610*/  LDL.LU R184, [R1+0xf14] ;  /* 0x000f140001b87983 */ /* 0x000ee80000300800 */
[----:B------:R-:W3:Y:S04]  /*39620*/  LDL.LU.64 R174, [R1+0x148] ;  /* 0x0001480001ae7983 */ /* 0x000ee80000300a00 */
[----:B------:R-:W3:Y:S04]  /*39630*/  LDL.LU R195, [R1+0x7c] ;  /* 0x00007c0001c37983 */ /* 0x000ee80000300800 */
[----:B------:R1:W-:Y:S01]  /*39640*/  @P2 STG.E desc[UR20][R188.64], R182 ;  /* 0x000000b6bc002986 */ /* 0x0003e2000c101914 */
[----:B------:R-:W-:-:S05]  /*39650*/  VIADD R3, R3, UR5 ;  /* 0x0000000503037c36 */ /* 0x000fca0008000000 */
[----:B------:R-:W-:-:S04]  /*39660*/  LEA R190, P6, R3, R2, 0x2 ;  /* 0x0000000203be7211 */ /* 0x000fc800078c10ff */
[C---:B------:R-:W-:Y:S02]  /*39670*/  LEA.HI.X.SX32 R191, R3.reuse, R0, 0x2, P6 ;  /* 0x0000000003bf7211 */ /* 0x040fe400030f16ff */
[----:B------:R-:W-:-:S04]  /*39680*/  IADD3 R3, PT, PT, R3, UR5, RZ ;  /* 0x0000000503037c10 */ /* 0x000fc8000fffe0ff */
[----:B------:R-:W-:-:S04]  /*39690*/  LEA R192, P6, R3, R2, 0x2 ;  /* 0x0000000203c07211 */ /* 0x000fc800078c10ff */
[C---:B------:R-:W-:Y:S01]  /*396a0*/  LEA.HI.X.SX32 R193, R3.reuse, R0, 0x2, P6 ;  /* 0x0000000003c17211 */ /* 0x040fe200030f16ff */
[----:B------:R-:W-:-:S05]  /*396b0*/  VIADD R3, R3, UR5 ;  /* 0x0000000503037c36 */ /* 0x000fca0008000000 */
        /* <DEDUP_REMOVED lines=13> */
[C---:B------:R-:W-:Y:S02]  /*39790*/  LEA.HI.X.SX32 R241, R3.reuse, R0, 0x2, P6 ;  /* 0x0000000003f17211 */ /* 0x040fe400030f16ff */
[----:B------:R-:W-:-:S04]  /*397a0*/  IADD3 R3, PT, PT, R3, UR5, RZ ;  /* 0x0000000503037c10 */ /* 0x000fc8000fffe0ff */
[----:B------:R-:W-:Y:S02]  /*397b0*/  LEA R238, P6, R3, R2, 0x2 ;  /* 0x0000000203ee7211 */ /* 0x000fe400078c10ff */
[----:B--2---:R-:W-:Y:S01]  /*397c0*/  ISETP.LT.AND P4, PT, R176, UR4, !P1 ;  /* 0x00000004b0007c0c */ /* 0x004fe2000cf81270 */
[----:B------:R-:W5:Y:S01]  /*397d0*/  LDCU UR4, c[0x0][0x39c] ;  /* 0x00007380ff0477ac */ /* 0x000f620008000800 */
[----:B------:R-:W2:Y:S04]  /*397e0*/  LDL.LU.64 R176, [R1+0x140] ;  /* 0x0001400001b07983 */ /* 0x000ea80000300a00 */
[----:B------:R-:W2:Y:S04]  /*397f0*/  LDL.LU R236, [R1+0x80] ;  /* 0x0000800001ec7983 */ /* 0x000ea80000300800 */
[----:B-1----:R-:W2:Y:S01]  /*39800*/  LDL.LU R182, [R1+0xf00] ;  /* 0x000f000001b67983 */ /* 0x002ea20000300800 */
[----:B-----5:R-:W-:-:S03]  /*39810*/  ISETP.LT.AND P2, PT, R178, UR4, !P1 ;  /* 0x00000004b2007c0c */ /* 0x020fc6000cf41270 */
[----:B------:R1:W-:Y:S01]  /*39820*/  @P3 STG.E desc[UR20][R186.64], R181 ;  /* 0x000000b5ba003986 */ /* 0x0003e2000c101914 */
[----:B------:R-:W-:-:S03]  /*39830*/  LEA.HI.X.SX32 R239, R3, R0, 0x2, P6 ;  /* 0x0000000003ef7211 */ /* 0x000fc600030f16ff */
[----:B------:R-:W5:Y:S01]  /*39840*/  LDL.LU.64 R178, [R1+0x138] ;  /* 0x0001380001b27983 */ /* 0x000f620000300a00 */
[----:B------:R-:W3:Y:S03]  /*39850*/  LDCU UR4, c[0x0][0x39c] ;  /* 0x00007380ff0477ac */ /* 0x000ee60008000800 */
[----:B------:R-:W5:Y:S04]  /*39860*/  LDL.LU R243, [R1+0x84] ;  /* 0x0000840001f37983 */ /* 0x000f680000300800 */
[----:B------:R-:W5:Y:S04]  /*39870*/  LDL.LU R194, [R1+0xefc] ;  /* 0x000efc0001c27983 */ /* 0x000f680000300800 */
[----:B-1----:R-:W5:Y:S04]  /*39880*/  LDL.LU.64 R180, [R1+0x130] ;  /* 0x0001300001b47983 */ /* 0x002f680000300a00 */
[----:B------:R-:W5:Y:S04]  /*39890*/  LDL.LU R183, [R1+0x88] ;  /* 0x0000880001b77983 */ /* 0x000f680000300800 */
[----:B------:R-:W5:Y:S01]  /*398a0*/  LDL.LU R231, [R1+0xef8] ;  /* 0x000ef80001e77983 */ /* 0x000f620000300800 */
        /* <DEDUP_REMOVED lines=39> */
[----:B------:R-:W-:Y:S01]  /*39b20*/  VIADD R3, R3, UR5 ;  /* 0x0000000503037c36 */ /* 0x000fe20008000000 */
[----:B---3--:R-:W-:Y:S01]  /*39b30*/  ISETP.LT.AND P3, PT, R184, UR4, !P1 ;  /* 0x00000004b8007c0c */ /* 0x008fe2000cf61270 */
[----:B------:R-:W2:Y:S01]  /*39b40*/  LDCU UR4, c[0x0][0x39c] ;  /* 0x00007380ff0477ac */ /* 0x000ea20008000800 */
[----:B------:R-:W3:Y:S02]  /*39b50*/  LDL.LU.64 R184, [R1+0x128] ;  /* 0x0001280001b87983 */ /* 0x000ee40000300a00 */
[C---:B------:R-:W-:Y:S02]  /*39b60*/  LEA R206, P6, R3.reuse, R2, 0x2 ;  /* 0x0000000203ce7211 */ /* 0x040fe400078c10ff */
[----:B------:R-:W3:Y:S02]  /*39b70*/  LDL.LU R188, [R1+0x8c] ;  /* 0x00008c0001bc7983 */ /* 0x000ee40000300800 */
[C---:B------:R-:W-:Y:S01]  /*39b80*/  LEA.HI.X.SX32 R207, R3.reuse, R0, 0x2, P6 ;  /* 0x0000000003cf7211 */ /* 0x040fe200030f16ff */
[----:B------:R-:W-:Y:S01]  /*39b90*/  VIADD R3, R3, UR5 ;  /* 0x0000000503037c36 */ /* 0x000fe20008000000 */
[----:B------:R-:W3:Y:S04]  /*39ba0*/  LDL.LU.64 R186, [R1+0x120] ;  /* 0x0001200001ba7983 */ /* 0x000ee80000300a00 */
[C---:B------:R-:W-:Y:S01]  /*39bb0*/  LEA R204, P6, R3.reuse, R2, 0x2 ;  /* 0x0000000203cc7211 */ /* 0x040fe200078c10ff */
[----:B------:R-:W3:Y:S03]  /*39bc0*/  LDL.LU R189, [R1+0x90] ;  /* 0x0000900001bd7983 */ /* 0x000ee60000300800 */
[C---:B------:R-:W-:Y:S01]  /*39bd0*/  LEA.HI.X.SX32 R205, R3.reuse, R0, 0x2, P6 ;  /* 0x0000000003cd7211 */ /* 0x040fe200030f16ff */
[----:B------:R-:W-:Y:S01]  /*39be0*/  VIADD R3, R3, UR5 ;  /* 0x0000000503037c36 */ /* 0x000fe20008000000 */
[----:B------:R1:W-:Y:S04]  /*39bf0*/  @P0 STG.E desc[UR20][R170.64], R237 ;  /* 0x000000edaa000986 */ /* 0x0003e8000c101914 */
[C---:B------:R-:W-:Y:S01]  /*39c00*/  LEA R202, P6, R3.reuse, R2, 0x2 ;  /* 0x0000000203ca7211 */ /* 0x040fe200078c10ff */
[----:B-1----:R-:W3:Y:S03]  /*39c10*/  LDL.LU.64 R170, [R1+0x11f0] ;  /* 0x0011f00001aa7983 */ /* 0x002ee60000300a00 */
        /* <DEDUP_REMOVED lines=8> */
[C---:B------:R-:W-:Y:S01]  /*39ca0*/  LEA R198, P6, R3.reuse, R2, 0x2 ;  /* 0x0000000203c67211 */ /* 0x040fe200078c10ff */
[----:B----4-:R1:W-:Y:S03]  /*39cb0*/  @P5 STG.E desc[UR20][R172.64], R230 ;  /* 0x000000e6ac005986 */ /* 0x0103e6000c101914 */
[----:B------:R-:W-:Y:S02]  /*39cc0*/  LEA.HI.X.SX32 R199, R3, R0, 0x2, P6 ;  /* 0x0000000003c77211 */ /* 0x000fe400030f16ff */
[----:B------:R-:W-:Y:S02]  /*39cd0*/  ISETP.NE.AND P6, PT, R252, RZ, PT ;  /* 0x000000fffc00720c */ /* 0x000fe40003fc5270 */
[----:B--2---:R-:W-:Y:S01]  /*39ce0*/  ISETP.LT.AND P0, PT, R182, UR4, !P1 ;  /* 0x00000004b6007c0c */ /* 0x004fe2000cf01270 */
[----:B------:R-:W5:Y:S01]  /*39cf0*/  LDCU UR4, c[0x0][0x39c] ;  /* 0x00007380ff0477ac */ /* 0x000f620008000800 */
[----:B------:R-:W2:Y:S04]  /*39d00*/  LDL.LU R182, [R1+0xef4] ;  /* 0x000ef40001b67983 */ /* 0x000ea80000300800 */
[----:B------:R-:W4:Y:S04]  /*39d10*/  LDL.LU R237, [R1+0xef0] ;  /* 0x000ef00001ed7983 */ /* 0x000f280000300800 */
[----:B------:R-:W4:Y:S04]  /*39d20*/  LDL.LU R252, [R1+0x94] ;  /* 0x0000940001fc7983 */ /* 0x000f280000300800 */
[----:B-1----:R-:W4:Y:S04]  /*39d30*/  LDL.LU.64 R172, [R1+0x11e8] ;  /* 0x0011e80001ac7983 */ /* 0x002f280000300a00 */
[----:B------:R-:W4:Y:S01]  /*39d40*/  LDL.LU R230, [R1+0x98] ;  /* 0x0000980001e67983 */ /* 0x000f220000300800 */
[----:B-----5:R-:W-:Y:S01]  /*39d50*/  ISETP.LT.AND P5, PT, R194, UR4, !P1 ;  /* 0x00000004c2007c0c */ /* 0x020fe2000cfa1270 */
[----:B------:R-:W1:Y:S02]  /*39d60*/  LDCU UR4, c[0x0][0x39c] ;  /* 0x00007380ff0477ac */ /* 0x000e640008000800 */
[----:B------:R-:W5:Y:S04]  /*39d70*/  LDL.LU R194, [R1+0xee8] ;  /* 0x000ee80001c27983 */ /* 0x000f680000300800 */
[----:B------:R1:W-:Y:S04]  /*39d80*/  @P4 STG.E desc[UR20][R174.64], R195 ;  /* 0x000000c3ae004986 */ /* 0x0003e8000c101914 */
[----:B-1----:R-:W5:Y:S01]  /*39d90*/  LDL.LU.64 R174, [R1+0x11e0] ;  /* 0x0011e00001ae7983 */ /* 0x002f620000300a00 */
[----:B------:R-:W-:Y:S01]  /*39da0*/  ISETP.LT.AND P4, PT, R231, UR4, !P1 ;  /* 0x00000004e7007c0c */ /* 0x000fe2000cf81270 */
[----:B------:R-:W2:Y:S02]  /*39db0*/  LDCU UR4, c[0x0][0x39c] ;  /* 0x00007380ff0477ac */ /* 0x000ea40008000800 */
[----:B------:R-:W5:Y:S04]  /*39dc0*/  LDL.LU R195, [R1+0x9c] ;  /* 0x00009c0001c37983 */ /* 0x000f680000300800 */
[----:B------:R-:W5:Y:S04]  /*39dd0*/  LDL.LU R231, [R1+0xee4] ;  /* 0x000ee40001e77983 */ /* 0x000f680000300800 */
[----:B------:R1:W-:Y:S04]  /*39de0*/  @P2 STG.E desc[UR20][R176.64], R236 ;  /* 0x000000ecb0002986 */ /* 0x0003e8000c101914 */
[----:B-1----:R-:W5:Y:S04]  /*39df0*/  LDL.LU.64 R176, [R1+0x11d8] ;  /* 0x0011d80001b07983 */ /* 0x002f680000300a00 */
[----:B------:R-:W5:Y:S04]  /*39e00*/  LDL.LU R236, [R1+0xee0] ;  /* 0x000ee00001ec7983 */ /* 0x000f680000300800 */
[----:B------:R-:W5:Y:S04]  /*39e10*/  LDL.LU R242, [R1+0xa0] ;  /* 0x0000a00001f27983 */ /* 0x000f680000300800 */
[----:B------:R1:W-:Y:S04]  /*39e20*/  @P3 STG.E desc[UR20][R178.64], R243 ;  /* 0x000000f3b2003986 */ /* 0x0003e8000c101914 */
[----:B------:R1:W-:Y:S04]  /*39e30*/  @P0 STG.E desc[UR20][R180.64], R183 ;  /* 0x000000b7b4000986 */ /* 0x0003e8000c101914 */
[----:B---3--:R3:W-:Y:S01]  /*39e40*/  @P5 STG.E desc[UR20][R184.64], R188 ;  /* 0x000000bcb8005986 */ /* 0x0087e2000c101914 */
[----:B--2---:R-:W-:Y:S01]  /*39e50*/  ISETP.LT.AND P2, PT, R182, UR4, !P1 ;  /* 0x00000004b6007c0c */ /* 0x004fe2000cf41270 */
[----:B------:R-:W4:Y:S02]  /*39e60*/  LDCU UR4, c[0x0][0x39c] ;  /* 0x00007380ff0477ac */ /* 0x000f240008000800 */
[----:B------:R-:W2:Y:S04]  /*39e70*/  LDL.LU R182, [R1+0x11d0] ;  /* 0x0011d00001b67983 */ /* 0x000ea80000300800 */
[----:B-1----:R-:W2:Y:S04]  /*39e80*/  LDL.LU.64 R178, [R1+0x11c8] ;  /* 0x0011c80001b27983 */ /* 0x002ea80000300a00 */
[----:B------:R-:W2:Y:S01]  /*39e90*/  LDL.LU R243, [R1+0xedc] ;  /* 0x000edc0001f37983 */ /* 0x000ea20000300800 */
[----:B----4-:R-:W-:Y:S01]  /*39ea0*/  ISETP.LT.AND P3, PT, R237, UR4, !P1 ;  /* 0x00000004ed007c0c */ /* 0x010fe2000cf61270 */
[----:B------:R-:W5:Y:S02]  /*39eb0*/  LDCU UR4, c[0x0][0x39c] ;  /* 0x00007380ff0477ac */ /* 0x000f640008000800 */
[----:B------:R-:W4:Y:S04]  /*39ec0*/  LDL.LU R237, [R1+0xa4] ;  /* 0x0000a40001ed7983 */ /* 0x000f280000300800 */
[----:B------:R-:W4:Y:S04]  /*39ed0*/  LDL.LU.64 R180, [R1+0x11c0] ;  /* 0x0011c00001b47983 */ /* 0x000f280000300a00 */
[----:B------:R-:W4:Y:S01]  /*39ee0*/  LDL.LU R183, [R1+0x11b8] ;  /* 0x0011b80001b77983 */ /* 0x000f220000300800 */
[----:B-----5:R-:W-:Y:S01]  /*39ef0*/  ISETP.LT.AND P0, PT, R194, UR4, !P1 ;  /* 0x00000004c2007c0c */ /* 0x020fe2000cf01270 */
[----:B------:R-:W1:Y:S02]  /*39f00*/  LDCU UR4, c[0x0][0x39c] ;  /* 0x00007380ff0477ac */ /* 0x000e640008000800 */
[----:B------:R-:W5:Y:S04]  /*39f10*/  LDL.LU R194, [R1+0xed8] ;  /* 0x000ed80001c27983 */ /* 0x000f680000300800 */
[----:B---3--:R-:W3:Y:S04]  /*39f20*/  LDL.LU.64 R184, [R1+0x11b0] ;  /* 0x0011b00001b87983 */ /* 0x008ee80000300a00 */
[----:B------:R-:W3:Y:S01]  /*39f30*/  LDL.LU R188, [R1+0x11a8] ;  /* 0x0011a80001bc7983 */ /* 0x000ee20000300800 */
[----:B-1----:R-:W-:Y:S01]  /*39f40*/  ISETP.LT.AND P5, PT, R231, UR4, !P1 ;  /* 0x00000004e7007c0c */ /* 0x002fe2000cfa1270 */
[----:B------:R-:W1:Y:S02]  /*39f50*/  LDCU UR4, c[0x0][0x39c] ;  /* 0x00007380ff0477ac */ /* 0x000e640008000800 */
[----:B------:R-:W3:Y:S04]  /*39f60*/  LDL.LU R231, [R1+0xec4] ;  /* 0x000ec40001e77983 */ /* 0x000ee80000300800 */
[----:B------:R1:W-:Y:S04]  /*39f70*/  @P4 STG.E desc[UR20][R186.64], R189 ;  /* 0x000000bdba004986 */ /* 0x0003e8000c101914 */
[----:B-1----:R-:W4:Y:S01]  /*39f80*/  LDL.LU.64 R186, [R1+0x11a0] ;  /* 0x0011a00001ba7983 */ /* 0x002f220000300a00 */
[----:B------:R-:W-:Y:S01]  /*39f90*/  ISETP.LT.AND P4, PT, R236, UR4, !P1 ;  /* 0x00000004ec007c0c */ /* 0x000fe2000cf81270 */
[----:B------:R-:W2:Y:S02]  /*39fa0*/  LDCU UR4, c[0x0][0x39c] ;  /* 0x00007380ff0477ac */ /* 0x000ea40008000800 */
[----:B------:R-:W4:Y:S04]  /*39fb0*/  LDL.LU R189, [R1+0x1198] ;  /* 0x0011980001bd7983 */ /* 0x000f280000300800 */
[----:B------:R-:W4:Y:S04]  /*39fc0*/  LDL.LU R236, [R1+0xec0] ;  /* 0x000ec00001ec7983 */ /* 0x000f280000300800 */
[----:B------:R1:W-:Y:S04]  /*39fd0*/  @P2 STG.E desc[UR20][R190.64], R252 ;  /* 0x000000fcbe002986 */ /* 0x0003e8000c101914 */
[----:B------:R1:W-:Y:S04]  /*39fe0*/  @P3 STG.E desc[UR20][R192.64], R230 ;  /* 0x000000e6c0003986 */ /* 0x0003e8000c101914 */
[----:B-1----:R-:W4:Y:S04]  /*39ff0*/  LDL.LU.64 R190, [R1+0x1190] ;  /* 0x0011900001be7983 */ /* 0x002f280000300a00 */
[----:B------:R-:W4:Y:S04]  /*3a000*/  LDL.LU R252, [R1+0xac] ;  /* 0x0000ac0001fc7983 */ /* 0x000f280000300800 */
[----:B------:R-:W4:Y:S04]  /*3a010*/  LDL.LU.64 R192, [R1+0x1188] ;  /* 0x0011880001c07983 */ /* 0x000f280000300a00 */
[----:B------:R-:W4:Y:S04]  /*3a020*/  LDL.LU R230, [R1+0xebc] ;  /* 0x000ebc0001e67983 */ /* 0x000f280000300800 */
[----:B------:R1:W-:Y:S04]  /*3a030*/  @P0 STG.E desc[UR20][R250.64], R195 ;  /* 0x000000c3fa000986 */ /* 0x0003e8000c101914 */
[----:B------:R1:W-:Y:S01]  /*3a040*/  @P5 STG.E desc[UR20][R248.64], R242 ;  /* 0x000000f2f8005986 */ /* 0x0003e2000c101914 */
[----:B--2---:R-:W-:Y:S01]  /*3a050*/  ISETP.LT.AND P2, PT, R243, UR4, !P1 ;  /* 0x00000004f3007c0c */ /* 0x004fe2000cf41270 */
[----:B------:R-:W5:Y:S02]  /*3a060*/  LDCU UR4, c[0x0][0x39c] ;  /* 0x00007380ff0477ac */ /* 0x000f640008000800 */
[----:B------:R-:W2:Y:S01]  /*3a070*/  LDL.LU R243, [R1+0xb0] ;  /* 0x0000b00001f37983 */ /* 0x000ea20000300800 */
[----:B-----5:R-:W-:Y:S01]  /*3a080*/  ISETP.LT.AND P3, PT, R194, UR4, !P1 ;  /* 0x00000004c2007c0c */ /* 0x020fe2000cf61270 */
[----:B------:R-:W3:Y:S02]  /*3a090*/  LDCU UR4, c[0x0][0x39c] ;  /* 0x00007380ff0477ac */ /* 0x000ee40008000800 */
[----:B------:R-:W5:Y:S04]  /*3a0a0*/  LDL.LU R194, [R1+0x1184] ;  /* 0x0011840001c27983 */ /* 0x000f680000300800 */
[----:B-1----:R-:W2:Y:S04]  /*3a0b0*/  LDL.LU R195, [R1+0x1180] ;  /* 0x0011800001c37983 */ /* 0x002ea80000300800 */
[----:B------:R-:W2:Y:S01]  /*3a0c0*/  LDL.LU R251, [R1+0xa8] ;  /* 0x0000a80001fb7983 */ /* 0x000ea20000300800 */
[----:B---3--:R-:W-:Y:S01]  /*3a0d0*/  ISETP.LT.AND P0, PT, R231, UR4, !P1 ;  /* 0x00000004e7007c0c */ /* 0x008fe2000cf01270 */
[----:B------:R-:W1:Y:S02]  /*3a0e0*/  LDCU UR4, c[0x0][0x39c] ;  /* 0x00007380ff0477ac */ /* 0x000e640008000800 */
[----:B------:R-:W3:Y:S04]  /*3a0f0*/  LDL.LU R231, [R1+0xeb8] ;  /* 0x000eb80001e77983 */ /* 0x000ee80000300800 */
[----:B------:R-:W3:Y:S04]  /*3a100*/  LDL.LU R248, [R1+0xb8] ;  /* 0x0000b80001f87983 */ /* 0x000ee80000300800 */
[----:B------:R-:W5:Y:S04]  /*3a110*/  LDL.LU R242, [R1+0xeb4] ;  /* 0x000eb40001f27983 */ /* 0x000f680000300800 */
[----:B------:R-:W5:Y:S04]  /*3a120*/  LDL.LU R249, [R1+0xbc] ;  /* 0x0000bc0001f97983 */ /* 0x000f680000300800 */
[----:B----4-:R4:W-:Y:S01]  /*3a130*/  @P4 STG.E desc[UR20][R246.64], R237 ;  /* 0x000000edf6004986 */ /* 0x0109e2000c101914 */
[----:B-1----:R-:W-:Y:S01]  /*3a140*/  ISETP.LT.AND P5, PT, R236, UR4, !P1 ;  /* 0x00000004ec007c0c */ /* 0x002fe2000cfa1270 */
[----:B------:R-:W1:Y:S02]  /*3a150*/  LDCU UR4, c[0x0][0x39c] ;  /* 0x00007380ff0477ac */ /* 0x000e640008000800 */
[----:B----4-:R-:W4:Y:S04]  /*3a160*/  LDL.LU R247, [R1+0xb4] ;  /* 0x0000b40001f77983 */ /* 0x010f280000300800 */
[----:B------:R-:W4:Y:S04]  /*3a170*/  LDL.LU R236, [R1+0xeac] ;  /* 0x000eac0001ec7983 */ /* 0x000f280000300800 */
[----:B------:R-:W4:Y:S04]  /*3a180*/  LDL.LU R237, [R1+0xea0] ;  /* 0x000ea00001ed7983 */ /* 0x000f280000300800 */
[----:B------:R-:W4:Y:S01]  /*3a190*/  LDL.LU R250, [R1+0xc0] ;  /* 0x0000c00001fa7983 */ /* 0x000f220000300800 */
[----:B-1----:R-:W-:Y:S01]  /*3a1a0*/  ISETP.LT.AND P4, PT, R230, UR4, !P1 ;  /* 0x00000004e6007c0c */ /* 0x002fe2000cf81270 */
[----:B------:R-:W3:Y:S02]  /*3a1b0*/  LDCU UR4, c[0x0][0x39c] ;  /* 0x00007380ff0477ac */ /* 0x000ee40008000800 */
[----:B------:R-:W4:Y:S04]  /*3a1c0*/  LDL.LU R230, [R1+0xe9c] ;  /* 0x000e9c0001e67983 */ /* 0x000f280000300800 */
[----:B--2---:R1:W-:Y:S04]  /*3a1d0*/  @P2 STG.E desc[UR20][R244.64], R251 ;  /* 0x000000fbf4002986 */ /* 0x0043e8000c101914 */
[----:B-1----:R-:W2:Y:S04]  /*3a1e0*/  LDL.LU R245, [R1+0xea8] ;  /* 0x000ea80001f57983 */ /* 0x002ea80000300800 */
[----:B------:R-:W2:Y:S01]  /*3a1f0*/  LDL.LU R244, [R1+0xea4] ;  /* 0x000ea40001f47983 */ /* 0x000ea20000300800 */
[----:B---3--:R-:W-:Y:S01]  /*3a200*/  ISETP.LT.AND P2, PT, R231, UR4, !P1 ;  /* 0x00000004e7007c0c */ /* 0x008fe2000cf41270 */
[----:B------:R-:W5:Y:S02]  /*3a210*/  LDCU UR4, c[0x0][0x39c] ;  /* 0x00007380ff0477ac */ /* 0x000f640008000800 */
[----:B------:R-:W3:Y:S04]  /*3a220*/  LDL.LU R251, [R1+0xc4] ;  /* 0x0000c40001fb7983 */ /* 0x000ee80000300800 */
[----:B------:R-:W3:Y:S04]  /*3a230*/  LDL.LU R231, [R1+0xe88] ;  /* 0x000e880001e77983 */ /* 0x000ee80000300800 */
[----:B------:R1:W-:Y:S01]  /*3a240*/  @P3 STG.E desc[UR20][R240.64], R252 ;  /* 0x000000fcf0003986 */ /* 0x0003e2000c101914 */
[----:B-----5:R-:W-:-:S03]  /*3a250*/  ISETP.LT.AND P3, PT, R242, UR4, !P1 ;  /* 0x00000004f2007c0c */ /* 0x020fc6000cf61270 */
[----:B-1----:R-:W5:Y:S01]  /*3a260*/  LDL.LU R252, [R1+0xc8] ;  /* 0x0000c80001fc7983 */ /* 0x002f620000300800 */
[----:B------:R-:W4:Y:S03]  /*3a270*/  LDCU UR4, c[0x0][0x39c] ;  /* 0x00007380ff0477ac */ /* 0x000f260008000800 */
[----:B------:R-:W3:Y:S04]  /*3a280*/  LDL.LU R240, [R1+0xe84] ;  /* 0x000e840001f07983 */ /* 0x000ee80000300800 */
[----:B------:R-:W3:Y:S04]  /*3a290*/  LDL.LU R242, [R1+0xcc] ;  /* 0x0000cc0001f27983 */ /* 0x000ee80000300800 */
[----:B------:R1:W-:Y:S04]  /*3a2a0*/  @P0 STG.E desc[UR20][R238.64], R243 ;  /* 0x000000f3ee000986 */ /* 0x0003e8000c101914 */
[----:B-1----:R-:W3:Y:S04]  /*3a2b0*/  LDL.LU R238, [R1+0xe80] ;  /* 0x000e800001ee7983 */ /* 0x002ee80000300800 */
[----:B------:R-:W3:Y:S01]  /*3a2c0*/  LDL.LU R243, [R1+0xd0] ;  /* 0x0000d00001f37983 */ /* 0x000ee20000300800 */
[----:B----4-:R-:W-:Y:S01]  /*3a2d0*/  ISETP.LT.AND P0, PT, R236, UR4, !P1 ;  /* 0x00000004ec007c0c */ /* 0x010fe2000cf01270 */
[----:B------:R-:W2:Y:S02]  /*3a2e0*/  LDCU UR4, c[0x0][0x39c] ;  /* 0x00007380ff0477ac */ /* 0x000ea40008000800 */
[----:B------:R-:W4:Y:S04]  /*3a2f0*/  LDL.LU R236, [R1+0xe7c] ;  /* 0x000e7c0001ec7983 */ /* 0x000f280000300800 */
[----:B------:R-:W-:Y:S04]  /*3a300*/  @P5 STG.E desc[UR20][R234.64], R247 ;  /* 0x000000f7ea005986 */ /* 0x000fe8000c101914 */
[----:B------:R-:W-:Y:S04]  /*3a310*/  @P4 STG.E desc[UR20][R232.64], R248 ;  /* 0x000000f8e8004986 */ /* 0x000fe8000c101914 */
[----:B------:R1:W-:Y:S04]  /*3a320*/  @P2 STG.E desc[UR20][R228.64], R249 ;  /* 0x000000f9e4002986 */ /* 0x0003e8000c101914 */
[----:B------:R1:W-:Y:S01]  /*3a330*/  @P3 STG.E desc[UR20][R226.64], R250 ;  /* 0x000000fae2003986 */ /* 0x0003e2000c101914 */
[----:B--2---:R-:W-:Y:S01]  /*3a340*/  ISETP.LT.AND P5, PT, R245, UR4, !P1 ;  /* 0x00000004f5007c0c */ /* 0x004fe2000cfa1270 */
[----:B------:R-:W2:Y:S02]  /*3a350*/  LDCU UR4, c[0x0][0x39c] ;  /* 0x00007380ff0477ac */ /* 0x000ea40008000800 */
[----:B--2---:R-:W-:Y:S01]  /*3a360*/  ISETP.LT.AND P4, PT, R244, UR4, !P1 ;  /* 0x00000004f4007c0c */ /* 0x004fe2000cf81270 */
[----:B------:R-:W2:Y:S02]  /*3a370*/  LDCU UR4, c[0x0][0x39c] ;  /* 0x00007380ff0477ac */ /* 0x000ea40008000800 */
[----:B--2---:R-:W-:Y:S01]  /*3a380*/  ISETP.LT.AND P2, PT, R237, UR4, !P1 ;  /* 0x00000004ed007c0c */ /* 0x004fe2000cf41270 */
[----:B------:R-:W2:Y:S01]  /*3a390*/  LDCU UR4, c[0x0][0x39c] ;  /* 0x00007380ff0477ac */ /* 0x000ea20008000800 */
[----:B------:R-:W4:Y:S04]  /*3a3a0*/  LDL.LU R237, [R1+0xd4] ;  /* 0x0000d40001ed7983 */ /* 0x000f280000300800 */
[----:B-1----:R-:W4:Y:S01]  /*3a3b0*/  LDL.LU R228, [R1+0xe78] ;  /* 0x000e780001e47983 */ /* 0x002f220000300800 */
[----:B--2---:R-:W-:Y:S01]  /*3a3c0*/  ISETP.LT.AND P3, PT, R230, UR4, !P1 ;  /* 0x00000004e6007c0c */ /* 0x004fe2000cf61270 */
[----:B------:R-:W1:Y:S02]  /*3a3d0*/  LDCU UR4, c[0x0][0x39c] ;  /* 0x00007380ff0477ac */ /* 0x000e640008000800 */
[----:B------:R-:W2:Y:S04]  /*3a3e0*/  LDL.LU R230, [R1+0xd8] ;  /* 0x0000d80001e67983 */ /* 0x000ea80000300800 */
[----:B---3--:R3:W-:Y:S04]  /*3a3f0*/  @P0 STG.E desc[UR20][R224.64], R251 ;  /* 0x000000fbe0000986 */ /* 0x0087e8000c101914 */
[----:B------:R-:W2:Y:S01]  /*3a400*/  LDL.LU R226, [R1+0xe70] ;  /* 0x000e700001e27983 */ /* 0x000ea20000300800 */
[----:B-1----:R-:W-:Y:S01]  /*3a410*/  ISETP.LT.AND P0, PT, R231, UR4, !P1 ;  /* 0x00000004e7007c0c */ /* 0x002fe2000cf01270 */
[----:B------:R-:W1:Y:S02]  /*3a420*/  LDCU UR4, c[0x0][0x39c] ;  /* 0x00007380ff0477ac */ /* 0x000e640008000800 */
[----:B------:R-:W2:Y:S04]  /*3a430*/  LDL.LU R231, [R1+0xdc] ;  /* 0x0000dc0001e77983 */ /* 0x000ea80000300800 */
[----:B---3--:R-:W3:Y:S04]  /*3a440*/  LDL.LU R224, [R1+0xe6c] ;  /* 0x000e6c0001e07983 */ /* 0x008ee80000300800 */
[----:B-----5:R5:W-:Y:S04]  /*3a450*/  @P5 STG.E desc[UR20][R222.64], R252 ;  /* 0x000000fcde005986 */ /* 0x020be8000c101914 */
[----:B------:R-:W3:Y:S04]  /*3a460*/  LDL.LU R251, [R1+0xe0] ;  /* 0x0000e00001fb7983 */ /* 0x000ee80000300800 */
[----:B------:R1:W-:Y:S04]  /*3a470*/  @P4 STG.E desc[UR20][R220.64], R242 ;  /* 0x000000f2dc004986 */ /* 0x0003e8000c101914 */
[----:B-----5:R-:W5:Y:S04]  /*3a480*/  LDL.LU R222, [R1+0xe68] ;  /* 0x000e680001de7983 */ /* 0x020f680000300800 */
[----:B------:R-:W5:Y:S04]  /*3a490*/  LDL.LU R252, [R1+0xe4] ;  /* 0x0000e40001fc7983 */ /* 0x000f680000300800 */
[----:B-1----:R-:W5:Y:S01]  /*3a4a0*/  LDL.LU R221, [R1+0xe64] ;  /* 0x000e640001dd7983 */ /* 0x002f620000300800 */
[----:B------:R-:W-:Y:S01]  /*3a4b0*/  ISETP.LT.AND P5, PT, R240, UR4, !P1 ;  /* 0x00000004f0007c0c */ /* 0x000fe2000cfa1270 */
[----:B------:R-:W1:Y:S02]  /*3a4c0*/  LDCU UR4, c[0x0][0x39c] ;  /* 0x00007380ff0477ac */ /* 0x000e640008000800 */
[----:B------:R-:W5:Y:S04]  /*3a4d0*/  LDL.LU R242, [R1+0xe8] ;  /* 0x0000e80001f27983 */ /* 0x000f680000300800 */
[----:B------:R1:W-:Y:S04]  /*3a4e0*/  @P2 STG.E desc[UR20][R218.64], R243 ;  /* 0x000000f3da002986 */ /* 0x0003e8000c101914 */
[----:B------:R-:W5:Y:S01]  /*3a4f0*/  LDL.LU R220, [R1+0xe60] ;  /* 0x000e600001dc7983 */ /* 0x000f620000300800 */
[----:B-1----:R-:W-:Y:S01]  /*3a500*/  ISETP.LT.AND P4, PT, R238, UR4, !P1 ;  /* 0x00000004ee007c0c */ /* 0x002fe2000cf81270 */
[----:B------:R-:W4:Y:S02]  /*3a510*/  LDCU UR4, c[0x0][0x39c] ;  /* 0x00007380ff0477ac */ /* 0x000f240008000800 */
[----:B------:R-:W5:Y:S04]  /*3a520*/  LDL.LU R243, [R1+0xec] ;  /* 0x0000ec0001f37983 */ /* 0x000f680000300800 */
[----:B------:R-:W5:Y:S01]  /*3a530*/  LDL.LU R219, [R1+0xe4c] ;  /* 0x000e4c0001db7983 */ /* 0x000f620000300800 */
[----:B----4-:R-:W-:Y:S01]  /*3a540*/  ISETP.LT.AND P2, PT, R236, UR4, !P1 ;  /* 0x00000004ec007c0c */ /* 0x010fe2000cf41270 */
[----:B------:R-:W1:Y:S02]  /*3a550*/  LDCU UR4, c[0x0][0x39c] ;  /* 0x00007380ff0477ac */ /* 0x000e640008000800 */
[----:B------:R-:W4:Y:S04]  /*3a560*/  LDL.LU R236, [R1+0xf0] ;  /* 0x0000f00001ec7983 */ /* 0x000f280000300800 */
[----:B------:R-:W4:Y:S04]  /*3a570*/  LDL.LU R218, [R1+0xe48] ;  /* 0x000e480001da7983 */ /* 0x000f280000300800 */
[----:B------:R1:W-:Y:S04]  /*3a580*/  @P3 STG.E desc[UR20][R216.64], R237 ;  /* 0x000000edd8003986 */ /* 0x0003e8000c101914 */
[----:B-1----:R-:W4:Y:S04]  /*3a590*/  LDL.LU R237, [R1+0xf4] ;  /* 0x0000f40001ed7983 */ /* 0x002f280000300800 */
[----:B------:R-:W4:Y:S04]  /*3a5a0*/  LDL.LU R216, [R1+0xe44] ;  /* 0x000e440001d87983 */ /* 0x000f280000300800 */
[----:B--2---:R1:W-:Y:S01]  /*3a5b0*/  @P0 STG.E desc[UR20][R214.64], R230 ;  /* 0x000000e6d6000986 */ /* 0x0043e2000c101914 */
[----:B------:R-:W-:Y:S01]  /*3a5c0*/  ISETP.LT.AND P3, PT, R228, UR4, !P1 ;  /* 0x00000004e4007c0c */ /* 0x000fe2000cf61270 */
[----:B------:R-:W2:Y:S02]  /*3a5d0*/  LDCU UR4, c[0x0][0x39c] ;  /* 0x00007380ff0477ac */ /* 0x000ea40008000800 */
[----:B-1----:R-:W4:Y:S04]  /*3a5e0*/  LDL.LU R230, [R1+0xf8] ;  /* 0x0000f80001e67983 */ /* 0x002f280000300800 */
[----:B------:R1:W-:Y:S04]  /*3a5f0*/  @P5 STG.E desc[UR20][R212.64], R231 ;  /* 0x000000e7d4005986 */ /* 0x0003e8000c101914 */
[----:B-1----:R-:W4:Y:S04]  /*3a600*/  LDL.LU R231, [R1+0xfc] ;  /* 0x0000fc0001e77983 */ /* 0x002f280000300800 */
[----:B------:R-:W4:Y:S04]  /*3a610*/  LDL.LU R212, [R1+0xf68] ;  /* 0x000f680001d47983 */ /* 0x000f280000300800 */
[----:B---3--:R1:W-:Y:S04]  /*3a620*/  @P4 STG.E desc[UR20][R210.64], R251 ;  /* 0x000000fbd2004986 */ /* 0x0083e8000c101914 */
[----:B-----5:R-:W-:Y:S04]  /*3a630*/  @P2 STG.E desc[UR20][R208.64], R252 ;  /* 0x000000fcd0002986 */ /* 0x020fe8000c101914 */
[----:B-1----:R-:W3:Y:S04]  /*3a640*/  LDL.LU R210, [R1+0xf6c] ;  /* 0x000f6c0001d27983 */ /* 0x002ee80000300800 */
[----:B------:R1:W-:Y:S01]  /*3a650*/  @P3 STG.E desc[UR20][R206.64], R242 ;  /* 0x000000f2ce003986 */ /* 0x0003e2000c101914 */
[----:B--2---:R-:W-:Y:S01]  /*3a660*/  ISETP.LT.AND P0, PT, R226, UR4, !P1 ;  /* 0x00000004e2007c0c */ /* 0x004fe2000cf01270 */
[----:B------:R-:W2:Y:S02]  /*3a670*/  LDCU UR4, c[0x0][0x39c] ;  /* 0x00007380ff0477ac */ /* 0x000ea40008000800 */
[----:B-1----:R-:W5:Y:S10]  /*3a680*/  LDL.LU R206, [R1+0xf70] ;  /* 0x000f700001ce7983 */ /* 0x002f740000300800 */
[----:B------:R1:W-:Y:S01]  /*3a690*/  @P0 STG.E desc[UR20][R204.64], R243 ;  /* 0x000000f3cc000986 */ /* 0x0003e2000c101914 */
[----:B--2---:R-:W-:Y:S01]  /*3a6a0*/  ISETP.LT.AND P5, PT, R224, UR4, !P1 ;  /* 0x00000004e0007c0c */ /* 0x004fe2000cfa1270 */
[----:B------:R-:W2:Y:S02]  /*3a6b0*/  LDCU UR4, c[0x0][0x39c] ;  /* 0x00007380ff0477ac */ /* 0x000ea40008000800 */
[----:B-1----:R-:W5:Y:S04]  /*3a6c0*/  LDL.LU R205, [R1+0xf78] ;  /* 0x000f780001cd7983 */ /* 0x002f680000300800 */
[----:B------:R-:W5:Y:S06]  /*3a6d0*/  LDL.LU R204, [R1+0xf7c] ;  /* 0x000f7c0001cc7983 */ /* 0x000f6c0000300800 */
[----:B----4-:R1:W-:Y:S04]  /*3a6e0*/  @P5 STG.E desc[UR20][R202.64], R236 ;  /* 0x000000ecca005986 */ /* 0x0103e8000c101914 */
[----:B-1----:R-:W4:Y:S01]  /*3a6f0*/  LDL.LU R203, [R1+0xf90] ;  /* 0x000f900001cb7983 */ /* 0x002f220000300800 */
[----:B--2---:R-:W-:Y:S01]  /*3a700*/  ISETP.LT.AND P4, PT, R222, UR4, !P1 ;  /* 0x00000004de007c0c */ /* 0x004fe2000cf81270 */
[----:B------:R-:W1:Y:S01]  /*3a710*/  LDCU UR4, c[0x0][0x39c] ;  /* 0x00007380ff0477ac */ /* 0x000e620008000800 */
[----:B------:R-:W-:Y:S01]  /*3a720*/  ISETP.LT.AND P3, PT, R220, UR6, !P1 ;  /* 0x00000006dc007c0c */ /* 0x000fe2000cf61270 */
[----:B------:R-:W-:Y:S01]  /*3a730*/  VIADD R3, R3, UR5 ;  /* 0x0000000503037c36 */ /* 0x000fe20008000000 */
[----:B------:R-:W-:Y:S01]  /*3a740*/  ISETP.LT.AND P0, PT, R219, UR8, !P1 ;  /* 0x00000008db007c0c */ /* 0x000fe2000cf01270 */
[----:B------:R-:W2:Y:S01]  /*3a750*/  LDL.LU R202, [R1+0xf94] ;  /* 0x000f940001ca7983 */ /* 0x000ea20000300800 */
[----:B------:R-:W-:Y:S01]  /*3a760*/  ISETP.LT.AND P5, PT, R218, UR9, !P1 ;  /* 0x00000009da007c0c */ /* 0x000fe2000cfa1270 */
[----:B------:R-:W3:Y:S01]  /*3a770*/  LDCU UR6, c[0x0][0x39c] ;  /* 0x00007380ff0677ac */ /* 0x000ee20008000800 */
[----:B------:R-:W5:Y:S01]  /*3a780*/  LDCU UR8, c[0x0][0x39c] ;  /* 0x00007380ff0877ac */ /* 0x000f620008000800 */
[----:B-1----:R-:W-:Y:S01]  /*3a790*/  ISETP.LT.AND P2, PT, R221, UR4, !P1 ;  /* 0x00000004dd007c0c */ /* 0x002fe2000cf41270 */
[----:B------:R-:W1:Y:S03]  /*3a7a0*/  LDCU UR4, c[0x0][0x39c] ;  /* 0x00007380ff0477ac */ /* 0x000e660008000800 */
[----:B------:R1:W-:Y:S01]  /*3a7b0*/  @P4 STG.E desc[UR20][R200.64], R237 ;  /* 0x000000edc8004986 */ /* 0x0003e2000c101914 */
[----:B------:R-:W-:Y:S01]  /*3a7c0*/  ISETP.LT.AND P4, PT, R216, UR10, !P1 ;  /* 0x0000000ad8007c0c */ /* 0x000fe2000cf81270 */
[----:B-1----:R-:W-:-:S02]  /*3a7d0*/  VIADD R200, R3, UR5 ;  /* 0x0000000503c87c36 */ /* 0x002fc40008000000 */
[----:B------:R-:W2:Y:S05]  /*3a7e0*/  LDL.LU R201, [R1+0xf98] ;  /* 0x000f980001c97983 */ /* 0x000eaa0000300800 */
[----:B------:R1:W-:Y:S02]  /*3a7f0*/  @P2 STG.E desc[UR20][R196.64], R230 ;  /* 0x000000e6c4002986 */ /* 0x0003e4000c101914 */
[----:B-1----:R-:W-:-:S04]  /*3a800*/  LEA R196, P2, R3, R2, 0x2 ;  /* 0x0000000203c47211 */ /* 0x002fc800078410ff */
[----:B------:R-:W-:Y:S01]  /*3a810*/  LEA.HI.X.SX32 R197, R3, R0, 0x2, P2 ;  /* 0x0000000003c57211 */ /* 0x000fe200010f16ff */
[----:B------:R1:W-:Y:S01]  /*3a820*/  @P3 STG.E desc[UR20][R198.64], R231 ;  /* 0x000000e7c6003986 */ /* 0x0003e2000c101914 */
[----:B------:R-:W-:-:S03]  /*3a830*/  VIADD R3, R200, UR5 ;  /* 0x00000005c8037c36 */ /* 0x000fc60008000000 */
[----:B------:R3:W-:Y:S01]  /*3a840*/  @P0 STG.E desc[UR20][R196.64], R132 ;  /* 0x00000084c4000986 */ /* 0x0007e2000c101914 */
[----:B-1----:R-:W-:-:S04]  /*3a850*/  LEA R198, P3, R200, R2, 0x2 ;  /* 0x00000002c8c67211 */ /* 0x002fc800078610ff */
[----:B------:R-:W-:Y:S01]  /*3a860*/  LEA.HI.X.SX32 R199, R200, R0, 0x2, P3 ;  /* 0x00000000c8c77211 */ /* 0x000fe200018f16ff */
[C---:B---3--:R-:W-:Y:S01]  /*3a870*/  VIADD R197, R3.reuse, UR5 ;  /* 0x0000000503c57c36 */ /* 0x048fe20008000000 */
[-C--:B------:R-:W-:Y:S01]  /*3a880*/  LEA R132, P3, R3, R2.reuse, 0x2 ;  /* 0x0000000203847211 */ /* 0x080fe200078610ff */
[----:B------:R-:W3:Y:S01]  /*3a890*/  LDL.LU R200, [R1+0xf9c] ;  /* 0x000f9c0001c87983 */ /* 0x000ee20000300800 */
[----:B------:R-:W-:Y:S01]  /*3a8a0*/  ISETP.LT.AND P2, PT, R212, UR4, !P1 ;  /* 0x00000004d4007c0c */ /* 0x000fe2000cf41270 */
[----:B------:R-:W1:Y:S02]  /*3a8b0*/  LDCU UR4, c[0x0][0x39c] ;  /* 0x00007380ff0477ac */ /* 0x000e640008000800 */
[----:B------:R1:W-:Y:S01]  /*3a8c0*/  @P5 STG.E desc[UR20][R198.64], R133 ;  /* 0x00000085c6005986 */ /* 0x0003e2000c101914 */
[----:B------:R-:W-:Y:S02]  /*3a8d0*/  LEA R196, P5, R197, R2, 0x2 ;  /* 0x00000002c5c47211 */ /* 0x000fe400078a10ff */
[----:B------:R-:W-:Y:S01]  /*3a8e0*/  ISETP.LT.AND P0, PT, R210, UR6, !P1 ;  /* 0x00000006d2007c0c */ /* 0x000fe2000cf01270 */
[----:B------:R-:W4:Y:S01]  /*3a8f0*/  LDCU UR6, c[0x0][0x39c] ;  /* 0x00007380ff0677ac */ /* 0x000f220008000800 */
[----:B-1----:R-:W-:Y:S01]  /*3a900*/  LEA.HI.X.SX32 R133, R3, R0, 0x2, P3 ;  /* 0x0000000003857211 */ /* 0x002fe200018f16ff */
[----:B------:R-:W3:Y:S01]  /*3a910*/  LDL.LU R199, [R1+0xfa0] ;  /* 0x000fa00001c77983 */ /* 0x000ee20000300800 */
[----:B------:R-:W-:-:S02]  /*3a920*/  IADD3 R3, PT, PT, R197, UR5, RZ ;  /* 0x00000005c5037c10 */ /* 0x000fc4000fffe0ff */
[----:B------:R-:W-:Y:S01]  /*3a930*/  LEA.HI.X.SX32 R197, R197, R0, 0x2, P5 ;  /* 0x00000000c5c57211 */ /* 0x000fe200028f16ff */
[----:B------:R1:W-:Y:S01]  /*3a940*/  @P4 STG.E desc[UR20][R132.64], R134 ;  /* 0x0000008684004986 */ /* 0x0003e2000c101914 */
[----:B-----5:R-:W-:Y:S01]  /*3a950*/  ISETP.LT.AND P3, PT, R206, UR8, !P1 ;  /* 0x00000008ce007c0c */ /* 0x020fe2000cf61270 */
[C---:B------:R-:W-:Y:S01]  /*3a960*/  VIADD R198, R3.reuse, UR5 ;  /* 0x0000000503c67c36 */ /* 0x040fe20008000000 */
[----:B------:R-:W5:Y:S01]  /*3a970*/  LDCU UR8, c[0x0][0x39c] ;  /* 0x00007380ff0877ac */ /* 0x000f620008000800 */
[----:B------:R5:W-:Y:S01]  /*3a980*/  @P2 STG.E desc[UR20][R196.64], R135 ;  /* 0x00000087c4002986 */ /* 0x000be2000c101914 */
[----:B-1----:R-:W-:-:S04]  /*3a990*/  LEA R132, P5, R3, R2, 0x2 ;  /* 0x0000000203847211 */ /* 0x002fc800078a10ff */
[----:B------:R-:W-:Y:S02]  /*3a9a0*/  LEA.HI.X.SX32 R133, R3, R0, 0x2, P5 ;  /* 0x0000000003857211 */ /* 0x000fe400028f16ff */
[----:B------:R-:W-:-:S04]  /*3a9b0*/  LEA R134, P5, R198, R2, 0x2 ;  /* 0x00000002c6867211 */ /* 0x000fc800078a10ff */
[C---:B-----5:R-:W-:Y:S01]  /*3a9c0*/  LEA.HI.X.SX32 R135, R198.reuse, R0, 0x2, P5 ;  /* 0x00000000c6877211 */ /* 0x060fe200028f16ff */
[----:B------:R1:W-:Y:S04]  /*3a9d0*/  @P0 STG.E desc[UR20][R132.64], R136 ;  /* 0x0000008884000986 */ /* 0x0003e8000c101914 */
[----:B------:R5:W-:Y:S01]  /*3a9e0*/  @P3 STG.E desc[UR20][R134.64], R137 ;  /* 0x0000008986003986 */ /* 0x000be2000c101914 */
[----:B-1----:R-:W-:-:S03]  /*3a9f0*/  VIADD R133, R198, UR5 ;  /* 0x00000005c6857c36 */ /* 0x002fc60008000000 */
[----:B------:R-:W3:Y:S04]  /*3aa00*/  LDL.LU R198, [R1+0xfb4] ;  /* 0x000fb40001c67983 */ /* 0x000ee80000300800 */
[----:B------:R-:W3:Y:S04]  /*3aa10*/  LDL.LU R197, [R1+0xfb8] ;  /* 0x000fb80001c57983 */ /* 0x000ee80000300800 */
[----:B-----5:R-:W5:Y:S01]  /*3aa20*/  LDL.LU R137, [R1+0xfc0] ;  /* 0x000fc00001897983 */ /* 0x020f620000300800 */
[----:B------:R-:W-:Y:S01]  /*3aa30*/  ISETP.LT.AND P4, PT, R205, UR4, !P1 ;  /* 0x00000004cd007c0c */ /* 0x000fe2000cf81270 */
[C---:B------:R-:W-:Y:S01]  /*3aa40*/  VIADD R3, R133.reuse, UR5 ;  /* 0x0000000585037c36 */ /* 0x040fe20008000000 */
[----:B------:R-:W-:Y:S01]  /*3aa50*/  LEA R132, P5, R133, R2, 0x2 ;  /* 0x0000000285847211 */ /* 0x000fe200078a10ff */
[----:B------:R-:W5:Y:S01]  /*3aa60*/  LDL.LU R196, [R1+0xfc4] ;  /* 0x000fc40001c47983 */ /* 0x000f620000300800 */
[----:B----4-:R-:W-:Y:S01]  /*3aa70*/  ISETP.LT.AND P2, PT, R204, UR6, !P1 ;  /* 0x00000006cc007c0c */ /* 0x010fe2000cf41270 */
[----:B------:R-:W-:Y:S01]  /*3aa80*/  VIADD R136, R3, UR5 ;  /* 0x0000000503887c36 */ /* 0x000fe20008000000 */
[----:B------:R-:W-:Y:S01]  /*3aa90*/  LEA.HI.X.SX32 R133, R133, R0, 0x2, P5 ;  /* 0x0000000085857211 */ /* 0x000fe200028f16ff */
[----:B------:R-:W2:Y:S01]  /*3aaa0*/  LDCU UR4, c[0x0][0x39c] ;  /* 0x00007380ff0477ac */ /* 0x000ea20008000800 */
[----:B------:R-:W-:-:S02]  /*3aab0*/  LEA R134, P5, R3, R2, 0x2 ;  /* 0x0000000203867211 */ /* 0x000fc400078a10ff */
[----:B------:R-:W-:Y:S01]  /*3aac0*/  ISETP.LT.AND P0, PT, R203, UR8, !P1 ;  /* 0x00000008cb007c0c */ /* 0x000fe2000cf01270 */
[----:B------:R-:W1:Y:S01]  /*3aad0*/  LDCU UR6, c[0x0][0x39c] ;  /* 0x00007380ff0677ac */ /* 0x000e620008000800 */
[----:B------:R-:W-:Y:S01]  /*3aae0*/  LEA.HI.X.SX32 R135, R3, R0, 0x2, P5 ;  /* 0x0000000003877211 */ /* 0x000fe200028f16ff */
[----:B------:R4:W-:Y:S01]  /*3aaf0*/  @P4 STG.E desc[UR20][R132.64], R138 ;  /* 0x0000008a84004986 */ /* 0x0009e2000c101914 */
[----:B------:R-:W3:Y:S03]  /*3ab00*/  LDCU UR8, c[0x0][0x39c] ;  /* 0x00007380ff0877ac */ /* 0x000ee60008000800 */
[----:B------:R-:W-:Y:S01]  /*3ab10*/  @P2 STG.E desc[UR20][R134.64], R139 ;  /* 0x0000008b86002986 */ /* 0x000fe2000c101914 */
[----:B----4-:R-:W-:-:S04]  /*3ab20*/  LEA R132, P5, R136, R2, 0x2 ;  /* 0x0000000288847211 */ /* 0x010fc800078a10ff */
[----:B------:R-:W-:-:S05]  /*3ab30*/  LEA.HI.X.SX32 R133, R136, R0, 0x2, P5 ;  /* 0x0000000088857211 */ /* 0x000fca00028f16ff */
[----:B------:R4:W-:Y:S04]  /*3ab40*/  @P0 STG.E desc[UR20][R132.64], R140 ;  /* 0x0000008c84000986 */ /* 0x0009e8000c101914 */
[----:B----4-:R-:W4:Y:S04]  /*3ab50*/  LDL.LU R140, [R1+0xfc8] ;  /* 0x000fc800018c7983 */ /* 0x010f280000300800 */
[----:B------:R-:W4:Y:S01]  /*3ab60*/  LDL.LU R139, [R1+0xfd4] ;  /* 0x000fd400018b7983 */ /* 0x000f220000300800 */
[----:B--2---:R-:W-:Y:S01]  /*3ab70*/  ISETP.LT.AND P3, PT, R202, UR4, !P1 ;  /* 0x00000004ca007c0c */ /* 0x004fe2000cf61270 */
[----:B------:R-:W2:Y:S01]  /*3ab80*/  LDCU UR4, c[0x0][0x39c] ;  /* 0x00007380ff0477ac */ /* 0x000ea20008000800 */
[----:B------:R-:W-:Y:S01]  /*3ab90*/  VIADD R135, R136, UR5 ;  /* 0x0000000588877c36 */ /* 0x000fe20008000000 */
[----:B------:R-:W4:Y:S04]  /*3aba0*/  LDL.LU R138, [R1+0xfd8] ;  /* 0x000fd800018a7983 */ /* 0x000f280000300800 */
[----:B------:R-:W-:-:S02]  /*3abb0*/  LEA R134, P5, R135, R2, 0x2 ;  /* 0x0000000287867211 */ /* 0x000fc400078a10ff */
[C---:B------:R-:W-:Y:S02]  /*3abc0*/  IADD3 R3, PT, PT, R135.reuse, UR5, RZ ;  /* 0x0000000587037c10 */ /* 0x040fe4000fffe0ff */
[----:B------:R-:W-:Y:S02]  /*3abd0*/  LEA.HI.X.SX32 R135, R135, R0, 0x2, P5 ;  /* 0x0000000087877211 */ /* 0x000fe400028f16ff */
[C---:B------:R-:W-:Y:S01]  /*3abe0*/  LEA R132, P5, R3.reuse, R2, 0x2 ;  /* 0x0000000203847211 */ /* 0x040fe200078a10ff */
[C---:B------:R-:W-:Y:S02]  /*3abf0*/  VIADD R136, R3.reuse, UR5 ;  /* 0x0000000503887c36 */ /* 0x040fe40008000000 */
[----:B------:R1:W-:Y:S01]  /*3ac00*/  @P3 STG.E desc[UR20][R134.64], R141 ;  /* 0x0000008d86003986 */ /* 0x0003e2000c101914 */
[----:B------:R-:W-:Y:S02]  /*3ac10*/  LEA.HI.X.SX32 R133, R3, R0, 0x2, P5 ;  /* 0x0000000003857211 */ /* 0x000fe400028f16ff */
[----:B-1----:R-:W-:-:S04]  /*3ac20*/  LEA R134, P5, R136, R2, 0x2 ;  /* 0x0000000288867211 */ /* 0x002fc800078a10ff */
[----:B------:R-:W-:Y:S02]  /*3ac30*/  LEA.HI.X.SX32 R135, R136, R0, 0x2, P5 ;  /* 0x0000000088877211 */ /* 0x000fe400028f16ff */
[----:B------:R-:W-:Y:S01]  /*3ac40*/  ISETP.LT.AND P4, PT, R201, UR6, !P1 ;  /* 0x00000006c9007c0c */ /* 0x000fe2000cf81270 */
[----:B------:R-:W1:-:S12]  /*3ac50*/  LDCU UR6, c[0x0][0x39c] ;  /* 0x00007380ff0677ac */ /* 0x000e580008000800 */
[----:B------:R1:W-:Y:S01]  /*3ac60*/  @P4 STG.E desc[UR20][R132.64], R142 ;  /* 0x0000008e84004986 */ /* 0x0003e2000c101914 */
[----:B---3--:R-:W-:Y:S01]  /*3ac70*/  ISETP.LT.AND P2, PT, R200, UR8, !P1 ;  /* 0x00000008c8007c0c */ /* 0x008fe2000cf41270 */
[----:B------:R-:W3:Y:S01]  /*3ac80*/  LDCU UR8, c[0x0][0x39c] ;  /* 0x00007380ff0877ac */ /* 0x000ee20008000800 */
[----:B--2---:R-:W-:Y:S01]  /*3ac90*/  ISETP.LT.AND P0, PT, R199, UR4, !P1 ;  /* 0x00000004c7007c0c */ /* 0x004fe2000cf01270 */
[----:B------:R-:W5:Y:S10]  /*3aca0*/  LDCU UR4, c[0x0][0x39c] ;  /* 0x00007380ff0477ac */ /* 0x000f740008000800 */
[----:B------:R2:W-:Y:S01]  /*3acb0*/  @P2 STG.E desc[UR20][R134.64], R143 ;  /* 0x0000008f86002986 */ /* 0x0005e2000c101914 */
[----:B-1----:R-:W-:-:S04]  /*3acc0*/  VIADD R133, R136, UR5 ;  /* 0x0000000588857c36 */ /* 0x002fc80008000000 */
[C---:B------:R-:W-:Y:S01]  /*3acd0*/  VIADD R3, R133.reuse, UR5 ;  /* 0x0000000585037c36 */ /* 0x040fe20008000000 */
[----:B------:R-:W-:-:S03]  /*3ace0*/  LEA R132, P5, R133, R2, 0x2 ;  /* 0x0000000285847211 */ /* 0x000fc600078a10ff */
[----:B------:R-:W-:Y:S01]  /*3acf0*/  VIADD R136, R3, UR5 ;  /* 0x0000000503887c36 */ /* 0x000fe20008000000 */
[----:B------:R-:W-:Y:S02]  /*3ad00*/  LEA.HI.X.SX32 R133, R133, R0, 0x2, P5 ;  /* 0x0000000085857211 */ /* 0x000fe400028f16ff */
[----:B--2---:R-:W-:-:S03]  /*3ad10*/  LEA R134, P5, R3, R2, 0x2 ;  /* 0x0000000203867211 */ /* 0x004fc600078a10ff */
[----:B------:R1:W-:Y:S01]  /*3ad20*/  @P0 STG.E desc[UR20][R132.64], R144 ;  /* 0x0000009084000986 */ /* 0x0003e2000c101914 */
[----:B-----5:R-:W-:Y:S01]  /*3ad30*/  ISETP.LT.AND P2, PT, R137, UR4, !P1 ;  /* 0x0000000489007c0c */ /* 0x020fe2000cf41270 */
[----:B------:R-:W2:Y:S02]  /*3ad40*/  LDCU UR4, c[0x0][0x39c] ;  /* 0x00007380ff0477ac */ /* 0x000ea40008000800 */
[----:B------:R-:W5:Y:S01]  /*3ad50*/  LDL.LU R137, [R1+0xfe0] ;  /* 0x000fe00001897983 */ /* 0x000f620000300800 */
[----:B---3--:R-:W-:Y:S01]  /*3ad60*/  ISETP.LT.AND P4, PT, R197, UR8, !P1 ;  /* 0x00000008c5007c0c */ /* 0x008fe2000cf81270 */
[----:B------:R-:W4:Y:S02]  /*3ad70*/  LDCU UR8, c[0x0][0x39c] ;  /* 0x00007380ff0877ac */ /* 0x000f240008000800 */
[----:B------:R-:W3:Y:S01]  /*3ad80*/  LDL.LU R141, [R1+0xfe4] ;  /* 0x000fe400018d7983 */ /* 0x000ee20000300800 */
[----:B------:R-:W-:Y:S02]  /*3ad90*/  ISETP.LT.AND P3, PT, R198, UR6, !P1 ;  /* 0x00000006c6007c0c */ /* 0x000fe4000cf61270 */
[----:B------:R-:W-:Y:S01]  /*3ada0*/  LEA.HI.X.SX32 R135, R3, R0, 0x2, P5 ;  /* 0x0000000003877211 */ /* 0x000fe200028f16ff */
[----:B------:R-:W2:Y:S01]  /*3adb0*/  LDCU UR6, c[0x0][0x39c] ;  /* 0x00007380ff0677ac */ /* 0x000ea20008000800 */
[----:B-1----:R-:W-:-:S04]  /*3adc0*/  LEA R132, P5, R136, R2, 0x2 ;  /* 0x0000000288847211 */ /* 0x002fc800078a10ff */
[----:B------:R-:W-:-:S05]  /*3add0*/  LEA.HI.X.SX32 R133, R136, R0, 0x2, P5 ;  /* 0x0000000088857211 */ /* 0x000fca00028f16ff */
[----:B------:R1:W-:Y:S04]  /*3ade0*/  @P3 STG.E desc[UR20][R134.64], R145 ;  /* 0x0000009186003986 */ /* 0x0003e8000c101914 */
[----:B------:R1:W-:Y:S01]  /*3adf0*/  @P4 STG.E desc[UR20][R132.64], R146 ;  /* 0x0000009284004986 */ /* 0x0003e2000c101914 */
[----:B----4-:R-:W-:Y:S01]  /*3ae00*/  ISETP.LT.AND P3, PT, R140, UR8, !P1 ;  /* 0x000000088c007c0c */ /* 0x010fe2000cf61270 */
[----:B------:R-:W-:Y:S02]  /*3ae10*/  VIADD R3, R136, UR5 ;  /* 0x0000000588037c36 */ /* 0x000fe40008000000 */
[----:B------:R-:W4:Y:S01]  /*3ae20*/  LDL.LU R140, [R1+0xfec] ;  /* 0x000fec00018c7983 */ /* 0x000f220000300800 */
[----:B--2---:R-:W-:Y:S01]  /*3ae30*/  ISETP.LT.AND P0, PT, R196, UR6, !P1 ;  /* 0x00000006c4007c0c */ /* 0x004fe2000cf01270 */
[----:B------:R-:W2:Y:S01]  /*3ae40*/  LDCU UR6, c[0x0][0x39c] ;  /* 0x00007380ff0677ac */ /* 0x000ea20008000800 */
[----:B------:R-:W-:-:S02]  /*3ae50*/  ISETP.LT.AND P4, PT, R139, UR4, !P1 ;  /* 0x000000048b007c0c */ /* 0x000fc4000cf81270 */
[----:B------:R-:W4:Y:S01]  /*3ae60*/  LDL.LU R139, [R1+0xff4] ;  /* 0x000ff400018b7983 */ /* 0x000f220000300800 */
[----:B------:R-:W5:Y:S01]  /*3ae70*/  LDCU UR8, c[0x0][0x39c] ;  /* 0x00007380ff0877ac */ /* 0x000f620008000800 */
[C---:B-1----:R-:W-:Y:S02]  /*3ae80*/  LEA R134, P5, R3.reuse, R2, 0x2 ;  /* 0x0000000203867211 */ /* 0x042fe400078a10ff */
[C---:B------:R-:W-:Y:S01]  /*3ae90*/  IADD3 R136, PT, PT, R3.reuse, UR5, RZ ;  /* 0x0000000503887c10 */ /* 0x040fe2000fffe0ff */
[----:B------:R-:W3:Y:S01]  /*3aea0*/  LDCU UR4, c[0x0][0x39c] ;  /* 0x00007380ff0477ac */ /* 0x000ee20008000800 */
[----:B------:R-:W-:Y:S02]  /*3aeb0*/  LEA.HI.X.SX32 R135, R3, R0, 0x2, P5 ;  /* 0x0000000003877211 */ /* 0x000fe400028f16ff */
[----:B------:R-:W-:-:S04]  /*3aec0*/  LEA R132, P5, R136, R2, 0x2 ;  /* 0x0000000288847211 */ /* 0x000fc800078a10ff */
[----:B------:R-:W-:Y:S01]  /*3aed0*/  LEA.HI.X.SX32 R133, R136, R0, 0x2, P5 ;  /* 0x0000000088857211 */ /* 0x000fe200028f16ff */
[----:B------:R1:W-:Y:S01]  /*3aee0*/  @P2 STG.E desc[UR20][R134.64], R147 ;  /* 0x0000009386002986 */ /* 0x0003e2000c101914 */
[----:B--2---:R-:W-:Y:S01]  /*3aef0*/  ISETP.LT.AND P2, PT, R138, UR6, !P1 ;  /* 0x000000068a007c0c */ /* 0x004fe2000cf41270 */
[----:B------:R-:W-:Y:S02]  /*3af00*/  VIADD R3, R136, UR5 ;  /* 0x0000000588037c36 */ /* 0x000fe40008000000 */
[----:B------:R2:W-:Y:S01]  /*3af10*/  @P0 STG.E desc[UR20][R132.64], R148 ;  /* 0x0000009484000986 */ /* 0x0005e2000c101914 */
[----:B------:R-:W4:Y:S03]  /*3af20*/  LDCU UR6, c[0x0][0x39c] ;  /* 0x00007380ff0677ac */ /* 0x000f260008000800 */
[----:B------:R-:W4:Y:S01]  /*3af30*/  LDL.LU R138, [R1+0xff8] ;  /* 0x000ff800018a7983 */ /* 0x000f220000300800 */
[----:B-1----:R-:W-:-:S04]  /*3af40*/  LEA R134, P5, R3, R2, 0x2 ;  /* 0x0000000203867211 */ /* 0x002fc800078a10ff */
[C---:B------:R-:W-:Y:S01]  /*3af50*/  LEA.HI.X.SX32 R135, R3.reuse, R0, 0x2, P5 ;  /* 0x0000000003877211 */ /* 0x040fe200028f16ff */
[----:B--2---:R-:W-:-:S04]  /*3af60*/  VIADD R133, R3, UR5 ;  /* 0x0000000503857c36 */ /* 0x004fc80008000000 */
[----:B------:R1:W-:Y:S01]  /*3af70*/  @P3 STG.E desc[UR20][R134.64], R149 ;  /* 0x0000009586003986 */ /* 0x0003e2000c101914 */
[C---:B------:R-:W-:Y:S01]  /*3af80*/  LEA R132, P5, R133.reuse, R2, 0x2 ;  /* 0x0000000285847211 */ /* 0x040fe200078a10ff */
[----:B------:R-:W-:-:S03]  /*3af90*/  VIADD R3, R133, UR5 ;  /* 0x0000000585037c36 */ /* 0x000fc60008000000 */
[----:B------:R-:W-:Y:S02]  /*3afa0*/  LEA.HI.X.SX32 R133, R133, R0, 0x2, P5 ;  /* 0x0000000085857211 */ /* 0x000fe400028f16ff */
[----:B-1----:R-:W-:-:S04]  /*3afb0*/  LEA R134, P5, R3, R2, 0x2 ;  /* 0x0000000203867211 */ /* 0x002fc800078a10ff */
[----:B------:R-:W-:Y:S01]  /*3afc0*/  LEA.HI.X.SX32 R135, R3, R0, 0x2, P5 ;  /* 0x0000000003877211 */ /* 0x000fe200028f16ff */
[----:B------:R1:W-:Y:S04]  /*3afd0*/  @P4 STG.E desc[UR20][R132.64], R150 ;  /* 0x0000009684004986 */ /* 0x0003e8000c101914 */
[----:B------:R2:W-:Y:S01]  /*3afe0*/  @P2 STG.E desc[UR20][R134.64], R151 ;  /* 0x0000009786002986 */ /* 0x0005e2000c101914 */
[----:B-----5:R-:W-:Y:S01]  /*3aff0*/  ISETP.LT.AND P0, PT, R137, UR8, !P1 ;  /* 0x0000000889007c0c */ /* 0x020fe2000cf01270 */
[----:B------:R-:W5:Y:S02]  /*3b000*/  LDCU UR8, c[0x0][0x39c] ;  /* 0x00007380ff0877ac */ /* 0x000f640008000800 */
[----:B------:R-:W4:Y:S01]  /*3b010*/  LDL.LU R137, [R1+0xffc] ;  /* 0x000ffc0001897983 */ /* 0x000f220000300800 */
[----:B---3--:R-:W-:Y:S01]  /*3b020*/  ISETP.LT.AND P3, PT, R141, UR4, !P1 ;  /* 0x000000048d007c0c */ /* 0x008fe2000cf61270 */
[----:B------:R-:W-:-:S02]  /*3b030*/  VIADD R136, R3, UR5 ;  /* 0x0000000503887c36 */ /* 0x000fc40008000000 */
[----:B------:R-:W3:Y:S01]  /*3b040*/  LDL.LU R141, [R1+0x1004] ;  /* 0x00100400018d7983 */ /* 0x000ee20000300800 */
[----:B------:R-:W1:Y:S01]  /*3b050*/  LDCU UR4, c[0x0][0x39c] ;  /* 0x00007380ff0477ac */ /* 0x000e620008000800 */
[----:B----4-:R-:W-:Y:S01]  /*3b060*/  ISETP.LT.AND P4, PT, R140, UR6, !P1 ;  /* 0x000000068c007c0c */ /* 0x010fe2000cf81270 */
[----:B------:R-:W4:Y:S01]  /*3b070*/  LDCU UR6, c[0x0][0x39c] ;  /* 0x00007380ff0677ac */ /* 0x000f220008000800 */
[----:B------:R-:W3:Y:S01]  /*3b080*/  LDL.LU R140, [R1+0x1008] ;  /* 0x00100800018c7983 */ /* 0x000ee20000300800 */
[----:B-----5:R-:W-:Y:S01]  /*3b090*/  ISETP.LT.AND P2, PT, R139, UR8, !P1 ;  /* 0x000000088b007c0c */ /* 0x020fe2000cf41270 */
[C---:B------:R-:W-:Y:S02]  /*3b0a0*/  VIADD R3, R136.reuse, UR5 ;  /* 0x0000000588037c36 */ /* 0x040fe40008000000 */
[----:B------:R-:W5:Y:S01]  /*3b0b0*/  LDL.LU R139, [R1+0x101c] ;  /* 0x00101c00018b7983 */ /* 0x000f620000300800 */
[C---:B-1----:R-:W-:Y:S01]  /*3b0c0*/  LEA R132, P5, R136.reuse, R2, 0x2 ;  /* 0x0000000288847211 */ /* 0x042fe200078a10ff */
[----:B------:R-:W3:Y:S03]  /*3b0d0*/  LDCU UR8, c[0x0][0x39c] ;  /* 0x00007380ff0877ac */ /* 0x000ee60008000800 */
[----:B------:R-:W-:-:S02]  /*3b0e0*/  LEA.HI.X.SX32 R133, R136, R0, 0x2, P5 ;  /* 0x0000000088857211 */ /* 0x000fc400028f16ff */
[----:B--2---:R-:W-:-:S04]  /*3b0f0*/  LEA R134, P5, R3, R2, 0x2 ;  /* 0x0000000203867211 */ /* 0x004fc800078a10ff */
[C---:B------:R-:W-:Y:S01]  /*3b100*/  LEA.HI.X.SX32 R135, R3.reuse, R0, 0x2, P5 ;  /* 0x0000000003877211 */ /* 0x040fe200028f16ff */
[----:B------:R1:W-:Y:S04]  /*3b110*/  @P0 STG.E desc[UR20][R132.64], R152 ;  /* 0x0000009884000986 */ /* 0x0003e8000c101914 */
[----:B------:R2:W-:Y:S01]  /*3b120*/  @P3 STG.E desc[UR20][R134.64], R153 ;  /* 0x0000009986003986 */ /* 0x0005e2000c101914 */
[----:B------:R-:W-:Y:S01]  /*3b130*/  ISETP.LT.AND P0, PT, R138, UR4, !P1 ;  /* 0x000000048a007c0c */ /* 0x000fe2000cf01270 */
[----:B------:R-:W3:Y:S02]  /*3b140*/  LDCU UR4, c[0x0][0x39c] ;  /* 0x00007380ff0477ac */ /* 0x000ee40008000800 */
[----:B------:R-:W5:Y:S01]  /*3b150*/  LDL.LU R138, [R1+0x1020] ;  /* 0x00102000018a7983 */ /* 0x000f620000300800 */
[----:B------:R-:W-:-:S04]  /*3b160*/  IADD3 R136, PT, PT, R3, UR5, RZ ;  /* 0x0000000503887c10 */ /* 0x000fc8000fffe0ff */
[----:B-1----:R-:W-:-:S04]  /*3b170*/  LEA R132, P5, R136, R2, 0x2 ;  /* 0x0000000288847211 */ /* 0x002fc800078a10ff */
[C---:B------:R-:W-:Y:S01]  /*3b180*/  LEA.HI.X.SX32 R133, R136.reuse, R0, 0x2, P5 ;  /* 0x0000000088857211 */ /* 0x040fe200028f16ff */
[----:B------:R-:W-:-:S04]  /*3b190*/  VIADD R3, R136, UR5 ;  /* 0x0000000588037c36 */ /* 0x000fc80008000000 */
[----:B------:R1:W-:Y:S01]  /*3b1a0*/  @P4 STG.E desc[UR20][R132.64], R154 ;  /* 0x0000009a84004986 */ /* 0x0003e2000c101914 */
[----:B--2---:R-:W-:-:S04]  /*3b1b0*/  LEA R134, P5, R3, R2, 0x2 ;  /* 0x0000000203867211 */ /* 0x004fc800078a10ff */
[C---:B------:R-:W-:Y:S01]  /*3b1c0*/  LEA.HI.X.SX32 R135, R3.reuse, R0, 0x2, P5 ;  /* 0x0000000003877211 */ /* 0x040fe200028f16ff */
[----:B-1----:R-:W-:-:S05]  /*3b1d0*/  VIADD R133, R3, UR5 ;  /* 0x0000000503857c36 */ /* 0x002fca0008000000 */
[C---:B------:R-:W-:Y:S01]  /*3b1e0*/  LEA R132, P5, R133.reuse, R2, 0x2 ;  /* 0x0000000285847211 */ /* 0x040fe200078a10ff */
[----:B------:R-:W-:-:S03]  /*3b1f0*/  VIADD R3, R133, UR5 ;  /* 0x0000000585037c36 */ /* 0x000fc60008000000 */
[----:B------:R-:W-:Y:S01]  /*3b200*/  LEA.HI.X.SX32 R133, R133, R0, 0x2, P5 ;  /* 0x0000000085857211 */ /* 0x000fe200028f16ff */
[----:B------:R1:W-:Y:S04]  /*3b210*/  @P2 STG.E desc[UR20][R134.64], R155 ;  /* 0x0000009b86002986 */ /* 0x0003e8000c101914 */
[----:B------:R2:W-:Y:S01]  /*3b220*/  @P0 STG.E desc[UR20][R132.64], R156 ;  /* 0x0000009c84000986 */ /* 0x0005e2000c101914 */
[----:B----4-:R-:W-:Y:S01]  /*3b230*/  ISETP.LT.AND P3, PT, R137, UR6, !P1 ;  /* 0x0000000689007c0c */ /* 0x010fe2000cf61270 */
[----:B------:R-:W5:Y:S02]  /*3b240*/  LDCU UR6, c[0x0][0x39c] ;  /* 0x00007380ff0677ac */ /* 0x000f640008000800 */
[----:B------:R-:W4:Y:S01]  /*3b250*/  LDL.LU R137, [R1+0x1024] ;  /* 0x0010240001897983 */ /* 0x000f220000300800 */
[----:B---3--:R-:W-:Y:S01]  /*3b260*/  ISETP.LT.AND P4, PT, R141, UR8, !P1 ;  /* 0x000000088d007c0c */ /* 0x008fe2000cf81270 */
[----:B------:R-:W3:Y:S02]  /*3b270*/  LDCU UR8, c[0x0][0x39c] ;  /* 0x00007380ff0877ac */ /* 0x000ee40008000800 */
[----:B------:R-:W4:Y:S01]  /*3b280*/  LDL.LU R141, [R1+0x1028] ;  /* 0x00102800018d7983 */ /* 0x000f220000300800 */
[----:B------:R-:W-:Y:S01]  /*3b290*/  ISETP.LT.AND P2, PT, R140, UR4, !P1 ;  /* 0x000000048c007c0c */ /* 0x000fe2000cf41270 */
[----:B------:R-:W4:Y:S02]  /*3b2a0*/  LDCU UR4, c[0x0][0x39c] ;  /* 0x00007380ff0477ac */ /* 0x000f240008000800 */
[----:B------:R-:W4:Y:S01]  /*3b2b0*/  LDL.LU R140, [R1+0x102c] ;  /* 0x00102c00018c7983 */ /* 0x000f220000300800 */
[----:B-----5:R-:W-:Y:S01]  /*3b2c0*/  ISETP.LT.AND P0, PT, R139, UR6, !P1 ;  /* 0x000000068b007c0c */ /* 0x020fe2000cf01270 */
[----:B------:R-:W-:-:S02]  /*3b2d0*/  VIADD R136, R3, UR5 ;  /* 0x0000000503887c36 */ /* 0x000fc40008000000 */
[----:B------:R-:W5:Y:S01]  /*3b2e0*/  LDL.LU R139, [R1+0x1040] ;  /* 0x00104000018b7983 */ /* 0x000f620000300800 */
[C---:B-1----:R-:W-:Y:S01]  /*3b2f0*/  LEA R134, P5, R3.reuse, R2, 0x2 ;  /* 0x0000000203867211 */ /* 0x042fe200078a10ff */
[----:B------:R-:W1:Y:S03]  /*3b300*/  LDCU UR6, c[0x0][0x39c] ;  /* 0x00007380ff0677ac */ /* 0x000e660008000800 */
[----:B------:R-:W-:Y:S02]  /*3b310*/  LEA.HI.X.SX32 R135, R3, R0, 0x2, P5 ;  /* 0x0000000003877211 */ /* 0x000fe400028f16ff */
[----:B--2---:R-:W-:-:S04]  /*3b320*/  LEA R132, P5, R136, R2, 0x2 ;  /* 0x0000000288847211 */ /* 0x004fc800078a10ff */
[----:B------:R-:W-:Y:S01]  /*3b330*/  LEA.HI.X.SX32 R133, R136, R0, 0x2, P5 ;  /* 0x0000000088857211 */ /* 0x000fe200028f16ff */
[----:B------:R2:W-:Y:S04]  /*3b340*/  @P3 STG.E desc[UR20][R134.64], R157 ;  /* 0x0000009d86003986 */ /* 0x0005e8000c101914 */
[----:B------:R1:W-:Y:S01]  /*3b350*/  @P4 STG.E desc[UR20][R132.64], R158 ;  /* 0x0000009e84004986 */ /* 0x0003e2000c101914 */
[----:B---3--:R-:W-:Y:S01]  /*3b360*/  ISETP.LT.AND P3, PT, R138, UR8, !P1 ;  /* 0x000000088a007c0c */ /* 0x008fe2000cf61270 */
[----:B------:R-:W-:Y:S02]  /*3b370*/  VIADD R3, R136, UR5 ;  /* 0x0000000588037c36 */ /* 0x000fe40008000000 */
[----:B------:R-:W3:Y:S01]  /*3b380*/  LDL.LU R138, [R1+0x1048] ;  /* 0x00104800018a7983 */ /* 0x000ee20000300800 */
[----:B------:R-:W4:Y:S02]  /*3b390*/  LDCU UR8, c[0x0][0x39c] ;  /* 0x00007380ff0877ac */ /* 0x000f240008000800 */
[----:B--2---:R-:W-:-:S04]  /*3b3a0*/  LEA R134, P5, R3, R2, 0x2 ;  /* 0x0000000203867211 */ /* 0x004fc800078a10ff */
[C---:B------:R-:W-:Y:S02]  /*3b3b0*/  LEA.HI.X.SX32 R135, R3.reuse, R0, 0x2, P5 ;  /* 0x0000000003877211 */ /* 0x040fe400028f16ff */
[----:B------:R-:W-:-:S03]  /*3b3c0*/  IADD3 R136, PT, PT, R3, UR5, RZ ;  /* 0x0000000503887c10 */ /* 0x000fc6000fffe0ff */
[----:B------:R2:W-:Y:S01]  /*3b3d0*/  @P2 STG.E desc[UR20][R134.64], R159 ;  /* 0x0000009f86002986 */ /* 0x0005e2000c101914 */
[C---:B-1----:R-:W-:Y:S01]  /*3b3e0*/  LEA R132, P5, R136.reuse, R2, 0x2 ;  /* 0x0000000288847211 */ /* 0x042fe200078a10ff */
[----:B------:R-:W-:-:S03]  /*3b3f0*/  VIADD R3, R136, UR5 ;  /* 0x0000000588037c36 */ /* 0x000fc60008000000 */
[----:B------:R-:W-:Y:S02]  /*3b400*/  LEA.HI.X.SX32 R133, R136, R0, 0x2, P5 ;  /* 0x0000000088857211 */ /* 0x000fe400028f16ff */
[----:B--2---:R-:W-:-:S04]  /*3b410*/  LEA R134, P5, R3, R2, 0x2 ;  /* 0x0000000203867211 */ /* 0x004fc800078a10ff */
[----:B------:R-:W-:Y:S01]  /*3b420*/  LEA.HI.X.SX32 R135, R3, R0, 0x2, P5 ;  /* 0x0000000003877211 */ /* 0x000fe200028f16ff */
[----:B------:R1:W-:Y:S04]  /*3b430*/  @P0 STG.E desc[UR20][R132.64], R160 ;  /* 0x000000a084000986 */ /* 0x0003e8000c101914 */
[----:B------:R2:W-:Y:S01]  /*3b440*/  @P3 STG.E desc[UR20][R134.64], R161 ;  /* 0x000000a186003986 */ /* 0x0005e2000c101914 */
[----:B----4-:R-:W-:Y:S01]  /*3b450*/  ISETP.LT.AND P4, PT, R137, UR4, !P1 ;  /* 0x0000000489007c0c */ /* 0x010fe2000cf81270 */
[----:B------:R-:W5:Y:S02]  /*3b460*/  LDCU UR4, c[0x0][0x39c] ;  /* 0x00007380ff0477ac */ /* 0x000f640008000800 */
[----:B------:R-:W4:Y:S01]  /*3b470*/  LDL.LU R137, [R1+0x104c] ;  /* 0x00104c0001897983 */ /* 0x000f220000300800 */
[----:B------:R-:W-:Y:S01]  /*3b480*/  ISETP.LT.AND P2, PT, R141, UR6, !P1 ;  /* 0x000000068d007c0c */ /* 0x000fe2000cf41270 */
[----:B-1----:R-:W-:-:S02]  /*3b490*/  VIADD R133, R3, UR5 ;  /* 0x0000000503857c36 */ /* 0x002fc40008000000 */
[----:B------:R-:W4:Y:S01]  /*3b4a0*/  LDL.LU R141, [R1+0x1050] ;  /* 0x00105000018d7983 */ /* 0x000f220000300800 */
[----:B------:R-:W3:Y:S01]  /*3b4b0*/  LDCU UR6, c[0x0][0x39c] ;  /* 0x00007380ff0677ac */ /* 0x000ee20008000800 */
[----:B------:R-:W-:Y:S01]  /*3b4c0*/  ISETP.LT.AND P0, PT, R140, UR8, !P1 ;  /* 0x000000088c007c0c */ /* 0x000fe2000cf01270 */
[----:B------:R-:W4:Y:S01]  /*3b4d0*/  LDCU UR8, c[0x0][0x39c] ;  /* 0x00007380ff0877ac */ /* 0x000f220008000800 */
[----:B------:R-:W4:Y:S01]  /*3b4e0*/  LDL.LU R140, [R1+0x1054] ;  /* 0x00105400018c7983 */ /* 0x000f220000300800 */
[----:B-----5:R-:W-:Y:S01]  /*3b4f0*/  ISETP.LT.AND P3, PT, R139, UR4, !P1 ;  /* 0x000000048b007c0c */ /* 0x020fe2000cf61270 */
[C---:B------:R-:W-:Y:S02]  /*3b500*/  VIADD R3, R133.reuse, UR5 ;  /* 0x0000000585037c36 */ /* 0x040fe40008000000 */
[----:B------:R-:W5:Y:S01]  /*3b510*/  LDL.LU R139, [R1+0x1078] ;  /* 0x00107800018b7983 */ /* 0x000f620000300800 */
[C---:B------:R-:W-:Y:S01]  /*3b520*/  LEA R132, P5, R133.reuse, R2, 0x2 ;  /* 0x0000000285847211 */ /* 0x040fe200078a10ff */
[----:B------:R-:W1:Y:S03]  /*3b530*/  LDCU UR4, c[0x0][0x39c] ;  /* 0x00007380ff0477ac */ /* 0x000e660008000800 */
[----:B------:R-:W-:-:S02]  /*3b540*/  LEA.HI.X.SX32 R133, R133, R0, 0x2, P5 ;  /* 0x0000000085857211 */ /* 0x000fc400028f16ff */
[----:B--2---:R-:W-:-:S04]  /*3b550*/  LEA R134, P5, R3, R2, 0x2 ;  /* 0x0000000203867211 */ /* 0x004fc800078a10ff */
[C---:B------:R-:W-:Y:S01]  /*3b560*/  LEA.HI.X.SX32 R135, R3.reuse, R0, 0x2, P5 ;  /* 0x0000000003877211 */ /* 0x040fe200028f16ff */
[----:B------:R2:W-:Y:S04]  /*3b570*/  @P4 STG.E desc[UR20][R132.64], R162 ;  /* 0x000000a284004986 */ /* 0x0005e8000c101914 */
[----:B------:R1:W-:Y:S01]  /*3b580*/  @P2 STG.E desc[UR20][R134.64], R163 ;  /* 0x000000a386002986 */ /* 0x0003e2000c101914 */
[----:B---3--:R-:W-:Y:S01]  /*3b590*/  ISETP.LT.AND P4, PT, R138, UR6, !P1 ;  /* 0x000000068a007c0c */ /* 0x008fe2000cf81270 */
[----:B------:R-:W-:Y:S02]  /*3b5a0*/  VIADD R136, R3, UR5 ;  /* 0x0000000503887c36 */ /* 0x000fe40008000000 */
[----:B------:R-:W3:Y:S01]  /*3b5b0*/  LDL.LU R138, [R1+0x1084] ;  /* 0x00108400018a7983 */ /* 0x000ee20000300800 */
[----:B------:R-:W4:Y:S02]  /*3b5c0*/  LDCU UR6, c[0x0][0x39c] ;  /* 0x00007380ff0677ac */ /* 0x000f240008000800 */
[----:B--2---:R-:W-:-:S04]  /*3b5d0*/  LEA R132, P5, R136, R2, 0x2 ;  /* 0x0000000288847211 */ /* 0x004fc800078a10ff */
[C---:B------:R-:W-:Y:S01]  /*3b5e0*/  LEA.HI.X.SX32 R133, R136.reuse, R0, 0x2, P5 ;  /* 0x0000000088857211 */ /* 0x040fe200028f16ff */
[----:B------:R-:W-:-:S04]  /*3b5f0*/  VIADD R3, R136, UR5 ;  /* 0x0000000588037c36 */ /* 0x000fc80008000000 */
[----:B------:R2:W-:Y:S01]  /*3b600*/  @P0 STG.E desc[UR20][R132.64], R164 ;  /* 0x000000a484000986 */ /* 0x0005e2000c101914 */
[C---:B-1----:R-:W-:Y:S02]  /*3b610*/  LEA R134, P5, R3.reuse, R2, 0x2 ;  /* 0x0000000203867211 */ /* 0x042fe400078a10ff */
[C---:B------:R-:W-:Y:S02]  /*3b620*/  IADD3 R136, PT, PT, R3.reuse, UR5, RZ ;  /* 0x0000000503887c10 */ /* 0x040fe4000fffe0ff */
[----:B------:R-:W-:Y:S02]  /*3b630*/  LEA.HI.X.SX32 R135, R3, R0, 0x2, P5 ;  /* 0x0000000003877211 */ /* 0x000fe400028f16ff */
[----:B--2---:R-:W-:-:S04]  /*3b640*/  LEA R132, P5, R136, R2, 0x2 ;  /* 0x0000000288847211 */ /* 0x004fc800078a10ff */
[C---:B------:R-:W-:Y:S01]  /*3b650*/  LEA.HI.X.SX32 R133, R136.reuse, R0, 0x2, P5 ;  /* 0x0000000088857211 */ /* 0x040fe200028f16ff */
[----:B------:R-:W-:Y:S04]  /*3b660*/  @P3 STG.E desc[UR20][R134.64], R165 ;  /* 0x000000a586003986 */ /* 0x000fe8000c101914 */
[----:B------:R1:W-:Y:S01]  /*3b670*/  @P4 STG.E desc[UR20][R132.64], R166 ;  /* 0x000000a684004986 */ /* 0x0003e2000c101914 */
[----:B----4-:R-:W-:Y:S01]  /*3b680*/  ISETP.LT.AND P2, PT, R137, UR8, !P1 ;  /* 0x0000000889007c0c */ /* 0x010fe2000cf41270 */
[----:B------:R-:W5:Y:S02]  /*3b690*/  LDCU UR8, c[0x0][0x39c] ;  /* 0x00007380ff0877ac */ /* 0x000f640008000800 */
[----:B------:R-:W2:Y:S01]  /*3b6a0*/  LDL.LU R137, [R1+0x1088] ;  /* 0x0010880001897983 */ /* 0x000ea20000300800 */
[----:B------:R-:W-:Y:S01]  /*3b6b0*/  ISETP.LT.AND P0, PT, R141, UR4, !P1 ;  /* 0x000000048d007c0c */ /* 0x000fe2000cf01270 */
[----:B------:R-:W-:-:S02]  /*3b6c0*/  VIADD R3, R136, UR5 ;  /* 0x0000000588037c36 */ /* 0x000fc40008000000 */
[----:B------:R-:W4:Y:S01]  /*3b6d0*/  LDL.LU R141, [R1+0x1090] ;  /* 0x00109000018d7983 */ /* 0x000f220000300800 */
[----:B------:R-:W3:Y:S01]  /*3b6e0*/  LDCU UR4, c[0x0][0x39c] ;  /* 0x00007380ff0477ac */ /* 0x000ee20008000800 */
[----:B------:R-:W-:Y:S01]  /*3b6f0*/  ISETP.LT.AND P3, PT, R140, UR6, !P1 ;  /* 0x000000068c007c0c */ /* 0x000fe2000cf61270 */
[----:B------:R-:W2:Y:S01]  /*3b700*/  LDCU UR6, c[0x0][0x39c] ;  /* 0x00007380ff0677ac */ /* 0x000ea20008000800 */
[----:B------:R-:W4:Y:S01]  /*3b710*/  LDL.LU R140, [R1+0x109c] ;  /* 0x00109c00018c7983 */ /* 0x000f220000300800 */
[----:B-----5:R-:W-:Y:S01]  /*3b720*/  ISETP.LT.AND P4, PT, R139, UR8, !P1 ;  /* 0x000000088b007c0c */ /* 0x020fe2000cf81270 */
[C---:B-1----:R-:W-:Y:S02]  /*3b730*/  VIADD R133, R3.reuse, UR5 ;  /* 0x0000000503857c36 */ /* 0x042fe40008000000 */
[----:B------:R-:W5:Y:S01]  /*3b740*/  LDL.LU R139, [R1+0x10bc] ;  /* 0x0010bc00018b7983 */ /* 0x000f620000300800 */
[C---:B------:R-:W-:Y:S01]  /*3b750*/  LEA R134, P5, R3.reuse, R2, 0x2 ;  /* 0x0000000203867211 */ /* 0x040fe200078a10ff */
[----:B------:R-:W4:Y:S03]  /*3b760*/  LDCU UR8, c[0x0][0x39c] ;  /* 0x00007380ff0877ac */ /* 0x000f260008000800 */
[----:B------:R-:W-:-:S02]  /*3b770*/  LEA.HI.X.SX32 R135, R3, R0, 0x2, P5 ;  /* 0x0000000003877211 */ /* 0x000fc400028f16ff */
[C---:B------:R-:W-:Y:S01]  /*3b780*/  LEA R132, P5, R133.reuse, R2, 0x2 ;  /* 0x0000000285847211 */ /* 0x040fe200078a10ff */
[----:B------:R-:W-:-:S03]  /*3b790*/  VIADD R3, R133, UR5 ;  /* 0x0000000585037c36 */ /* 0x000fc60008000000 */
[----:B------:R-:W-:Y:S01]  /*3b7a0*/  LEA.HI.X.SX32 R133, R133, R0, 0x2, P5 ;  /* 0x0000000085857211 */ /* 0x000fe200028f16ff */
[----:B------:R1:W-:Y:S04]  /*3b7b0*/  @P2 STG.E desc[UR20][R134.64], R167 ;  /* 0x000000a786002986 */ /* 0x0003e8000c101914 */
[----:B------:R1:W-:Y:S01]  /*3b7c0*/  @P0 STG.E desc[UR20][R132.64], R168 ;  /* 0x000000a884000986 */ /* 0x0003e2000c101914 */
[----:B---3--:R-:W-:Y:S01]  /*3b7d0*/  ISETP.LT.AND P2, PT, R138, UR4, !P1 ;  /* 0x000000048a007c0c */ /* 0x008fe2000cf41270 */
[C---:B------:R-:W-:Y:S02]  /*3b7e0*/  VIADD R136, R3.reuse, UR5 ;  /* 0x0000000503887c36 */ /* 0x040fe40008000000 */
[----:B------:R-:W3:Y:S01]  /*3b7f0*/  LDL.LU R138, [R1+0x10c4] ;  /* 0x0010c400018a7983 */ /* 0x000ee20000300800 */
[----:B------:R-:W2:Y:S01]  /*3b800*/  LDCU UR4, c[0x0][0x39c] ;  /* 0x00007380ff0477ac */ /* 0x000ea20008000800 */
[----:B-1----:R-:W-:-:S04]  /*3b810*/  LEA R134, P5, R3, R2, 0x2 ;  /* 0x0000000203867211 */ /* 0x002fc800078a10ff */
[----:B------:R-:W-:-:S05]  /*3b820*/  LEA.HI.X.SX32 R135, R3, R0, 0x2, P5 ;  /* 0x0000000003877211 */ /* 0x000fca00028f16ff */
[----:B------:R1:W-:Y:S01]  /*3b830*/  @P3 STG.E desc[UR20][R134.64], R169 ;  /* 0x000000a986003986 */ /* 0x0003e2000c101914 */
[----:B------:R-:W-:-:S04]  /*3b840*/  LEA R132, P5, R136, R2, 0x2 ;  /* 0x0000000288847211 */ /* 0x000fc800078a10ff */
[C---:B------:R-:W-:Y:S01]  /*3b850*/  LEA.HI.X.SX32 R133, R136.reuse, R0, 0x2, P5 ;  /* 0x0000000088857211 */ /* 0x040fe200028f16ff */
[----:B-1----:R-:W-:-:S05]  /*3b860*/  VIADD R135, R136, UR5 ;  /* 0x0000000588877c36 */ /* 0x002fca0008000000 */
[C---:B------:R-:W-:Y:S02]  /*3b870*/  LEA R134, P5, R135.reuse, R2, 0x2 ;  /* 0x0000000287867211 */ /* 0x040fe400078a10ff */
[C---:B------:R-:W-:Y:S02]  /*3b880*/  IADD3 R3, PT, PT, R135.reuse, UR5, RZ ;  /* 0x0000000587037c10 */ /* 0x040fe4000fffe0ff */
[----:B------:R-:W-:Y:S01]  /*3b890*/  LEA.HI.X.SX32 R135, R135, R0, 0x2, P5 ;  /* 0x0000000087877211 */ /* 0x000fe200028f16ff */
[----:B------:R1:W-:Y:S04]  /*3b8a0*/  @P4 STG.E desc[UR20][R132.64], R170 ;  /* 0x000000aa84004986 */ /* 0x0003e8000c101914 */
[----:B------:R1:W-:Y:S01]  /*3b8b0*/  @P2 STG.E desc[UR20][R134.64], R171 ;  /* 0x000000ab86002986 */ /* 0x0003e2000c101914 */
[----:B--2---:R-:W-:Y:S01]  /*3b8c0*/  ISETP.LT.AND P0, PT, R137, UR6, !P1 ;  /* 0x0000000689007c0c */ /* 0x004fe2000cf01270 */
[----:B------:R-:W5:Y:S02]  /*3b8d0*/  LDCU UR6, c[0x0][0x39c] ;  /* 0x00007380ff0677ac */ /* 0x000f640008000800 */
[----:B------:R-:W2:Y:S01]  /*3b8e0*/  LDL.LU R137, [R1+0x10cc] ;  /* 0x0010cc0001897983 */ /* 0x000ea20000300800 */
[----:B----4-:R-:W-:Y:S01]  /*3b8f0*/  ISETP.LT.AND P3, PT, R141, UR8, !P1 ;  /* 0x000000088d007c0c */ /* 0x010fe2000cf61270 */
[----:B------:R-:W3:Y:S02]  /*3b900*/  LDCU UR8, c[0x0][0x39c] ;  /* 0x00007380ff0877ac */ /* 0x000ee40008000800 */
[----:B------:R-:W4:Y:S01]  /*3b910*/  LDL.LU R141, [R1+0x10d4] ;  /* 0x0010d400018d7983 */ /* 0x000f220000300800 */
[----:B------:R-:W-:Y:S01]  /*3b920*/  ISETP.LT.AND P4, PT, R140, UR4, !P1 ;  /* 0x000000048c007c0c */ /* 0x000fe2000cf81270 */
[----:B------:R-:W2:Y:S02]  /*3b930*/  LDCU UR4, c[0x0][0x39c] ;  /* 0x00007380ff0477ac */ /* 0x000ea40008000800 */
[----:B------:R-:W4:Y:S01]  /*3b940*/  LDL.LU R140, [R1+0x10dc] ;  /* 0x0010dc00018c7983 */ /* 0x000f220000300800 */
[----:B-----5:R-:W-:Y:S01]  /*3b950*/  ISETP.LT.AND P2, PT, R139, UR6, !P1 ;  /* 0x000000068b007c0c */ /* 0x020fe2000cf41270 */
[----:B------:R-:W-:-:S02]  /*3b960*/  VIADD R136, R3, UR5 ;  /* 0x0000000503887c36 */ /* 0x000fc40008000000 */
[----:B------:R-:W5:Y:S01]  /*3b970*/  LDL.LU R139, [R1+0x10fc] ;  /* 0x0010fc00018b7983 */ /* 0x000f620000300800 */
[C---:B-1----:R-:W-:Y:S01]  /*3b980*/  LEA R132, P5, R3.reuse, R2, 0x2 ;  /* 0x0000000203847211 */ /* 0x042fe200078a10ff */
[----:B------:R-:W4:Y:S03]  /*3b990*/  LDCU UR6, c[0x0][0x39c] ;  /* 0x00007380ff0677ac */ /* 0x000f260008000800 */
[----:B------:R-:W-:Y:S02]  /*3b9a0*/  LEA.HI.X.SX32 R133, R3, R0, 0x2, P5 ;  /* 0x0000000003857211 */ /* 0x000fe400028f16ff */
[----:B------:R-:W-:-:S04]  /*3b9b0*/  LEA R134, P5, R136, R2, 0x2 ;  /* 0x0000000288867211 */ /* 0x000fc800078a10ff */
[----:B------:R-:W-:Y:S01]  /*3b9c0*/  LEA.HI.X.SX32 R135, R136, R0, 0x2, P5 ;  /* 0x0000000088877211 */ /* 0x000fe200028f16ff */
[----:B------:R1:W-:Y:S04]  /*3b9d0*/  @P0 STG.E desc[UR20][R132.64], R172 ;  /* 0x000000ac84000986 */ /* 0x0003e8000c101914 */
[----:B------:R1:W-:Y:S01]  /*3b9e0*/  @P3 STG.E desc[UR20][R134.64], R173 ;  /* 0x000000ad86003986 */ /* 0x0003e2000c101914 */
[----:B---3--:R-:W-:Y:S01]  /*3b9f0*/  ISETP.LT.AND P0, PT, R138, UR8, !P1 ;  /* 0x000000088a007c0c */ /* 0x008fe2000cf01270 */
[----:B------:R-:W3:Y:S02]  /*3ba00*/  LDCU UR8, c[0x0][0x39c] ;  /* 0x00007380ff0877ac */ /* 0x000ee40008000800 */
[----:B------:R-:W5:Y:S01]  /*3ba10*/  LDL.LU R138, [R1+0x1108] ;  /* 0x00110800018a7983 */ /* 0x000f620000300800 */
[----:B-1----:R-:W-:-:S05]  /*3ba20*/  VIADD R133, R136, UR5 ;  /* 0x0000000588857c36 */ /* 0x002fca0008000000 */
[C---:B------:R-:W-:Y:S01]  /*3ba30*/  LEA R132, P5, R133.reuse, R2, 0x2 ;  /* 0x0000000285847211 */ /* 0x040fe200078a10ff */
[----:B------:R-:W-:-:S03]  /*3ba40*/  VIADD R3, R133, UR5 ;  /* 0x0000000585037c36 */ /* 0x000fc60008000000 */
[----:B------:R-:W-:-:S05]  /*3ba50*/  LEA.HI.X.SX32 R133, R133, R0, 0x2, P5 ;  /* 0x0000000085857211 */ /* 0x000fca00028f16ff */
[----:B------:R1:W-:Y:S01]  /*3ba60*/  @P4 STG.E desc[UR20][R132.64], R174 ;  /* 0x000000ae84004986 */ /* 0x0003e2000c101914 */
[C---:B------:R-:W-:Y:S01]  /*3ba70*/  LEA R134, P5, R3.reuse, R2, 0x2 ;  /* 0x0000000203867211 */ /* 0x040fe200078a10ff */
[----:B------:R-:W-:-:S03]  /*3ba80*/  VIADD R136, R3, UR5 ;  /* 0x0000000503887c36 */ /* 0x000fc60008000000 */
[----:B------:R-:W-:Y:S02]  /*3ba90*/  LEA.HI.X.SX32 R135, R3, R0, 0x2, P5 ;  /* 0x0000000003877211 */ /* 0x000fe400028f16ff */
[----:B-1----:R-:W-:-:S04]  /*3baa0*/  LEA R132, P5, R136, R2, 0x2 ;  /* 0x0000000288847211 */ /* 0x002fc800078a10ff */
[C---:B------:R-:W-:Y:S01]  /*3bab0*/  LEA.HI.X.SX32 R133, R136.reuse, R0, 0x2, P5 ;  /* 0x0000000088857211 */ /* 0x040fe200028f16ff */
[----:B------:R1:W-:Y:S04]  /*3bac0*/  @P2 STG.E desc[UR20][R134.64], R175 ;  /* 0x000000af86002986 */ /* 0x0003e8000c101914 */
[----:B------:R1:W-:Y:S01]  /*3bad0*/  @P0 STG.E desc[UR20][R132.64], R176 ;  /* 0x000000b084000986 */ /* 0x0003e2000c101914 */
[----:B--2---:R-:W-:Y:S01]  /*3bae0*/  ISETP.LT.AND P3, PT, R137, UR4, !P1 ;  /* 0x0000000489007c0c */ /* 0x004fe2000cf61270 */
[----:B------:R-:W5:Y:S02]  /*3baf0*/  LDCU UR4, c[0x0][0x39c] ;  /* 0x00007380ff0477ac */ /* 0x000f640008000800 */
[----:B------:R-:W2:Y:S01]  /*3bb00*/  LDL.LU R137, [R1+0x1110] ;  /* 0x0011100001897983 */ /* 0x000ea20000300800 */
[----:B----4-:R-:W-:Y:S01]  /*3bb10*/  ISETP.LT.AND P4, PT, R141, UR6, !P1 ;  /* 0x000000068d007c0c */ /* 0x010fe2000cf81270 */
[----:B-1----:R-:W-:-:S02]  /*3bb20*/  VIADD R135, R136, UR5 ;  /* 0x0000000588877c36 */ /* 0x002fc40008000000 */
[----:B------:R-:W4:Y:S01]  /*3bb30*/  LDL.LU R141, [R1+0x1114] ;  /* 0x00111400018d7983 */ /* 0x000f220000300800 */
[----:B------:R-:W1:Y:S01]  /*3bb40*/  LDCU UR6, c[0x0][0x39c] ;  /* 0x00007380ff0677ac */ /* 0x000e620008000800 */
[----:B---3--:R-:W-:Y:S01]  /*3bb50*/  ISETP.LT.AND P2, PT, R140, UR8, !P1 ;  /* 0x000000088c007c0c */ /* 0x008fe2000cf41270 */
[----:B------:R-:W2:Y:S01]  /*3bb60*/  LDCU UR8, c[0x0][0x39c] ;  /* 0x00007380ff0877ac */ /* 0x000ea20008000800 */
[----:B------:R-:W3:Y:S01]  /*3bb70*/  LDL.LU R140, [R1+0x1120] ;  /* 0x00112000018c7983 */ /* 0x000ee20000300800 */
[----:B-----5:R-:W-:Y:S01]  /*3bb80*/  ISETP.LT.AND P0, PT, R139, UR4, !P1 ;  /* 0x000000048b007c0c */ /* 0x020fe2000cf01270 */
[----:B------:R-:W4:Y:S02]  /*3bb90*/  LDCU UR4, c[0x0][0x39c] ;  /* 0x00007380ff0477ac */ /* 0x000f240008000800 */
[----:B------:R-:W5:Y:S01]  /*3bba0*/  LDL.LU R139, [R1+0x115c] ;  /* 0x00115c00018b7983 */ /* 0x000f620000300800 */
[C---:B------:R-:W-:Y:S02]  /*3bbb0*/  LEA R134, P5, R135.reuse, R2, 0x2 ;  /* 0x0000000287867211 */ /* 0x040fe400078a10ff */
[----:B------:R-:W-:-:S02]  /*3bbc0*/  IADD3 R3, PT, PT, R135, UR5, RZ ;  /* 0x0000000587037c10 */ /* 0x000fc4000fffe0ff */
[----:B------:R-:W-:Y:S02]  /*3bbd0*/  LEA.HI.X.SX32 R135, R135, R0, 0x2, P5 ;  /* 0x0000000087877211 */ /* 0x000fe400028f16ff */
[----:B------:R-:W-:-:S04]  /*3bbe0*/  LEA R132, P5, R3, R2, 0x2 ;  /* 0x0000000203847211 */ /* 0x000fc800078a10ff */
[C---:B------:R-:W-:Y:S01]  /*3bbf0*/  LEA.HI.X.SX32 R133, R3.reuse, R0, 0x2, P5 ;  /* 0x0000000003857211 */ /* 0x040fe200028f16ff */
[----:B------:R1:W-:Y:S04]  /*3bc00*/  @P3 STG.E desc[UR20][R134.64], R177 ;  /* 0x000000b186003986 */ /* 0x0003e8000c101914 */
[----:B------:R1:W-:Y:S02]  /*3bc10*/  @P4 STG.E desc[UR20][R132.64], R178 ;  /* 0x000000b284004986 */ /* 0x0003e4000c101914 */
[----:B-1----:R-:W-:Y:S01]  /*3bc20*/  ISETP.LT.AND P3, PT, R138, UR6, !P1 ;  /* 0x000000068a007c0c */ /* 0x002fe2000cf61270 */
[----:B------:R-:W-:Y:S01]  /*3bc30*/  VIADD R136, R3, UR5 ;  /* 0x0000000503887c36 */ /* 0x000fe20008000000 */
[----:B------:R-:W5:Y:S01]  /*3bc40*/  LDL.LU R138, [R1+0x1168] ;  /* 0x00116800018a7983 */ /* 0x000f620000300800 */
[----:B------:R-:W3:Y:S03]  /*3bc50*/  LDCU UR6, c[0x0][0x39c] ;  /* 0x00007380ff0677ac */ /* 0x000ee60008000800 */
[----:B------:R-:W-:-:S04]  /*3bc60*/  LEA R134, P5, R136, R2, 0x2 ;  /* 0x0000000288867211 */ /* 0x000fc800078a10ff */
[C---:B------:R-:W-:Y:S01]  /*3bc70*/  LEA.HI.X.SX32 R135, R136.reuse, R0, 0x2, P5 ;  /* 0x0000000088877211 */ /* 0x040fe200028f16ff */
[----:B------:R-:W-:-:S04]  /*3bc80*/  VIADD R133, R136, UR5 ;  /* 0x0000000588857c36 */ /* 0x000fc80008000000 */
[----:B------:R1:W-:Y:S01]  /*3bc90*/  @P2 STG.E desc[UR20][R134.64], R179 ;  /* 0x000000b386002986 */ /* 0x0003e2000c101914 */
[C---:B------:R-:W-:Y:S01]  /*3bca0*/  LEA R132, P5, R133.reuse, R2, 0x2 ;  /* 0x0000000285847211 */ /* 0x040fe200078a10ff */
[----:B------:R-:W-:-:S03]  /*3bcb0*/  VIADD R3, R133, UR5 ;  /* 0x0000000585037c36 */ /* 0x000fc60008000000 */
[----:B------:R-:W-:Y:S02]  /*3bcc0*/  LEA.HI.X.SX32 R133, R133, R0, 0x2, P5 ;  /* 0x0000000085857211 */ /* 0x000fe400028f16ff */
[----:B-1----:R-:W-:-:S04]  /*3bcd0*/  LEA R134, P5, R3, R2, 0x2 ;  /* 0x0000000203867211 */ /* 0x002fc800078a10ff */
[----:B------:R-:W-:Y:S01]  /*3bce0*/  LEA.HI.X.SX32 R135, R3, R0, 0x2, P5 ;  /* 0x0000000003877211 */ /* 0x000fe200028f16ff */
[----:B------:R-:W-:Y:S04]  /*3bcf0*/  @P0 STG.E desc[UR20][R132.64], R180 ;  /* 0x000000b484000986 */ /* 0x000fe8000c101914 */
[----:B------:R1:W-:Y:S01]  /*3bd00*/  @P3 STG.E desc[UR20][R134.64], R181 ;  /* 0x000000b586003986 */ /* 0x0003e2000c101914 */
[----:B--2---:R-:W-:Y:S01]  /*3bd10*/  ISETP.LT.AND P4, PT, R137, UR8, !P1 ;  /* 0x0000000889007c0c */ /* 0x004fe2000cf81270 */
[----:B------:R-:W5:Y:S02]  /*3bd20*/  LDCU UR8, c[0x0][0x39c] ;  /* 0x00007380ff0877ac */ /* 0x000f640008000800 */
[----:B------:R-:W2:Y:S01]  /*3bd30*/  LDL.LU R137, [R1+0x1174] ;  /* 0x0011740001897983 */ /* 0x000ea20000300800 */
[----:B----4-:R-:W-:Y:S01]  /*3bd40*/  ISETP.LT.AND P2, PT, R141, UR4, !P1 ;  /* 0x000000048d007c0c */ /* 0x010fe2000cf41270 */
[----:B------:R-:W-:-:S02]  /*3bd50*/  VIADD R136, R3, UR5 ;  /* 0x0000000503887c36 */ /* 0x000fc40008000000 */
[----:B------:R-:W4:Y:S01]  /*3bd60*/  LDL.LU R141, [R1+0x117c] ;  /* 0x00117c00018d7983 */ /* 0x000f220000300800 */
[----:B------:R-:W1:Y:S01]  /*3bd70*/  LDCU UR4, c[0x0][0x39c] ;  /* 0x00007380ff0477ac */ /* 0x000e620008000800 */
[----:B---3--:R-:W-:Y:S01]  /*3bd80*/  ISETP.LT.AND P0, PT, R140, UR6, !P1 ;  /* 0x000000068c007c0c */ /* 0x008fe2000cf01270 */
[----:B------:R-:W2:Y:S01]  /*3bd90*/  LDCU UR6, c[0x0][0x39c] ;  /* 0x00007380ff0677ac */ /* 0x000ea20008000800 */
[----:B------:R-:W3:Y:S01]  /*3bda0*/  LDL.LU R140, [R1+0x114c] ;  /* 0x00114c00018c7983 */ /* 0x000ee20000300800 */
[----:B-----5:R-:W-:Y:S01]  /*3bdb0*/  ISETP.LT.AND P3, PT, R139, UR8, !P1 ;  /* 0x000000088b007c0c */ /* 0x020fe2000cf61270 */
[C---:B-1----:R-:W-:Y:S02]  /*3bdc0*/  VIADD R135, R136.reuse, UR5 ;  /* 0x0000000588877c36 */ /* 0x042fe40008000000 */
[----:B------:R-:W5:Y:S01]  /*3bdd0*/  LDL.LU R139, [R1+0x1158] ;  /* 0x00115800018b7983 */ /* 0x000f620000300800 */
[C---:B------:R-:W-:Y:S01]  /*3bde0*/  LEA R132, P5, R136.reuse, R2, 0x2 ;  /* 0x0000000288847211 */ /* 0x040fe200078a10ff */
[----:B------:R-:W4:Y:S03]  /*3bdf0*/  LDCU UR8, c[0x0][0x39c] ;  /* 0x00007380ff0877ac */ /* 0x000f260008000800 */
[----:B------:R-:W-:-:S02]  /*3be00*/  LEA.HI.X.SX32 R133, R136, R0, 0x2, P5 ;  /* 0x0000000088857211 */ /* 0x000fc400028f16ff */
[C---:B------:R-:W-:Y:S02]  /*3be10*/  LEA R134, P5, R135.reuse, R2, 0x2 ;  /* 0x0000000287867211 */ /* 0x040fe400078a10ff */
[C---:B------:R-:W-:Y:S02]  /*3be20*/  IADD3 R3, PT, PT, R135.reuse, UR5, RZ ;  /* 0x0000000587037c10 */ /* 0x040fe4000fffe0ff */
[----:B------:R-:W-:Y:S01]  /*3be30*/  LEA.HI.X.SX32 R135, R135, R0, 0x2, P5 ;  /* 0x0000000087877211 */ /* 0x000fe200028f16ff */
[----:B------:R1:W-:Y:S04]  /*3be40*/  @P4 STG.E desc[UR20][R132.64], R182 ;  /* 0x000000b684004986 */ /* 0x0003e8000c101914 */
[----:B------:R1:W-:Y:S01]  /*3be50*/  @P2 STG.E desc[UR20][R134.64], R183 ;  /* 0x000000b786002986 */ /* 0x0003e2000c101914 */
[----:B------:R-:W-:Y:S01]  /*3be60*/  ISETP.LT.AND P4, PT, R138, UR4, !P1 ;  /* 0x000000048a007c0c */ /* 0x000fe2000cf81270 */
[----:B------:R-:W-:-:S02]  /*3be70*/  VIADD R136, R3, UR5 ;  /* 0x0000000503887c36 */ /* 0x000fc40008000000 */
[----:B------:R-:W5:Y:S01]  /*3be80*/  LDL.LU R138, [R1+0x1164] ;  /* 0x00116400018a7983 */ /* 0x000f620000300800 */
[----:B------:R-:W3:Y:S01]  /*3be90*/  LDCU UR4, c[0x0][0x39c] ;  /* 0x00007380ff0477ac */ /* 0x000ee20008000800 */
[----:B-1----:R-:W-:-:S04]  /*3bea0*/  LEA R132, P5, R3, R2, 0x2 ;  /* 0x0000000203847211 */ /* 0x002fc800078a10ff */
[----:B------:R-:W-:-:S05]  /*3beb0*/  LEA.HI.X.SX32 R133, R3, R0, 0x2, P5 ;  /* 0x0000000003857211 */ /* 0x000fca00028f16ff */
[----:B------:R1:W-:Y:S01]  /*3bec0*/  @P0 STG.E desc[UR20][R132.64], R184 ;  /* 0x000000b884000986 */ /* 0x0003e2000c101914 */
[----:B------:R-:W-:-:S04]  /*3bed0*/  LEA R134, P5, R136, R2, 0x2 ;  /* 0x0000000288867211 */ /* 0x000fc800078a10ff */
[C---:B------:R-:W-:Y:S01]  /*3bee0*/  LEA.HI.X.SX32 R135, R136.reuse, R0, 0x2, P5 ;  /* 0x0000000088877211 */ /* 0x040fe200028f16ff */
[----:B-1----:R-:W-:-:S05]  /*3bef0*/  VIADD R133, R136, UR5 ;  /* 0x0000000588857c36 */ /* 0x002fca0008000000 */
[C---:B------:R-:W-:Y:S01]  /*3bf00*/  LEA R132, P5, R133.reuse, R2, 0x2 ;  /* 0x0000000285847211 */ /* 0x040fe200078a10ff */
[----:B------:R-:W-:-:S03]  /*3bf10*/  VIADD R3, R133, UR5 ;  /* 0x0000000585037c36 */ /* 0x000fc60008000000 */
[----:B------:R-:W-:Y:S01]  /*3bf20*/  LEA.HI.X.SX32 R133, R133, R0, 0x2, P5 ;  /* 0x0000000085857211 */ /* 0x000fe200028f16ff */
[----:B------:R1:W-:Y:S04]  /*3bf30*/  @P3 STG.E desc[UR20][R134.64], R185 ;  /* 0x000000b986003986 */ /* 0x0003e8000c101914 */
[----:B------:R1:W-:Y:S01]  /*3bf40*/  @P4 STG.E desc[UR20][R132.64], R186 ;  /* 0x000000ba84004986 */ /* 0x0003e2000c101914 */
[----:B--2---:R-:W-:Y:S01]  /*3bf50*/  ISETP.LT.AND P2, PT, R137, UR6, !P1 ;  /* 0x0000000689007c0c */ /* 0x004fe2000cf41270 */
[----:B------:R-:W5:Y:S02]  /*3bf60*/  LDCU UR6, c[0x0][0x39c] ;  /* 0x00007380ff0677ac */ /* 0x000f640008000800 */
[----:B------:R-:W2:Y:S01]  /*3bf70*/  LDL.LU R137, [R1+0x1170] ;  /* 0x0011700001897983 */ /* 0x000ea20000300800 */
[----:B----4-:R-:W-:Y:S01]  /*3bf80*/  ISETP.LT.AND P0, PT, R141, UR8, !P1 ;  /* 0x000000088d007c0c */ /* 0x010fe2000cf01270 */
[----:B------:R-:W4:Y:S02]  /*3bf90*/  LDCU UR8, c[0x0][0x39c] ;  /* 0x00007380ff0877ac */ /* 0x000f240008000800 */
[----:B------:R-:W2:Y:S01]  /*3bfa0*/  LDL.LU R141, [R1+0x1178] ;  /* 0x00117800018d7983 */ /* 0x000ea20000300800 */
[----:B---3--:R-:W-:Y:S01]  /*3bfb0*/  ISETP.LT.AND P3, PT, R140, UR4, !P1 ;  /* 0x000000048c007c0c */ /* 0x008fe2000cf61270 */
[----:B------:R-:W2:Y:S02]  /*3bfc0*/  LDCU UR4, c[0x0][0x39c] ;  /* 0x00007380ff0477ac */ /* 0x000ea40008000800 */
[----:B------:R-:W3:Y:S01]  /*3bfd0*/  LDL.LU R140, [R1+0x113c] ;  /* 0x00113c00018c7983 */ /* 0x000ee20000300800 */
[----:B-----5:R-:W-:Y:S01]  /*3bfe0*/  ISETP.LT.AND P4, PT, R139, UR6, !P1 ;  /* 0x000000068b007c0c */ /* 0x020fe2000cf81270 */
[----:B------:R-:W-:-:S02]  /*3bff0*/  VIADD R136, R3, UR5 ;  /* 0x0000000503887c36 */ /* 0x000fc40008000000 */
[----:B------:R-:W5:Y:S01]  /*3c000*/  LDL.LU R139, [R1+0x1144] ;  /* 0x00114400018b7983 */ /* 0x000f620000300800 */
[C---:B-1----:R-:W-:Y:S01]  /*3c010*/  LEA R134, P5, R3.reuse, R2, 0x2 ;  /* 0x0000000203867211 */ /* 0x042fe200078a10ff */
[----:B------:R-:W1:Y:S03]  /*3c020*/  LDCU UR6, c[0x0][0x39c] ;  /* 0x00007380ff0677ac */ /* 0x000e660008000800 */
[----:B------:R-:W-:Y:S02]  /*3c030*/  LEA.HI.X.SX32 R135, R3, R0, 0x2, P5 ;  /* 0x0000000003877211 */ /* 0x000fe400028f16ff */
[----:B------:R-:W-:-:S04]  /*3c040*/  LEA R132, P5, R136, R2, 0x2 ;  /* 0x0000000288847211 */ /* 0x000fc800078a10ff */
[----:B------:R-:W-:Y:S01]  /*3c050*/  LEA.HI.X.SX32 R133, R136, R0, 0x2, P5 ;  /* 0x0000000088857211 */ /* 0x000fe200028f16ff */
[----:B------:R1:W-:Y:S04]  /*3c060*/  @P2 STG.E desc[UR20][R134.64], R187 ;  /* 0x000000bb86002986 */ /* 0x0003e8000c101914 */
[----:B------:R1:W-:Y:S01]  /*3c070*/  @P0 STG.E desc[UR20][R132.64], R188 ;  /* 0x000000bc84000986 */ /* 0x0003e2000c101914 */
[----:B----4-:R-:W-:Y:S01]  /*3c080*/  ISETP.LT.AND P2, PT, R138, UR8, !P1 ;  /* 0x000000088a007c0c */ /* 0x010fe2000cf41270 */
[----:B------:R-:W3:Y:S02]  /*3c090*/  LDCU UR8, c[0x0][0x39c] ;  /* 0x00007380ff0877ac */ /* 0x000ee40008000800 */
[----:B------:R-:W4:Y:S01]  /*3c0a0*/  LDL.LU R138, [R1+0x1150] ;  /* 0x00115000018a7983 */ /* 0x000f220000300800 */
[----:B-1----:R-:W-:-:S05]  /*3c0b0*/  VIADD R135, R136, UR5 ;  /* 0x0000000588877c36 */ /* 0x002fca0008000000 */
[C---:B------:R-:W-:Y:S02]  /*3c0c0*/  LEA R134, P5, R135.reuse, R2, 0x2 ;  /* 0x0000000287867211 */ /* 0x040fe400078a10ff */
[C---:B------:R-:W-:Y:S02]  /*3c0d0*/  IADD3 R3, PT, PT, R135.reuse, UR5, RZ ;  /* 0x0000000587037c10 */ /* 0x040fe4000fffe0ff */
        /* <DEDUP_REMOVED lines=12> */
[----:B------:R-:W-:Y:S01]  /*3c1a0*/  ISETP.LT.AND P3, PT, R141, UR6, !P1 ;  /* 0x000000068d007c0c */ /* 0x000fe2000cf61270 */
[----:B-1----:R-:W-:-:S02]  /*3c1b0*/  VIADD R133, R136, UR5 ;  /* 0x0000000588857c36 */ /* 0x002fc40008000000 */
[----:B------:R-:W2:Y:S01]  /*3c1c0*/  LDL.LU R141, [R1+0x116c] ;  /* 0x00116c00018d7983 */ /* 0x000ea20000300800 */
[----:B------:R-:W4:Y:S01]  /*3c1d0*/  LDCU UR6, c[0x0][0x39c] ;  /* 0x00007380ff0677ac */ /* 0x000f220008000800 */
[----:B---3--:R-:W-:Y:S01]  /*3c1e0*/  ISETP.LT.AND P4, PT, R140, UR8, !P1 ;  /* 0x000000088c007c0c */ /* 0x008fe2000cf81270 */
[----:B------:R-:W2:Y:S01]  /*3c1f0*/  LDCU UR8, c[0x0][0x39c] ;  /* 0x00007380ff0877ac */ /* 0x000ea20008000800 */
[----:B------:R-:W3:Y:S01]  /*3c200*/  LDL.LU R140, [R1+0x1130] ;  /* 0x00113000018c7983 */ /* 0x000ee20000300800 */
[----:B-----5:R-:W-:Y:S01]  /*3c210*/  ISETP.LT.AND P2, PT, R139, UR4, !P1 ;  /* 0x000000048b007c0c */ /* 0x020fe2000cf41270 */
[C---:B------:R-:W-:Y:S02]  /*3c220*/  VIADD R3, R133.reuse, UR5 ;  /* 0x0000000585037c36 */ /* 0x040fe40008000000 */
[----:B------:R-:W5:Y:S01]  /*3c230*/  LDL.LU R139, [R1+0x1138] ;  /* 0x00113800018b7983 */ /* 0x000f620000300800 */
[C---:B------:R-:W-:Y:S01]  /*3c240*/  LEA R132, P5, R133.reuse, R2, 0x2 ;  /* 0x0000000285847211 */ /* 0x040fe200078a10ff */
[----:B------:R-:W1:Y:S03]  /*3c250*/  LDCU UR4, c[0x0][0x39c] ;  /* 0x00007380ff0477ac */ /* 0x000e660008000800 */
[----:B------:R-:W-:-:S02]  /*3c260*/  LEA.HI.X.SX32 R133, R133, R0, 0x2, P5 ;  /* 0x0000000085857211 */ /* 0x000fc400028f16ff */
[----:B------:R-:W-:-:S04]  /*3c270*/  LEA R134, P5, R3, R2, 0x2 ;  /* 0x0000000203867211 */ /* 0x000fc800078a10ff */
[C---:B------:R-:W-:Y:S01]  /*3c280*/  LEA.HI.X.SX32 R135, R3.reuse, R0, 0x2, P5 ;  /* 0x0000000003877211 */ /* 0x040fe200028f16ff */
[----:B------:R1:W-:Y:S04]  /*3c290*/  @P0 STG.E desc[UR20][R132.64], R192 ;  /* 0x000000c084000986 */ /* 0x0003e8000c101914 */
[----:B------:R1:W-:Y:S01]  /*3c2a0*/  @P3 STG.E desc[UR20][R134.64], R193 ;  /* 0x000000c186003986 */ /* 0x0003e2000c101914 */
[----:B----4-:R-:W-:Y:S01]  /*3c2b0*/  ISETP.LT.AND P0, PT, R138, UR6, !P1 ;  /* 0x000000068a007c0c */ /* 0x010fe2000cf01270 */
[----:B------:R-:W-:Y:S02]  /*3c2c0*/  VIADD R136, R3, UR5 ;  /* 0x0000000503887c36 */ /* 0x000fe40008000000 */
[----:B------:R-:W4:Y:S01]  /*3c2d0*/  LDL.LU R138, [R1+0x1140] ;  /* 0x00114000018a7983 */ /* 0x000f220000300800 */
[----:B------:R-:W3:Y:S02]  /*3c2e0*/  LDCU UR6, c[0x0][0x39c] ;  /* 0x00007380ff0677ac */ /* 0x000ee40008000800 */
[----:B-1----:R-:W-:-:S04]  /*3c2f0*/  LEA R132, P5, R136, R2, 0x2 ;  /* 0x0000000288847211 */ /* 0x002fc800078a10ff */
[C---:B------:R-:W-:Y:S01]  /*3c300*/  LEA.HI.X.SX32 R133, R136.reuse, R0, 0x2, P5 ;  /* 0x0000000088857211 */ /* 0x040fe200028f16ff */
[----:B------:R-:W-:-:S04]  /*3c310*/  VIADD R135, R136, UR5 ;  /* 0x0000000588877c36 */ /* 0x000fc80008000000 */
[----:B------:R1:W-:Y:S01]  /*3c320*/  @P4 STG.E desc[UR20][R132.64], R194 ;  /* 0x000000c284004986 */ /* 0x0003e2000c101914 */
[C---:B------:R-:W-:Y:S02]  /*3c330*/  LEA R134, P5, R135.reuse, R2, 0x2 ;  /* 0x0000000287867211 */ /* 0x040fe400078a10ff */
[C---:B------:R-:W-:Y:S02]  /*3c340*/  IADD3 R3, PT, PT, R135.reuse, UR5, RZ ;  /* 0x0000000587037c10 */ /* 0x040fe4000fffe0ff */
        /* <DEDUP_REMOVED lines=8> */
[----:B------:R-:W-:Y:S01]  /*3c3d0*/  ISETP.LT.AND P4, PT, R141, UR4, !P1 ;  /* 0x000000048d007c0c */ /* 0x000fe2000cf81270 */
[----:B------:R-:W-:-:S02]  /*3c3e0*/  VIADD R136, R3, UR5 ;  /* 0x0000000503887c36 */ /* 0x000fc40008000000 */
[----:B------:R-:W2:Y:S01]  /*3c3f0*/  LDL.LU R141, [R1+0x1154] ;  /* 0x00115400018d7983 */ /* 0x000ea20000300800 */
[----:B------:R-:W4:Y:S01]  /*3c400*/  LDCU UR4, c[0x0][0x39c] ;  /* 0x00007380ff0477ac */ /* 0x000f220008000800 */
[----:B---3--:R-:W-:Y:S01]  /*3c410*/  ISETP.LT.AND P2, PT, R140, UR6, !P1 ;  /* 0x000000068c007c0c */ /* 0x008fe2000cf41270 */
[----:B------:R-:W2:Y:S01]  /*3c420*/  LDCU UR6, c[0x0][0x39c] ;  /* 0x00007380ff0677ac */ /* 0x000ea20008000800 */
[----:B------:R-:W3:Y:S01]  /*3c430*/  LDL.LU R140, [R1+0x111c] ;  /* 0x00111c00018c7983 */ /* 0x000ee20000300800 */
[----:B-----5:R-:W-:Y:S01]  /*3c440*/  ISETP.LT.AND P0, PT, R139, UR8, !P1 ;  /* 0x000000088b007c0c */ /* 0x020fe2000cf01270 */
[C---:B-1----:R-:W-:Y:S02]  /*3c450*/  VIADD R132, R136.reuse, UR5 ;  /* 0x0000000588847c36 */ /* 0x042fe40008000000 */
[----:B------:R-:W5:Y:S01]  /*3c460*/  LDL.LU R139, [R1+0x1124] ;  /* 0x00112400018b7983 */ /* 0x000f620000300800 */
[C---:B------:R-:W-:Y:S01]  /*3c470*/  LEA R134, P5, R136.reuse, R2, 0x2 ;  /* 0x0000000288867211 */ /* 0x040fe200078a10ff */
[----:B------:R-:W1:Y:S03]  /*3c480*/  LDCU UR8, c[0x0][0x39c] ;  /* 0x00007380ff0877ac */ /* 0x000e660008000800 */
[----:B------:R-:W-:-:S02]  /*3c490*/  LEA.HI.X.SX32 R135, R136, R0, 0x2, P5 ;  /* 0x0000000088877211 */ /* 0x000fc400028f16ff */
[----:B------:R-:W-:-:S03]  /*3c4a0*/  LEA R68, P5, R132, R2, 0x2 ;  /* 0x0000000284447211 */ /* 0x000fc600078a10ff */
[----:B------:R1:W-:Y:S01]  /*3c4b0*/  @P3 STG.E desc[UR20][R134.64], R69 ;  /* 0x0000004586003986 */ /* 0x0003e2000c101914 */
[C---:B------:R-:W-:Y:S01]  /*3c4c0*/  VIADD R3, R132.reuse, UR5 ;  /* 0x0000000584037c36 */ /* 0x040fe20008000000 */
[----:B-1----:R-:W-:Y:S02]  /*3c4d0*/  LEA.HI.X.SX32 R69, R132, R0, 0x2, P5 ;  /* 0x0000000084457211 */ /* 0x002fe400028f16ff */
[----:B----4-:R-:W-:Y:S01]  /*3c4e0*/  ISETP.LT.AND P3, PT, R138, UR4, !P1 ;  /* 0x000000048a007c0c */ /* 0x010fe2000cf61270 */
[C---:B------:R-:W-:Y:S01]  /*3c4f0*/  VIADD R134, R3.reuse, UR5 ;  /* 0x0000000503867c36 */ /* 0x040fe20008000000 */
[----:B------:R-:W4:Y:S01]  /*3c500*/  LDL.LU R138, [R1+0x1128] ;  /* 0x00112800018a7983 */ /* 0x000f220000300800 */
[C---:B------:R-:W-:Y:S01]  /*3c510*/  LEA R132, P5, R3.reuse, R2, 0x2 ;  /* 0x0000000203847211 */ /* 0x040fe200078a10ff */
[----:B------:R-:W3:Y:S02]  /*3c520*/  LDCU UR4, c[0x0][0x39c] ;  /* 0x00007380ff0477ac */ /* 0x000ee40008000800 */
[----:B------:R1:W-:Y:S01]  /*3c530*/  @P4 STG.E desc[UR20][R68.64], R70 ;  /* 0x0000004644004986 */ /* 0x0003e2000c101914 */
[----:B------:R-:W-:-:S05]  /*3c540*/  LEA.HI.X.SX32 R133, R3, R0, 0x2, P5 ;  /* 0x0000000003857211 */ /* 0x000fca00028f16ff */
[----:B------:R1:W-:Y:S02]  /*3c550*/  @P2 STG.E desc[UR20][R132.64], R71 ;  /* 0x0000004784002986 */ /* 0x0003e4000c101914 */
[C---:B-1----:R-:W-:Y:S01]  /*3c560*/  LEA R68, P5, R134.reuse, R2, 0x2 ;  /* 0x0000000286447211 */ /* 0x042fe200078a10ff */
[----:B------:R-:W-:-:S03]  /*3c570*/  VIADD R71, R134, UR5 ;  /* 0x0000000586477c36 */ /* 0x000fc60008000000 */
[----:B------:R-:W-:Y:S02]  /*3c580*/  LEA.HI.X.SX32 R69, R134, R0, 0x2, P5 ;  /* 0x0000000086457211 */ /* 0x000fe400028f16ff */
[C---:B------:R-:W-:Y:S02]  /*3c590*/  LEA R70, P5, R71.reuse, R2, 0x2 ;  /* 0x0000000247467211 */ /* 0x040fe400078a10ff */
[C---:B------:R-:W-:Y:S01]  /*3c5a0*/  IADD3 R3, PT, PT, R71.reuse, UR5, RZ ;  /* 0x0000000547037c10 */ /* 0x040fe2000fffe0ff */
[----:B------:R1:W-:Y:S01]  /*3c5b0*/  @P0 STG.E desc[UR20][R68.64], R72 ;  /* 0x0000004844000986 */ /* 0x0003e2000c101914 */
[----:B------:R-:W-:-:S03]  /*3c5c0*/  LEA.HI.X.SX32 R71, R71, R0, 0x2, P5 ;  /* 0x0000000047477211 */ /* 0x000fc600028f16ff */
[C---:B------:R-:W-:Y:S02]  /*3c5d0*/  VIADD R133, R3.reuse, UR5 ;  /* 0x0000000503857c36 */ /* 0x040fe40008000000 */
[----:B------:R1:W-:Y:S02]  /*3c5e0*/  @P3 STG.E desc[UR20][R70.64], R73 ;  /* 0x0000004946003986 */ /* 0x0003e4000c101914 */
[----:B-1----:R-:W-:-:S04]  /*3c5f0*/  LEA R68, P5, R3, R2, 0x2 ;  /* 0x0000000203447211 */ /* 0x002fc800078a10ff */
[----:B------:R-:W-:Y:S02]  /*3c600*/  LEA.HI.X.SX32 R69, R3, R0, 0x2, P5 ;  /* 0x0000000003457211 */ /* 0x000fe400028f16ff */
[----:B------:R-:W-:-:S04]  /*3c610*/  LEA R70, P5, R133, R2, 0x2 ;  /* 0x0000000285467211 */ /* 0x000fc800078a10ff */
[C---:B------:R-:W-:Y:S01]  /*3c620*/  LEA.HI.X.SX32 R71, R133.reuse, R0, 0x2, P5 ;  /* 0x0000000085477211 */ /* 0x040fe200028f16ff */
[----:B------:R-:W-:-:S04]  /*3c630*/  VIADD R3, R133, UR5 ;  /* 0x0000000585037c36 */ /* 0x000fc80008000000 */
[----:B------:R-:W-:Y:S01]  /*3c640*/  VIADD R133, R3, UR5 ;  /* 0x0000000503857c36 */ /* 0x000fe20008000000 */
[----:B--2---:R-:W-:Y:S01]  /*3c650*/  ISETP.LT.AND P4, PT, R137, UR6, !P1 ;  /* 0x0000000689007c0c */ /* 0x004fe2000cf81270 */
[----:B------:R-:W5:Y:S01]  /*3c660*/  LDCU UR6, c[0x0][0x39c] ;  /* 0x00007380ff0677ac */ /* 0x000f620008000800 */
[----:B------:R-:W2:Y:S04]  /*3c670*/  LDL.LU R137, [R1+0x112c] ;  /* 0x00112c0001897983 */ /* 0x000ea80000300800 */
[----:B------:R-:W2:Y:S04]  /*3c680*/  LDL.LU R136, [R1+0x1134] ;  /* 0x0011340001887983 */ /* 0x000ea80000300800 */
[----:B------:R-:W2:Y:S04]  /*3c690*/  LDL.LU R135, [R1+0x10f8] ;  /* 0x0010f80001877983 */ /* 0x000ea80000300800 */
[----:B------:R-:W2:Y:S01]  /*3c6a0*/  LDL.LU R134, [R1+0x1100] ;  /* 0x0011000001867983 */ /* 0x000ea20000300800 */
[----:B------:R-:W-:Y:S01]  /*3c6b0*/  ISETP.LT.AND P2, PT, R141, UR8, !P1 ;  /* 0x000000088d007c0c */ /* 0x000fe2000cf41270 */
[----:B------:R-:W4:Y:S02]  /*3c6c0*/  LDCU UR8, c[0x0][0x39c] ;  /* 0x00007380ff0877ac */ /* 0x000f240008000800 */
[----:B------:R-:W2:Y:S04]  /*3c6d0*/  LDL.LU R132, [R1+0x1104] ;  /* 0x0011040001847983 */ /* 0x000ea80000300800 */
[----:B------:R1:W-:Y:S06]  /*3c6e0*/  @P4 STG.E desc[UR20][R68.64], R74 ;  /* 0x0000004a44004986 */ /* 0x0003ec000c101914 */
[----:B------:R3:W-:Y:S01]  /*3c6f0*/  @P2 STG.E desc[UR20][R70.64], R75 ;  /* 0x0000004b46002986 */ /* 0x0007e2000c101914 */
[----:B-1----:R-:W-:-:S03]  /*3c700*/  LEA R68, P5, R3, R2, 0x2 ;  /* 0x0000000203447211 */ /* 0x002fc600078a10ff */
[----:B---3--:R-:W3:Y:S04]  /*3c710*/  LDL.LU R75, [R1+0x110c] ;  /* 0x00110c00014b7983 */ /* 0x008ee80000300800 */
[----:B------:R-:W3:Y:S01]  /*3c720*/  LDL.LU R72, [R1+0x1118] ;  /* 0x0011180001487983 */ /* 0x000ee20000300800 */
[----:B------:R-:W-:-:S03]  /*3c730*/  ISETP.LT.AND P0, PT, R140, UR4, !P1 ;  /* 0x000000048c007c0c */ /* 0x000fc6000cf01270 */
[----:B------:R-:W3:Y:S01]  /*3c740*/  LDL.LU R74, [R1+0x10e4] ;  /* 0x0010e400014a7983 */ /* 0x000ee20000300800 */
[----:B------:R-:W-:Y:S01]  /*3c750*/  LEA.HI.X.SX32 R69, R3, R0, 0x2, P5 ;  /* 0x0000000003457211 */ /* 0x000fe200028f16ff */
[----:B------:R-:W2:Y:S01]  /*3c760*/  LDCU UR4, c[0x0][0x39c] ;  /* 0x00007380ff0477ac */ /* 0x000ea20008000800 */
[----:B-----5:R-:W-:Y:S02]  /*3c770*/  ISETP.LT.AND P3, PT, R139, UR6, !P1 ;  /* 0x000000068b007c0c */ /* 0x020fe4000cf61270 */
[C---:B------:R-:W-:Y:S01]  /*3c780*/  LEA R70, P5, R133.reuse, R2, 0x2 ;  /* 0x0000000285467211 */ /* 0x040fe200078a10ff */
[----:B------:R-:W1:Y:S03]  /*3c790*/  LDCU UR6, c[0x0][0x39c] ;  /* 0x00007380ff0677ac */ /* 0x000e660008000800 */
[C---:B------:R-:W-:Y:S01]  /*3c7a0*/  LEA.HI.X.SX32 R71, R133.reuse, R0, 0x2, P5 ;  /* 0x0000000085477211 */ /* 0x040fe200028f16ff */
[----:B------:R-:W-:Y:S06]  /*3c7b0*/  @P0 STG.E desc[UR20][R68.64], R76 ;  /* 0x0000004c44000986 */ /* 0x000fec000c101914 */
[----:B------:R5:W-:Y:S04]  /*3c7c0*/  @P3 STG.E desc[UR20][R70.64], R77 ;  /* 0x0000004d46003986 */ /* 0x000be8000c101914 */
[----:B-----5:R-:W5:Y:S04]  /*3c7d0*/  LDL.LU R77, [R1+0x10e8] ;  /* 0x0010e800014d7983 */ /* 0x020f680000300800 */
[----:B------:R-:W5:Y:S01]  /*3c7e0*/  LDL.LU R76, [R1+0x10ec] ;  /* 0x0010ec00014c7983 */ /* 0x000f620000300800 */
[----:B----4-:R-:W-:Y:S01]  /*3c7f0*/  ISETP.LT.AND P4, PT, R138, UR8, !P1 ;  /* 0x000000088a007c0c */ /* 0x010fe2000cf81270 */
[----:B------:R-:W4:Y:S01]  /*3c800*/  LDCU UR8, c[0x0][0x39c] ;  /* 0x00007380ff0877ac */ /* 0x000f220008000800 */
[----:B------:R-:W-:-:S05]  /*3c810*/  VIADD R3, R133, UR5 ;  /* 0x0000000585037c36 */ /* 0x000fca0008000000 */
[C---:B------:R-:W-:Y:S01]  /*3c820*/  LEA R68, P5, R3.reuse, R2, 0x2 ;  /* 0x0000000203447211 */ /* 0x040fe200078a10ff */
[----:B------:R-:W-:-:S03]  /*3c830*/  VIADD R73, R3, UR5 ;  /* 0x0000000503497c36 */ /* 0x000fc60008000000 */
[----:B------:R-:W-:Y:S02]  /*3c840*/  LEA.HI.X.SX32 R69, R3, R0, 0x2, P5 ;  /* 0x0000000003457211 */ /* 0x000fe400028f16ff */
[C---:B------:R-:W-:Y:S02]  /*3c850*/  LEA R70, P5, R73.reuse, R2, 0x2 ;  /* 0x0000000249467211 */ /* 0x040fe400078a10ff */
[C---:B------:R-:W-:Y:S01]  /*3c860*/  IADD3 R3, PT, PT, R73.reuse, UR5, RZ ;  /* 0x0000000549037c10 */ /* 0x040fe2000fffe0ff */
[----:B------:R1:W-:Y:S01]  /*3c870*/  @P4 STG.E desc[UR20][R68.64], R78 ;  /* 0x0000004e44004986 */ /* 0x0003e2000c101914 */
[----:B------:R-:W-:-:S03]  /*3c880*/  LEA.HI.X.SX32 R71, R73, R0, 0x2, P5 ;  /* 0x0000000049477211 */ /* 0x000fc600028f16ff */
[C---:B------:R-:W-:Y:S01]  /*3c890*/  VIADD R73, R3.reuse, UR5 ;  /* 0x0000000503497c36 */ /* 0x040fe20008000000 */
[----:B-1----:R-:W-:-:S04]  /*3c8a0*/  LEA R68, P5, R3, R2, 0x2 ;  /* 0x0000000203447211 */ /* 0x002fc800078a10ff */
[----:B------:R-:W-:Y:S01]  /*3c8b0*/  LEA.HI.X.SX32 R69, R3, R0, 0x2, P5 ;  /* 0x0000000003457211 */ /* 0x000fe200028f16ff */
[----:B------:R-:W-:Y:S01]  /*3c8c0*/  VIADD R3, R73, UR5 ;  /* 0x0000000549037c36 */ /* 0x000fe20008000000 */
[----:B--2---:R-:W-:Y:S01]  /*3c8d0*/  ISETP.LT.AND P2, PT, R137, UR4, !P1 ;  /* 0x0000000489007c0c */ /* 0x004fe2000cf41270 */
[----:B------:R-:W1:Y:S01]  /*3c8e0*/  LDCU UR4, c[0x0][0x39c] ;  /* 0x00007380ff0477ac */ /* 0x000e620008000800 */
[----:B------:R-:W-:Y:S01]  /*3c8f0*/  ISETP.LT.AND P0, PT, R136, UR6, !P1 ;  /* 0x0000000688007c0c */ /* 0x000fe2000cf01270 */
[----:B------:R-:W2:Y:S01]  /*3c900*/  LDCU UR6, c[0x0][0x39c] ;  /* 0x00007380ff0677ac */ /* 0x000ea20008000800 */
[----:B----4-:R-:W-:Y:S01]  /*3c910*/  ISETP.LT.AND P3, PT, R135, UR8, !P1 ;  /* 0x0000000887007c0c */ /* 0x010fe2000cf61270 */
[----:B------:R-:W3:Y:S01]  /*3c920*/  LDCU UR8, c[0x0][0x39c] ;  /* 0x00007380ff0877ac */ /* 0x000ee20008000800 */
[----:B-1----:R-:W-:Y:S01]  /*3c930*/  ISETP.LT.AND P4, PT, R134, UR4, !P1 ;  /* 0x0000000486007c0c */ /* 0x002fe2000cf81270 */
[----:B------:R-:W1:Y:S06]  /*3c940*/  LDCU UR4, c[0x0][0x39c] ;  /* 0x00007380ff0477ac */ /* 0x000e6c0008000800 */
[----:B------:R4:W-:Y:S01]  /*3c950*/  @P2 STG.E desc[UR20][R70.64], R79 ;  /* 0x0000004f46002986 */ /* 0x0009e2000c101914 */
[----:B--2---:R-:W-:Y:S01]  /*3c960*/  ISETP.LT.AND P2, PT, R132, UR6, !P1 ;  /* 0x0000000684007c0c */ /* 0x004fe2000cf41270 */
[----:B------:R-:W2:Y:S02]  /*3c970*/  LDCU UR6, c[0x0][0x39c] ;  /* 0x00007380ff0677ac */ /* 0x000ea40008000800 */
[----:B------:R1:W-:Y:S01]  /*3c980*/  @P0 STG.E desc[UR20][R68.64], R80 ;  /* 0x0000005044000986 */ /* 0x0003e2000c101914 */
[----:B----4-:R-:W-:-:S04]  /*3c990*/  LEA R70, P5, R73, R2, 0x2 ;  /* 0x0000000249467211 */ /* 0x010fc800078a10ff */
[----:B------:R-:W-:Y:S01]  /*3c9a0*/  LEA.HI.X.SX32 R71, R73, R0, 0x2, P5 ;  /* 0x0000000049477211 */ /* 0x000fe200028f16ff */
[C---:B------:R-:W-:Y:S01]  /*3c9b0*/  VIADD R73, R3.reuse, UR5 ;  /* 0x0000000503497c36 */ /* 0x040fe20008000000 */
[----:B-1----:R-:W-:Y:S02]  /*3c9c0*/  LEA R68, P5, R3, R2, 0x2 ;  /* 0x0000000203447211 */ /* 0x002fe400078a10ff */
[----:B---3--:R-:W-:Y:S01]  /*3c9d0*/  ISETP.LT.AND P0, PT, R75, UR8, !P1 ;  /* 0x000000084b007c0c */ /* 0x008fe2000cf01270 */
[----:B------:R1:W-:Y:S01]  /*3c9e0*/  @P3 STG.E desc[UR20][R70.64], R81 ;  /* 0x0000005146003986 */ /* 0x0003e2000c101914 */
[----:B------:R-:W5:Y:S01]  /*3c9f0*/  LDCU UR8, c[0x0][0x39c] ;  /* 0x00007380ff0877ac */ /* 0x000f620008000800 */
[----:B------:R-:W-:Y:S02]  /*3ca00*/  ISETP.LT.AND P3, PT, R72, UR4, !P1 ;  /* 0x0000000448007c0c */ /* 0x000fe4000cf61270 */
[----:B------:R-:W3:Y:S01]  /*3ca10*/  LDL.LU R75, [R1+0x10f0] ;  /* 0x0010f000014b7983 */ /* 0x000ee20000300800 */
[----:B------:R-:W4:Y:S01]  /*3ca20*/  LDCU UR4, c[0x0][0x39c] ;  /* 0x00007380ff0477ac */ /* 0x000f220008000800 */
[----:B------:R-:W-:-:S02]  /*3ca30*/  LEA.HI.X.SX32 R69, R3, R0, 0x2, P5 ;  /* 0x0000000003457211 */ /* 0x000fc400028f16ff */
[----:B------:R-:W3:Y:S01]  /*3ca40*/  LDL.LU R72, [R1+0x10f4] ;  /* 0x0010f40001487983 */ /* 0x000ee20000300800 */
[C---:B------:R-:W-:Y:S01]  /*3ca50*/  VIADD R3, R73.reuse, UR5 ;  /* 0x0000000549037c36 */ /* 0x040fe20008000000 */
[C---:B-1----:R-:W-:Y:S02]  /*3ca60*/  LEA R70, P5, R73.reuse, R2, 0x2 ;  /* 0x0000000249467211 */ /* 0x042fe400078a10ff */
[----:B------:R1:W-:Y:S01]  /*3ca70*/  @P4 STG.E desc[UR20][R68.64], R82 ;  /* 0x0000005244004986 */ /* 0x0003e2000c101914 */
[----:B--2---:R-:W-:Y:S01]  /*3ca80*/  ISETP.LT.AND P4, PT, R74, UR6, !P1 ;  /* 0x000000064a007c0c */ /* 0x004fe2000cf81270 */
[----:B------:R-:W3:Y:S01]  /*3ca90*/  LDCU UR6, c[0x0][0x39c] ;  /* 0x00007380ff0677ac */ /* 0x000ee20008000800 */
[----:B------:R-:W-:Y:S01]  /*3caa0*/  LEA.HI.X.SX32 R71, R73, R0, 0x2, P5 ;  /* 0x0000000049477211 */ /* 0x000fe200028f16ff */
[----:B------:R-:W2:Y:S01]  /*3cab0*/  LDL.LU R74, [R1+0x10c0] ;  /* 0x0010c000014a7983 */ /* 0x000ea20000300800 */
[----:B-1----:R-:W-:-:S04]  /*3cac0*/  LEA R68, P5, R3, R2, 0x2 ;  /* 0x0000000203447211 */ /* 0x002fc800078a10ff */
[----:B------:R-:W-:Y:S01]  /*3cad0*/  LEA.HI.X.SX32 R69, R3, R0, 0x2, P5 ;  /* 0x0000000003457211 */ /* 0x000fe200028f16ff */
[----:B------:R1:W-:Y:S01]  /*3cae0*/  @P2 STG.E desc[UR20][R70.64], R83 ;  /* 0x0000005346002986 */ /* 0x0003e2000c101914 */
[----:B-----5:R-:W-:-:S03]  /*3caf0*/  ISETP.LT.AND P2, PT, R77, UR8, !P1 ;  /* 0x000000084d007c0c */ /* 0x020fc6000cf41270 */
[----:B------:R5:W-:Y:S01]  /*3cb00*/  @P0 STG.E desc[UR20][R68.64], R84 ;  /* 0x0000005444000986 */ /* 0x000be2000c101914 */
[----:B------:R-:W-:Y:S01]  /*3cb10*/  VIADD R73, R3, UR5 ;  /* 0x0000000503497c36 */ /* 0x000fe20008000000 */
[----:B------:R-:W3:Y:S01]  /*3cb20*/  LDCU UR8, c[0x0][0x39c] ;  /* 0x00007380ff0877ac */ /* 0x000ee20008000800 */
[----:B----4-:R-:W-:Y:S01]  /*3cb30*/  ISETP.LT.AND P0, PT, R76, UR4, !P1 ;  /* 0x000000044c007c0c */ /* 0x010fe2000cf01270 */
[----:B------:R-:W4:Y:S02]  /*3cb40*/  LDL.LU R77, [R1+0x10c8] ;  /* 0x0010c800014d7983 */ /* 0x000f240000300800 */
[C---:B------:R-:W-:Y:S01]  /*3cb50*/  IADD3 R3, PT, PT, R73.reuse, UR5, RZ ;  /* 0x0000000549037c10 */ /* 0x040fe2000fffe0ff */
[----:B------:R-:W2:Y:S01]  /*3cb60*/  LDCU UR4, c[0x0][0x39c] ;  /* 0x00007380ff0477ac */ /* 0x000ea20008000800 */
[----:B------:R-:W4:Y:S01]  /*3cb70*/  LDL.LU R76, [R1+0x10d0] ;  /* 0x0010d000014c7983 */ /* 0x000f220000300800 */
[----:B-1----:R-:W-:-:S04]  /*3cb80*/  LEA R70, P5, R73, R2, 0x2 ;  /* 0x0000000249467211 */ /* 0x002fc800078a10ff */
[----:B------:R-:W-:Y:S02]  /*3cb90*/  LEA.HI.X.SX32 R71, R73, R0, 0x2, P5 ;  /* 0x0000000049477211 */ /* 0x000fe400028f16ff */
[C---:B-----5:R-:W-:Y:S01]  /*3cba0*/  LEA R68, P5, R3.reuse, R2, 0x2 ;  /* 0x0000000203447211 */ /* 0x060fe200078a10ff */
[----:B------:R-:W-:-:S03]  /*3cbb0*/  VIADD R73, R3, UR5 ;  /* 0x0000000503497c36 */ /* 0x000fc60008000000 */
[----:B------:R-:W-:Y:S01]  /*3cbc0*/  LEA.HI.X.SX32 R69, R3, R0, 0x2, P5 ;  /* 0x0000000003457211 */ /* 0x000fe200028f16ff */
[----:B------:R1:W-:Y:S01]  /*3cbd0*/  @P3 STG.E desc[UR20][R70.64], R85 ;  /* 0x0000005546003986 */ /* 0x0003e2000c101914 */
[----:B------:R-:W-:-:S03]  /*3cbe0*/  VIADD R3, R73, UR5 ;  /* 0x0000000549037c36 */ /* 0x000fc60008000000 */
[----:B------:R5:W-:Y:S01]  /*3cbf0*/  @P4 STG.E desc[UR20][R68.64], R86 ;  /* 0x0000005644004986 */ /* 0x000be2000c101914 */
[----:B-1----:R-:W-:-:S04]  /*3cc00*/  LEA R70, P5, R73, R2, 0x2 ;  /* 0x0000000249467211 */ /* 0x002fc800078a10ff */
[----:B------:R-:W-:Y:S01]  /*3cc10*/  LEA.HI.X.SX32 R71, R73, R0, 0x2, P5 ;  /* 0x0000000049477211 */ /* 0x000fe200028f16ff */
[C---:B------:R-:W-:Y:S01]  /*3cc20*/  VIADD R73, R3.reuse, UR5 ;  /* 0x0000000503497c36 */ /* 0x040fe20008000000 */
[----:B-----5:R-:W-:-:S03]  /*3cc30*/  LEA R68, P5, R3, R2, 0x2 ;  /* 0x0000000203447211 */ /* 0x020fc600078a10ff */
[----:B------:R1:W-:Y:S01]  /*3cc40*/  @P2 STG.E desc[UR20][R70.64], R87 ;  /* 0x0000005746002986 */ /* 0x0003e2000c101914 */
[----:B------:R-:W-:Y:S02]  /*3cc50*/  LEA.HI.X.SX32 R69, R3, R0, 0x2, P5 ;  /* 0x0000000003457211 */ /* 0x000fe400028f16ff */
[----:B-1----:R-:W-:-:S04]  /*3cc60*/  LEA R70, P5, R73, R2, 0x2 ;  /* 0x0000000249467211 */ /* 0x002fc800078a10ff */
[----:B------:R-:W-:Y:S01]  /*3cc70*/  LEA.HI.X.SX32 R71, R73, R0, 0x2, P5 ;  /* 0x0000000049477211 */ /* 0x000fe200028f16ff */
[----:B------:R1:W-:Y:S01]  /*3cc80*/  @P0 STG.E desc[UR20][R68.64], R88 ;  /* 0x0000005844000986 */ /* 0x0003e2000c101914 */
[----:B---3--:R-:W-:Y:S01]  /*3cc90*/  ISETP.LT.AND P3, PT, R75, UR6, !P1 ;  /* 0x000000064b007c0c */ /* 0x008fe2000cf61270 */
[----:B------:R-:W4:Y:S02]  /*3cca0*/  LDCU UR6, c[0x0][0x39c] ;  /* 0x00007380ff0677ac */ /* 0x000f240008000800 */
[----:B------:R-:W3:Y:S01]  /*3ccb0*/  LDL.LU R75, [R1+0x10d8] ;  /* 0x0010d800014b7983 */ /* 0x000ee20000300800 */
[----:B------:R-:W-:Y:S01]  /*3ccc0*/  ISETP.LT.AND P4, PT, R72, UR8, !P1 ;  /* 0x0000000848007c0c */ /* 0x000fe2000cf81270 */
[----:B------:R-:W5:Y:S02]  /*3ccd0*/  LDCU UR8, c[0x0][0x39c] ;  /* 0x00007380ff0877ac */ /* 0x000f640008000800 */
[----:B------:R-:W3:Y:S01]  /*3cce0*/  LDL.LU R72, [R1+0x10e0] ;  /* 0x0010e00001487983 */ /* 0x000ee20000300800 */
[----:B--2---:R-:W-:-:S05]  /*3ccf0*/  ISETP.LT.AND P2, PT, R74, UR4, !P1 ;  /* 0x000000044a007c0c */ /* 0x004fca000cf41270 */
[----:B------:R2:W-:Y:S01]  /*3cd00*/  @P3 STG.E desc[UR20][R70.64], R89 ;  /* 0x0000005946003986 */ /* 0x0005e2000c101914 */
[----:B------:R-:W-:Y:S01]  /*3cd10*/  VIADD R3, R73, UR5 ;  /* 0x0000000549037c36 */ /* 0x000fe20008000000 */
[----:B------:R-:W3:Y:S02]  /*3cd20*/  LDCU UR4, c[0x0][0x39c] ;  /* 0x00007380ff0477ac */ /* 0x000ee40008000800 */
[----:B------:R-:W3:Y:S01]  /*3cd30*/  LDL.LU R74, [R1+0x10a8] ;  /* 0x0010a800014a7983 */ /* 0x000ee20000300800 */
[----:B----4-:R-:W-:Y:S01]  /*3cd40*/  ISETP.LT.AND P0, PT, R77, UR6, !P1 ;  /* 0x000000064d007c0c */ /* 0x010fe2000cf01270 */
[----:B------:R-:W4:Y:S02]  /*3cd50*/  LDCU UR6, c[0x0][0x39c] ;  /* 0x00007380ff0677ac */ /* 0x000f240008000800 */
[----:B------:R-:W3:Y:S01]  /*3cd60*/  LDL.LU R77, [R1+0x10ac] ;  /* 0x0010ac00014d7983 */ /* 0x000ee20000300800 */
[----:B-----5:R-:W-:Y:S01]  /*3cd70*/  ISETP.LT.AND P3, PT, R76, UR8, !P1 ;  /* 0x000000084c007c0c */ /* 0x020fe2000cf61270 */
[----:B------:R-:W-:-:S02]  /*3cd80*/  VIADD R73, R3, UR5 ;  /* 0x0000000503497c36 */ /* 0x000fc40008000000 */
[----:B------:R-:W5:Y:S01]  /*3cd90*/  LDL.LU R76, [R1+0x10b0] ;  /* 0x0010b000014c7983 */ /* 0x000f620000300800 */
[C---:B-1----:R-:W-:Y:S01]  /*3cda0*/  LEA R68, P5, R3.reuse, R2, 0x2 ;  /* 0x0000000203447211 */ /* 0x042fe200078a10ff */
[----:B------:R-:W1:Y:S03]  /*3cdb0*/  LDCU UR8, c[0x0][0x39c] ;  /* 0x00007380ff0877ac */ /* 0x000e660008000800 */
[----:B------:R-:W-:Y:S02]  /*3cdc0*/  LEA.HI.X.SX32 R69, R3, R0, 0x2, P5 ;  /* 0x0000000003457211 */ /* 0x000fe400028f16ff */
[C---:B--2---:R-:W-:Y:S02]  /*3cdd0*/  LEA R70, P5, R73.reuse, R2, 0x2 ;  /* 0x0000000249467211 */ /* 0x044fe400078a10ff */
[C---:B------:R-:W-:Y:S02]  /*3cde0*/  IADD3 R3, PT, PT, R73.reuse, UR5, RZ ;  /* 0x0000000549037c10 */ /* 0x040fe4000fffe0ff */
[----:B------:R-:W-:Y:S01]  /*3cdf0*/  LEA.HI.X.SX32 R71, R73, R0, 0x2, P5 ;  /* 0x0000000049477211 */ /* 0x000fe200028f16ff */
[----:B------:R2:W-:Y:S02]  /*3ce00*/  @P4 STG.E desc[UR20][R68.64], R90 ;  /* 0x0000005a44004986 */ /* 0x0005e4000c101914 */
[----:B------:R-:W-:-:S02]  /*3ce10*/  VIADD R73, R3, UR5 ;  /* 0x0000000503497c36 */ /* 0x000fc40008000000 */
[----:B------:R1:W-:Y:S01]  /*3ce20*/  @P2 STG.E desc[UR20][R70.64], R91 ;  /* 0x0000005b46002986 */ /* 0x0003e2000c101914 */
[----:B--2---:R-:W-:-:S04]  /*3ce30*/  LEA R68, P5, R3, R2, 0x2 ;  /* 0x0000000203447211 */ /* 0x004fc800078a10ff */
[----:B------:R-:W-:Y:S01]  /*3ce40*/  LEA.HI.X.SX32 R69, R3, R0, 0x2, P5 ;  /* 0x0000000003457211 */ /* 0x000fe200028f16ff */
[C---:B------:R-:W-:Y:S01]  /*3ce50*/  VIADD R3, R73.reuse, UR5 ;  /* 0x0000000549037c36 */ /* 0x040fe20008000000 */
[----:B-1----:R-:W-:-:S03]  /*3ce60*/  LEA R70, P5, R73, R2, 0x2 ;  /* 0x0000000249467211 */ /* 0x002fc600078a10ff */
[----:B------:R1:W-:Y:S01]  /*3ce70*/  @P0 STG.E desc[UR20][R68.64], R92 ;  /* 0x0000005c44000986 */ /* 0x0003e2000c101914 */
[----:B------:R-:W-:Y:S02]  /*3ce80*/  LEA.HI.X.SX32 R71, R73, R0, 0x2, P5 ;  /* 0x0000000049477211 */ /* 0x000fe400028f16ff */
[----:B-1----:R-:W-:-:S04]  /*3ce90*/  LEA R68, P5, R3, R2, 0x2 ;  /* 0x0000000203447211 */ /* 0x002fc800078a10ff */
[----:B------:R-:W-:Y:S01]  /*3cea0*/  LEA.HI.X.SX32 R69, R3, R0, 0x2, P5 ;  /* 0x0000000003457211 */ /* 0x000fe200028f16ff */
[----:B------:R1:W-:Y:S01]  /*3ceb0*/  @P3 STG.E desc[UR20][R70.64], R93 ;  /* 0x0000005d46003986 */ /* 0x0003e2000c101914 */
[----:B---3--:R-:W-:Y:S01]  /*3cec0*/  ISETP.LT.AND P4, PT, R75, UR4, !P1 ;  /* 0x000000044b007c0c */ /* 0x008fe2000cf81270 */
[----:B------:R-:W2:Y:S02]  /*3ced0*/  LDCU UR4, c[0x0][0x39c] ;  /* 0x00007380ff0477ac */ /* 0x000ea40008000800 */
[----:B------:R-:W3:Y:S01]  /*3cee0*/  LDL.LU R75, [R1+0x10b4] ;  /* 0x0010b400014b7983 */ /* 0x000ee20000300800 */
[----:B----4-:R-:W-:Y:S01]  /*3cef0*/  ISETP.LT.AND P2, PT, R72, UR6, !P1 ;  /* 0x0000000648007c0c */ /* 0x010fe2000cf41270 */
[----:B------:R-:W5:Y:S02]  /*3cf00*/  LDCU UR6, c[0x0][0x39c] ;  /* 0x00007380ff0677ac */ /* 0x000f640008000800 */
[----:B------:R-:W4:Y:S01]  /*3cf10*/  LDL.LU R72, [R1+0x10b8] ;  /* 0x0010b80001487983 */ /* 0x000f220000300800 */
[----:B------:R-:W-:-:S05]  /*3cf20*/  ISETP.LT.AND P0, PT, R74, UR8, !P1 ;  /* 0x000000084a007c0c */ /* 0x000fca000cf01270 */
[----:B------:R1:W-:Y:S01]  /*3cf30*/  @P4 STG.E desc[UR20][R68.64], R94 ;  /* 0x0000005e44004986 */ /* 0x0003e2000c101914 */
[----:B------:R-:W-:Y:S01]  /*3cf40*/  VIADD R73, R3, UR5 ;  /* 0x0000000503497c36 */ /* 0x000fe20008000000 */
[----:B------:R-:W3:Y:S02]  /*3cf50*/  LDCU UR8, c[0x0][0x39c] ;  /* 0x00007380ff0877ac */ /* 0x000ee40008000800 */
[----:B------:R-:W4:Y:S01]  /*3cf60*/  LDL.LU R74, [R1+0x108c] ;  /* 0x00108c00014a7983 */ /* 0x000f220000300800 */
[----:B--2---:R-:W-:Y:S01]  /*3cf70*/  ISETP.LT.AND P3, PT, R77, UR4, !P1 ;  /* 0x000000044d007c0c */ /* 0x004fe2000cf61270 */
[----:B------:R-:W4:Y:S02]  /*3cf80*/  LDCU UR4, c[0x0][0x39c] ;  /* 0x00007380ff0477ac */ /* 0x000f240008000800 */
[----:B------:R-:W2:Y:S01]  /*3cf90*/  LDL.LU R77, [R1+0x1094] ;  /* 0x00109400014d7983 */ /* 0x000ea20000300800 */
[----:B-----5:R-:W-:Y:S01]  /*3cfa0*/  ISETP.LT.AND P4, PT, R76, UR6, !P1 ;  /* 0x000000064c007c0c */ /* 0x020fe2000cf81270 */
[----:B------:R-:W-:-:S02]  /*3cfb0*/  VIADD R3, R73, UR5 ;  /* 0x0000000549037c36 */ /* 0x000fc40008000000 */
[----:B------:R-:W5:Y:S01]  /*3cfc0*/  LDL.LU R76, [R1+0x1098] ;  /* 0x00109800014c7983 */ /* 0x000f620000300800 */
[C---:B-1----:R-:W-:Y:S01]  /*3cfd0*/  LEA R70, P5, R73.reuse, R2, 0x2 ;  /* 0x0000000249467211 */ /* 0x042fe200078a10ff */
[----:B------:R-:W1:Y:S03]  /*3cfe0*/  LDCU UR6, c[0x0][0x39c] ;  /* 0x00007380ff0677ac */ /* 0x000e660008000800 */
[----:B------:R-:W-:Y:S02]  /*3cff0*/  LEA.HI.X.SX32 R71, R73, R0, 0x2, P5 ;  /* 0x0000000049477211 */ /* 0x000fe400028f16ff */
[C---:B------:R-:W-:Y:S01]  /*3d000*/  LEA R68, P5, R3.reuse, R2, 0x2 ;  /* 0x0000000203447211 */ /* 0x040fe200078a10ff */
[----:B------:R-:W-:-:S03]  /*3d010*/  VIADD R73, R3, UR5 ;  /* 0x0000000503497c36 */ /* 0x000fc60008000000 */
[----:B------:R-:W-:Y:S01]  /*3d020*/  LEA.HI.X.SX32 R69, R3, R0, 0x2, P5 ;  /* 0x0000000003457211 */ /* 0x000fe200028f16ff */
[----:B------:R1:W-:Y:S01]  /*3d030*/  @P2 STG.E desc[UR20][R70.64], R95 ;  /* 0x0000005f46002986 */ /* 0x0003e2000c101914 */
[----:B------:R-:W-:-:S03]  /*3d040*/  IADD3 R3, PT, PT, R73, UR5, RZ ;  /* 0x0000000549037c10 */ /* 0x000fc6000fffe0ff */
[----:B------:R1:W-:Y:S02]  /*3d050*/  @P0 STG.E desc[UR20][R68.64], R96 ;  /* 0x0000006044000986 */ /* 0x0003e4000c101914 */
[----:B-1----:R-:W-:-:S04]  /*3d060*/  LEA R70, P5, R73, R2, 0x2 ;  /* 0x0000000249467211 */ /* 0x002fc800078a10ff */
[----:B------:R-:W-:Y:S01]  /*3d070*/  LEA.HI.X.SX32 R71, R73, R0, 0x2, P5 ;  /* 0x0000000049477211 */ /* 0x000fe200028f16ff */
[C---:B------:R-:W-:Y:S01]  /*3d080*/  VIADD R73, R3.reuse, UR5 ;  /* 0x0000000503497c36 */ /* 0x040fe20008000000 */
[----:B------:R-:W-:-:S03]  /*3d090*/  LEA R68, P5, R3, R2, 0x2 ;  /* 0x0000000203447211 */ /* 0x000fc600078a10ff */
        /* <DEDUP_REMOVED lines=29> */
[----:B------:R-:W-:-:S03]  /*3d270*/  VIADD R73, R3, UR5 ;  /* 0x0000000503497c36 */ /* 0x000fc60008000000 */
[----:B------:R1:W-:Y:S02]  /*3d280*/  @P3 STG.E desc[UR20][R70.64], R101 ;  /* 0x0000006546003986 */ /* 0x0003e4000c101914 */
[----:B-1----:R-:W-:-:S04]  /*3d290*/  LEA R68, P5, R3, R2, 0x2 ;  /* 0x0000000203447211 */ /* 0x002fc800078a10ff */
[----:B------:R-:W-:Y:S02]  /*3d2a0*/  LEA.HI.X.SX32 R69, R3, R0, 0x2, P5 ;  /* 0x0000000003457211 */ /* 0x000fe400028f16ff */
[C---:B------:R-:W-:Y:S02]  /*3d2b0*/  LEA R70, P5, R73.reuse, R2, 0x2 ;  /* 0x0000000249467211 */ /* 0x040fe400078a10ff */
[C---:B------:R-:W-:Y:S01]  /*3d2c0*/  IADD3 R3, PT, PT, R73.reuse, UR5, RZ ;  /* 0x0000000549037c10 */ /* 0x040fe2000fffe0ff */
        /* <DEDUP_REMOVED lines=45> */
[----:B------:R-:W4:Y:S06]  /*3d5a0*/  LDL.LU R72, [R1+0x1068] ;  /* 0x0010680001487983 */ /* 0x000f2c0000300800 */
[----:B------:R1:W-:Y:S01]  /*3d5b0*/  @P3 STG.E desc[UR20][R70.64], R109 ;  /* 0x0000006d46003986 */ /* 0x0003e2000c101914 */
[----:B------:R-:W-:Y:S01]  /*3d5c0*/  ISETP.LT.AND P2, PT, R74, UR8, !P1 ;  /* 0x000000084a007c0c */ /* 0x000fe2000cf41270 */
[----:B------:R-:W3:Y:S02]  /*3d5d0*/  LDCU UR8, c[0x0][0x39c] ;  /* 0x00007380ff0877ac */ /* 0x000ee40008000800 */
[----:B------:R-:W4:Y:S04]  /*3d5e0*/  LDL.LU R74, [R1+0x1044] ;  /* 0x00104400014a7983 */ /* 0x000f280000300800 */
[----:B------:R-:W4:Y:S01]  /*3d5f0*/  LDL.LU R78, [R1+0x103c] ;  /* 0x00103c00014e7983 */ /* 0x000f220000300800 */
[----:B-----5:R-:W-:Y:S01]  /*3d600*/  ISETP.LT.AND P3, PT, R76, UR6, !P1 ;  /* 0x000000064c007c0c */ /* 0x020fe2000cf61270 */
[----:B------:R-:W5:Y:S02]  /*3d610*/  LDCU UR6, c[0x0][0x39c] ;  /* 0x00007380ff0677ac */ /* 0x000f640008000800 */
[----:B------:R-:W4:Y:S01]  /*3d620*/  LDL.LU R76, [R1+0x1038] ;  /* 0x00103800014c7983 */ /* 0x000f220000300800 */
[----:B------:R-:W-:-:S02]  /*3d630*/  IADD3 R3, PT, PT, R73, UR5, RZ ;  /* 0x0000000549037c10 */ /* 0x000fc4000fffe0ff */
[----:B--2---:R-:W-:Y:S01]  /*3d640*/  ISETP.LT.AND P0, PT, R77, UR4, !P1 ;  /* 0x000000044d007c0c */ /* 0x004fe2000cf01270 */
[----:B------:R-:W4:Y:S01]  /*3d650*/  LDCU UR4, c[0x0][0x39c] ;  /* 0x00007380ff0477ac */ /* 0x000f220008000800 */
[C---:B-1----:R-:W-:Y:S01]  /*3d660*/  LEA R68, P5, R3.reuse, R2, 0x2 ;  /* 0x0000000203447211 */ /* 0x042fe200078a10ff */
[C---:B------:R-:W-:Y:S01]  /*3d670*/  VIADD R73, R3.reuse, UR5 ;  /* 0x0000000503497c36 */ /* 0x040fe20008000000 */
[----:B------:R-:W2:Y:S02]  /*3d680*/  LDL.LU R80, [R1+0x1034] ;  /* 0x0010340001507983 */ /* 0x000ea40000300800 */
[----:B------:R-:W-:Y:S02]  /*3d690*/  LEA.HI.X.SX32 R69, R3, R0, 0x2, P5 ;  /* 0x0000000003457211 */ /* 0x000fe400028f16ff */
[C---:B------:R-:W-:Y:S01]  /*3d6a0*/  LEA R70, P5, R73.reuse, R2, 0x2 ;  /* 0x0000000249467211 */ /* 0x040fe200078a10ff */
[C---:B------:R-:W-:Y:S01]  /*3d6b0*/  VIADD R3, R73.reuse, UR5 ;  /* 0x0000000549037c36 */ /* 0x040fe20008000000 */
[----:B------:R-:W2:Y:S02]  /*3d6c0*/  LDL.LU R77, [R1+0x1030] ;  /* 0x00103000014d7983 */ /* 0x000ea40000300800 */
[----:B------:R-:W-:-:S02]  /*3d6d0*/  LEA.HI.X.SX32 R71, R73, R0, 0x2, P5 ;  /* 0x0000000049477211 */ /* 0x000fc400028f16ff */
[----:B------:R1:W-:Y:S01]  /*3d6e0*/  @P4 STG.E desc[UR20][R68.64], R110 ;  /* 0x0000006e44004986 */ /* 0x0003e2000c101914 */
[----:B------:R-:W-:-:S03]  /*3d6f0*/  VIADD R73, R3, UR5 ;  /* 0x0000000503497c36 */ /* 0x000fc60008000000 */
[----:B------:R3:W-:Y:S04]  /*3d700*/  @P2 STG.E desc[UR20][R70.64], R111 ;  /* 0x0000006f46002986 */ /* 0x0007e8000c101914 */
[----:B------:R-:W2:Y:S01]  /*3d710*/  LDL.LU R79, [R1+0x1018] ;  /* 0x00101800014f7983 */ /* 0x000ea20000300800 */
[----:B-1----:R-:W-:-:S04]  /*3d720*/  LEA R68, P5, R3, R2, 0x2 ;  /* 0x0000000203447211 */ /* 0x002fc800078a10ff */
[----:B------:R-:W-:Y:S01]  /*3d730*/  LEA.HI.X.SX32 R69, R3, R0, 0x2, P5 ;  /* 0x0000000003457211 */ /* 0x000fe200028f16ff */
[----:B------:R-:W-:-:S04]  /*3d740*/  VIADD R3, R73, UR5 ;  /* 0x0000000549037c36 */ /* 0x000fc80008000000 */
[----:B------:R1:W-:Y:S01]  /*3d750*/  @P0 STG.E desc[UR20][R68.64], R112 ;  /* 0x0000007044000986 */ /* 0x0003e2000c101914 */
[----:B---3--:R-:W-:Y:S01]  /*3d760*/  ISETP.LT.AND P4, PT, R75, UR8, !P1 ;  /* 0x000000084b007c0c */ /* 0x008fe2000cf81270 */
[----:B------:R-:W3:Y:S01]  /*3d770*/  LDCU UR8, c[0x0][0x39c] ;  /* 0x00007380ff0877ac */ /* 0x000ee20008000800 */
[----:B----4-:R-:W-:Y:S01]  /*3d780*/  ISETP.LT.AND P2, PT, R72, UR4, !P1 ;  /* 0x0000000448007c0c */ /* 0x010fe2000cf41270 */
[----:B------:R-:W4:Y:S01]  /*3d790*/  LDCU UR4, c[0x0][0x39c] ;  /* 0x00007380ff0477ac */ /* 0x000f220008000800 */
[----:B------:R-:W-:-:S04]  /*3d7a0*/  LEA R72, P5, R73, R2, 0x2 ;  /* 0x0000000249487211 */ /* 0x000fc800078a10ff */
[----:B------:R-:W-:-:S05]  /*3d7b0*/  LEA.HI.X.SX32 R73, R73, R0, 0x2, P5 ;  /* 0x0000000049497211 */ /* 0x000fca00028f16ff */
[----:B------:R1:W-:Y:S01]  /*3d7c0*/  @P3 STG.E desc[UR20][R72.64], R113 ;  /* 0x0000007148003986 */ /* 0x0003e2000c101914 */
[----:B-----5:R-:W-:Y:S01]  /*3d7d0*/  ISETP.LT.AND P0, PT, R74, UR6, !P1 ;  /* 0x000000064a007c0c */ /* 0x020fe2000cf01270 */
[C---:B------:R-:W-:Y:S01]  /*3d7e0*/  VIADD R71, R3.reuse, UR5 ;  /* 0x0000000503477c36 */ /* 0x040fe20008000000 */
[C---:B------:R-:W-:Y:S01]  /*3d7f0*/  LEA R74, P5, R3.reuse, R2, 0x2 ;  /* 0x00000002034a7211 */ /* 0x040fe200078a10ff */
[----:B------:R-:W2:Y:S03]  /*3d800*/  LDCU UR6, c[0x0][0x39c] ;  /* 0x00007380ff0677ac */ /* 0x000ea60008000800 */
[----:B------:R-:W-:Y:S02]  /*3d810*/  LEA.HI.X.SX32 R75, R3, R0, 0x2, P5 ;  /* 0x00000000034b7211 */ /* 0x000fe400028f16ff */
[----:B---3--:R-:W-:Y:S01]  /*3d820*/  ISETP.LT.AND P3, PT, R78, UR8, !P1 ;  /* 0x000000084e007c0c */ /* 0x008fe2000cf61270 */
[----:B------:R-:W3:Y:S01]  /*3d830*/  LDCU UR8, c[0x0][0x39c] ;  /* 0x00007380ff0877ac */ /* 0x000ee20008000800 */
[----:B------:R-:W5:Y:S04]  /*3d840*/  LDL.LU R78, [R1+0x1014] ;  /* 0x00101400014e7983 */ /* 0x000f680000300800 */
[----:B------:R2:W-:Y:S01]  /*3d850*/  @P4 STG.E desc[UR20][R74.64], R114 ;  /* 0x000000724a004986 */ /* 0x0005e2000c101914 */
[----:B----4-:R-:W-:Y:S01]  /*3d860*/  ISETP.LT.AND P4, PT, R76, UR4, !P1 ;  /* 0x000000044c007c0c */ /* 0x010fe2000cf81270 */
[----:B------:R-:W4:Y:S02]  /*3d870*/  LDCU UR4, c[0x0][0x39c] ;  /* 0x00007380ff0477ac */ /* 0x000f240008000800 */
[----:B------:R-:W5:Y:S01]  /*3d880*/  LDL.LU R76, [R1+0x1010] ;  /* 0x00101000014c7983 */ /* 0x000f620000300800 */
[----:B------:R-:W-:-:S02]  /*3d890*/  LEA R70, P5, R71, R2, 0x2 ;  /* 0x0000000247467211 */ /* 0x000fc400078a10ff */
[C---:B------:R-:W-:Y:S01]  /*3d8a0*/  IADD3 R3, PT, PT, R71.reuse, UR5, RZ ;  /* 0x0000000547037c10 */ /* 0x040fe2000fffe0ff */
[----:B------:R-:W5:Y:S01]  /*3d8b0*/  LDL.LU R81, [R1+0x100c] ;  /* 0x00100c0001517983 */ /* 0x000f620000300800 */
[----:B------:R-:W-:Y:S02]  /*3d8c0*/  LEA.HI.X.SX32 R71, R71, R0, 0x2, P5 ;  /* 0x0000000047477211 */ /* 0x000fe400028f16ff */
[C---:B-1----:R-:W-:Y:S01]  /*3d8d0*/  LEA R68, P5, R3.reuse, R2, 0x2 ;  /* 0x0000000203447211 */ /* 0x042fe200078a10ff */
[----:B------:R-:W-:-:S03]  /*3d8e0*/  VIADD R73, R3, UR5 ;  /* 0x0000000503497c36 */ /* 0x000fc60008000000 */
[----:B------:R-:W-:Y:S02]  /*3d8f0*/  LEA.HI.X.SX32 R69, R3, R0, 0x2, P5 ;  /* 0x0000000003457211 */ /* 0x000fe400028f16ff */
[C---:B------:R-:W-:Y:S01]  /*3d900*/  LEA R72, P5, R73.reuse, R2, 0x2 ;  /* 0x0000000249487211 */ /* 0x040fe200078a10ff */
[----:B------:R-:W-:-:S03]  /*3d910*/  VIADD R3, R73, UR5 ;  /* 0x0000000549037c36 */ /* 0x000fc60008000000 */
[----:B------:R-:W-:Y:S01]  /*3d920*/  LEA.HI.X.SX32 R73, R73, R0, 0x2, P5 ;  /* 0x0000000049497211 */ /* 0x000fe200028f16ff */
[----:B------:R1:W-:Y:S01]  /*3d930*/  @P2 STG.E desc[UR20][R70.64], R115 ;  /* 0x0000007346002986 */ /* 0x0003e2000c101914 */
[----:B--2---:R-:W-:Y:S01]  /*3d940*/  ISETP.LT.AND P2, PT, R80, UR6, !P1 ;  /* 0x0000000650007c0c */ /* 0x004fe2000cf41270 */
[----:B------:R-:W5:Y:S02]  /*3d950*/  LDCU UR6, c[0x0][0x39c] ;  /* 0x00007380ff0677ac */ /* 0x000f640008000800 */
[----:B------:R-:W-:Y:S01]  /*3d960*/  @P0 STG.E desc[UR20][R68.64], R116 ;  /* 0x0000007444000986 */ /* 0x000fe2000c101914 */
[----:B---3--:R-:W-:Y:S01]  /*3d970*/  ISETP.LT.AND P0, PT, R77, UR8, !P1 ;  /* 0x000000084d007c0c */ /* 0x008fe2000cf01270 */
[----:B------:R-:W2:Y:S02]  /*3d980*/  LDCU UR8, c[0x0][0x39c] ;  /* 0x00007380ff0877ac */ /* 0x000ea40008000800 */
[----:B------:R3:W-:Y:S01]  /*3d990*/  @P3 STG.E desc[UR20][R72.64], R117 ;  /* 0x0000007548003986 */ /* 0x0007e2000c101914 */
[----:B----4-:R-:W-:-:S03]  /*3d9a0*/  ISETP.LT.AND P3, PT, R79, UR4, !P1 ;  /* 0x000000044f007c0c */ /* 0x010fc6000cf61270 */
[----:B------:R-:W4:Y:S01]  /*3d9b0*/  LDL.LU R80, [R1+0x1000] ;  /* 0x0010000001507983 */ /* 0x000f220000300800 */
[C---:B------:R-:W-:Y:S01]  /*3d9c0*/  LEA R74, P5, R3.reuse, R2, 0x2 ;  /* 0x00000002034a7211 */ /* 0x040fe200078a10ff */
[C---:B------:R-:W-:Y:S01]  /*3d9d0*/  VIADD R77, R3.reuse, UR5 ;  /* 0x00000005034d7c36 */ /* 0x040fe20008000000 */
[----:B------:R-:W2:Y:S01]  /*3d9e0*/  LDCU UR4, c[0x0][0x39c] ;  /* 0x00007380ff0477ac */ /* 0x000ea20008000800 */
[----:B------:R-:W4:Y:S01]  /*3d9f0*/  LDL.LU R79, [R1+0xff0] ;  /* 0x000ff000014f7983 */ /* 0x000f220000300800 */
[----:B------:R-:W-:Y:S02]  /*3da00*/  LEA.HI.X.SX32 R75, R3, R0, 0x2, P5 ;  /* 0x00000000034b7211 */ /* 0x000fe400028f16ff */
[----:B-1----:R-:W-:-:S04]  /*3da10*/  LEA R70, P5, R77, R2, 0x2 ;  /* 0x000000024d467211 */ /* 0x002fc800078a10ff */
[C---:B------:R-:W-:Y:S01]  /*3da20*/  LEA.HI.X.SX32 R71, R77.reuse, R0, 0x2, P5 ;  /* 0x000000004d477211 */ /* 0x040fe200028f16ff */
[----:B------:R1:W-:Y:S04]  /*3da30*/  @P4 STG.E desc[UR20][R74.64], R118 ;  /* 0x000000764a004986 */ /* 0x0003e8000c101914 */
[----:B------:R1:W-:Y:S01]  /*3da40*/  @P2 STG.E desc[UR20][R70.64], R119 ;  /* 0x0000007746002986 */ /* 0x0003e2000c101914 */
[----:B-----5:R-:W-:Y:S01]  /*3da50*/  ISETP.LT.AND P4, PT, R78, UR6, !P1 ;  /* 0x000000064e007c0c */ /* 0x020fe2000cf81270 */
[----:B------:R-:W-:Y:S02]  /*3da60*/  VIADD R3, R77, UR5 ;  /* 0x000000054d037c36 */ /* 0x000fe40008000000 */
[----:B------:R-:W5:Y:S01]  /*3da70*/  LDL.LU R78, [R1+0xfe8] ;  /* 0x000fe800014e7983 */ /* 0x000f620000300800 */
[----:B------:R-:W4:Y:S01]  /*3da80*/  LDCU UR6, c[0x0][0x39c] ;  /* 0x00007380ff0677ac */ /* 0x000f220008000800 */
[----:B--2---:R-:W-:Y:S01]  /*3da90*/  ISETP.LT.AND P2, PT, R76, UR8, !P1 ;  /* 0x000000084c007c0c */ /* 0x004fe2000cf41270 */
[C---:B---3--:R-:W-:Y:S01]  /*3daa0*/  VIADD R73, R3.reuse, UR5 ;  /* 0x0000000503497c36 */ /* 0x048fe20008000000 */
[----:B------:R-:W2:Y:S01]  /*3dab0*/  LDL.LU R76, [R1+0xfdc] ;  /* 0x000fdc00014c7983 */ /* 0x000ea20000300800 */
[C---:B------:R-:W-:Y:S01]  /*3dac0*/  LEA R68, P5, R3.reuse, R2, 0x2 ;  /* 0x0000000203447211 */ /* 0x040fe200078a10ff */
[----:B------:R-:W3:Y:S03]  /*3dad0*/  LDCU UR8, c[0x0][0x39c] ;  /* 0x00007380ff0877ac */ /* 0x000ee60008000800 */
[----:B------:R-:W-:-:S02]  /*3dae0*/  LEA.HI.X.SX32 R69, R3, R0, 0x2, P5 ;  /* 0x0000000003457211 */ /* 0x000fc400028f16ff */
[C---:B------:R-:W-:Y:S02]  /*3daf0*/  LEA R72, P5, R73.reuse, R2, 0x2 ;  /* 0x0000000249487211 */ /* 0x040fe400078a10ff */
[C---:B------:R-:W-:Y:S02]  /*3db00*/  IADD3 R3, PT, PT, R73.reuse, UR5, RZ ;  /* 0x0000000549037c10 */ /* 0x040fe4000fffe0ff */
[----:B------:R-:W-:Y:S02]  /*3db10*/  LEA.HI.X.SX32 R73, R73, R0, 0x2, P5 ;  /* 0x0000000049497211 */ /* 0x000fe400028f16ff */
[C---:B-1----:R-:W-:Y:S01]  /*3db20*/  LEA R74, P5, R3.reuse, R2, 0x2 ;  /* 0x00000002034a7211 */ /* 0x042fe200078a10ff */
[----:B------:R1:W-:Y:S03]  /*3db30*/  @P0 STG.E desc[UR20][R68.64], R120 ;  /* 0x0000007844000986 */ /* 0x0003e6000c101914 */
[C---:B------:R-:W-:Y:S01]  /*3db40*/  LEA.HI.X.SX32 R75, R3.reuse, R0, 0x2, P5 ;  /* 0x00000000034b7211 */ /* 0x040fe200028f16ff */
[----:B------:R-:W-:Y:S01]  /*3db50*/  VIADD R71, R3, UR5 ;  /* 0x0000000503477c36 */ /* 0x000fe20008000000 */
[----:B------:R-:W-:Y:S01]  /*3db60*/  ISETP.LT.AND P0, PT, R81, UR4, !P1 ;  /* 0x0000000451007c0c */ /* 0x000fe2000cf01270 */
[----:B------:R1:W-:Y:S01]  /*3db70*/  @P3 STG.E desc[UR20][R72.64], R121 ;  /* 0x0000007948003986 */ /* 0x0003e2000c101914 */
[----:B------:R-:W5:Y:S03]  /*3db80*/  LDCU UR4, c[0x0][0x39c] ;  /* 0x00007380ff0477ac */ /* 0x000f660008000800 */
[----:B------:R-:W2:Y:S01]  /*3db90*/  LDL.LU R81, [R1+0xfd0] ;  /* 0x000fd00001517983 */ /* 0x000ea20000300800 */
[----:B----4-:R-:W-:-:S03]  /*3dba0*/  ISETP.LT.AND P3, PT, R80, UR6, !P1 ;  /* 0x0000000650007c0c */ /* 0x010fc6000cf61270 */
[----:B------:R-:W-:Y:S01]  /*3dbb0*/  @P4 STG.E desc[UR20][R74.64], R122 ;  /* 0x0000007a4a004986 */ /* 0x000fe2000c101914 */
[----:B------:R-:W2:Y:S01]  /*3dbc0*/  LDCU UR6, c[0x0][0x39c] ;  /* 0x00007380ff0677ac */ /* 0x000ea20008000800 */
[----:B---3--:R-:W-:Y:S02]  /*3dbd0*/  ISETP.LT.AND P4, PT, R79, UR8, !P1 ;  /* 0x000000084f007c0c */ /* 0x008fe4000cf81270 */
[----:B------:R-:W3:Y:S01]  /*3dbe0*/  LDL.LU R80, [R1+0xfcc] ;  /* 0x000fcc0001507983 */ /* 0x000ee20000300800 */
[C---:B------:R-:W-:Y:S01]  /*3dbf0*/  LEA R70, P5, R71.reuse, R2, 0x2 ;  /* 0x0000000247467211 */ /* 0x040fe200078a10ff */
[C---:B------:R-:W-:Y:S01]  /*3dc00*/  VIADD R3, R71.reuse, UR5 ;  /* 0x0000000547037c36 */ /* 0x040fe20008000000 */
[----:B------:R-:W4:Y:S01]  /*3dc10*/  LDCU UR8, c[0x0][0x39c] ;  /* 0x00007380ff0877ac */ /* 0x000f220008000800 */
[----:B------:R-:W3:Y:S01]  /*3dc20*/  LDL.LU R79, [R1+0xfbc] ;  /* 0x000fbc00014f7983 */ /* 0x000ee20000300800 */
        /* <DEDUP_REMOVED lines=8> */
[----:B------:R-:W3:Y:S01]  /*3dcb0*/  LDCU UR4, c[0x0][0x39c] ;  /* 0x00007380ff0477ac */ /* 0x000ee20008000800 */
[----:B--2---:R-:W-:Y:S01]  /*3dcc0*/  ISETP.LT.AND P0, PT, R76, UR6, !P1 ;  /* 0x000000064c007c0c */ /* 0x004fe2000cf01270 */
[C---:B------:R-:W-:Y:S01]  /*3dcd0*/  VIADD R3, R77.reuse, UR5 ;  /* 0x000000054d037c36 */ /* 0x040fe20008000000 */
[----:B------:R-:W2:Y:S01]  /*3dce0*/  LDL.LU R76, [R1+0xfac] ;  /* 0x000fac00014c7983 */ /* 0x000ea20000300800 */
[----:B------:R-:W-:Y:S01]  /*3dcf0*/  LEA R72, P5, R77, R2, 0x2 ;  /* 0x000000024d487211 */ /* 0x000fe200078a10ff */
[----:B------:R-:W3:Y:S01]  /*3dd00*/  LDCU UR6, c[0x0][0x39c] ;  /* 0x00007380ff0677ac */ /* 0x000ee20008000800 */
[----:B-1----:R-:W-:-:S02]  /*3dd10*/  VIADD R71, R3, UR5 ;  /* 0x0000000503477c36 */ /* 0x002fc40008000000 */
[----:B------:R-:W-:Y:S02]  /*3dd20*/  LEA.HI.X.SX32 R73, R77, R0, 0x2, P5 ;  /* 0x000000004d497211 */ /* 0x000fe400028f16ff */
[----:B------:R-:W-:-:S04]  /*3dd30*/  LEA R74, P5, R3, R2, 0x2 ;  /* 0x00000002034a7211 */ /* 0x000fc800078a10ff */
[----:B------:R-:W-:Y:S02]  /*3dd40*/  LEA.HI.X.SX32 R75, R3, R0, 0x2, P5 ;  /* 0x00000000034b7211 */ /* 0x000fe400028f16ff */
[C---:B------:R-:W-:Y:S02]  /*3dd50*/  LEA R70, P5, R71.reuse, R2, 0x2 ;  /* 0x0000000247467211 */ /* 0x040fe400078a10ff */
[C---:B------:R-:W-:Y:S02]  /*3dd60*/  IADD3 R3, PT, PT, R71.reuse, UR5, RZ ;  /* 0x0000000547037c10 */ /* 0x040fe4000fffe0ff */
[----:B------:R-:W-:Y:S01]  /*3dd70*/  LEA.HI.X.SX32 R71, R71, R0, 0x2, P5 ;  /* 0x0000000047477211 */ /* 0x000fe200028f16ff */
[----:B------:R1:W-:Y:S01]  /*3dd80*/  @P3 STG.E desc[UR20][R72.64], R125 ;  /* 0x0000007d48003986 */ /* 0x0003e2000c101914 */
[----:B----4-:R-:W-:-:S03]  /*3dd90*/  ISETP.LT.AND P3, PT, R81, UR8, !P1 ;  /* 0x0000000851007c0c */ /* 0x010fc6000cf61270 */
[----:B------:R4:W-:Y:S01]  /*3dda0*/  @P4 STG.E desc[UR20][R74.64], R126 ;  /* 0x0000007e4a004986 */ /* 0x0009e2000c101914 */
[----:B------:R-:W5:Y:S03]  /*3ddb0*/  LDCU UR8, c[0x0][0x39c] ;  /* 0x00007380ff0877ac */ /* 0x000f660008000800 */
[----:B------:R-:W2:Y:S01]  /*3ddc0*/  LDL.LU R81, [R1+0xfa8] ;  /* 0x000fa80001517983 */ /* 0x000ea20000300800 */
[----:B---3--:R-:W-:-:S03]  /*3ddd0*/  ISETP.LT.AND P4, PT, R80, UR4, !P1 ;  /* 0x0000000450007c0c */ /* 0x008fc6000cf81270 */
[----:B------:R3:W-:Y:S01]  /*3dde0*/  @P2 STG.E desc[UR20][R70.64], R127 ;  /* 0x0000007f46002986 */ /* 0x0007e2000c101914 */
[----:B------:R-:W2:Y:S01]  /*3ddf0*/  LDCU UR4, c[0x0][0x39c] ;  /* 0x00007380ff0477ac */ /* 0x000ea20008000800 */
[----:B------:R-:W-:Y:S02]  /*3de00*/  ISETP.LT.AND P2, PT, R79, UR6, !P1 ;  /* 0x000000064f007c0c */ /* 0x000fe4000cf41270 */
[----:B------:R-:W2:Y:S01]  /*3de10*/  LDL.LU R80, [R1+0xfa4] ;  /* 0x000fa40001507983 */ /* 0x000ea20000300800 */
[C---:B------:R-:W-:Y:S01]  /*3de20*/  LEA R68, P5, R3.reuse, R2, 0x2 ;  /* 0x0000000203447211 */ /* 0x040fe200078a10ff */
[C---:B-1----:R-:W-:Y:S01]  /*3de30*/  VIADD R73, R3.reuse, UR5 ;  /* 0x0000000503497c36 */ /* 0x042fe20008000000 */
[----:B------:R-:W1:Y:S01]  /*3de40*/  LDCU UR6, c[0x0][0x39c] ;  /* 0x00007380ff0677ac */ /* 0x000e620008000800 */
[----:B------:R-:W2:Y:S01]  /*3de50*/  LDL.LU R79, [R1+0xf8c] ;  /* 0x000f8c00014f7983 */ /* 0x000ea20000300800 */
[----:B------:R-:W-:Y:S02]  /*3de60*/  LEA.HI.X.SX32 R69, R3, R0, 0x2, P5 ;  /* 0x0000000003457211 */ /* 0x000fe400028f16ff */
[C---:B------:R-:W-:Y:S01]  /*3de70*/  LEA R72, P5, R73.reuse, R2, 0x2 ;  /* 0x0000000249487211 */ /* 0x040fe200078a10ff */
[----:B------:R-:W-:-:S03]  /*3de80*/  VIADD R3, R73, UR5 ;  /* 0x0000000549037c36 */ /* 0x000fc60008000000 */
[----:B------:R-:W-:Y:S01]  /*3de90*/  LEA.HI.X.SX32 R73, R73, R0, 0x2, P5 ;  /* 0x0000000049497211 */ /* 0x000fe200028f16ff */
[----:B------:R1:W-:Y:S04]  /*3dea0*/  @P0 STG.E desc[UR20][R68.64], R128 ;  /* 0x0000008044000986 */ /* 0x0003e8000c101914 */
[----:B------:R1:W-:Y:S01]  /*3deb0*/  @P3 STG.E desc[UR20][R72.64], R129 ;  /* 0x0000008148003986 */ /* 0x0003e2000c101914 */
[----:B-----5:R-:W-:Y:S01]  /*3dec0*/  ISETP.LT.AND P0, PT, R78, UR8, !P1 ;  /* 0x000000084e007c0c */ /* 0x020fe2000cf01270 */
[C---:B------:R-:W-:Y:S02]  /*3ded0*/  VIADD R77, R3.reuse, UR5 ;  /* 0x00000005034d7c36 */ /* 0x040fe40008000000 */
[----:B------:R-:W5:Y:S01]  /*3dee0*/  LDL.LU R78, [R1+0xf88] ;  /* 0x000f8800014e7983 */ /* 0x000f620000300800 */
[C---:B----4-:R-:W-:Y:S01]  /*3def0*/  LEA R74, P5, R3.reuse, R2, 0x2 ;  /* 0x00000002034a7211 */ /* 0x050fe200078a10ff */
[----:B------:R-:W4:Y:S01]  /*3df00*/  LDCU UR8, c[0x0][0x39c] ;  /* 0x00007380ff0877ac */ /* 0x000f220008000800 */
[----:B--2---:R-:W-:Y:S01]  /*3df10*/  ISETP.LT.AND P3, PT, R76, UR4, !P1 ;  /* 0x000000044c007c0c */ /* 0x004fe2000cf61270 */
[----:B------:R-:W2:Y:S01]  /*3df20*/  LDCU UR4, c[0x0][0x39c] ;  /* 0x00007380ff0477ac */ /* 0x000ea20008000800 */
[----:B------:R-:W5:Y:S01]  /*3df30*/  LDL.LU R76, [R1+0xf84] ;  /* 0x000f8400014c7983 */ /* 0x000f620000300800 */
[----:B------:R-:W-:Y:S01]  /*3df40*/  LEA.HI.X.SX32 R75, R3, R0, 0x2, P5 ;  /* 0x00000000034b7211 */ /* 0x000fe200028f16ff */
[C---:B------:R-:W-:Y:S01]  /*3df50*/  VIADD R3, R77.reuse, UR5 ;  /* 0x000000054d037c36 */ /* 0x040fe20008000000 */
[----:B---3--:R-:W-:-:S04]  /*3df60*/  LEA R70, P5, R77, R2, 0x2 ;  /* 0x000000024d467211 */ /* 0x008fc800078a10ff */
[----:B------:R-:W-:Y:S02]  /*3df70*/  LEA.HI.X.SX32 R71, R77, R0, 0x2, P5 ;  /* 0x000000004d477211 */ /* 0x000fe400028f16ff */
[C---:B-1----:R-:W-:Y:S01]  /*3df80*/  LEA R68, P5, R3.reuse, R2, 0x2 ;  /* 0x0000000203447211 */ /* 0x042fe200078a10ff */
[----:B------:R-:W-:-:S03]  /*3df90*/  VIADD R73, R3, UR5 ;  /* 0x0000000503497c36 */ /* 0x000fc60008000000 */
[----:B------:R-:W-:Y:S01]  /*3dfa0*/  LEA.HI.X.SX32 R69, R3, R0, 0x2, P5 ;  /* 0x0000000003457211 */ /* 0x000fe200028f16ff */
[----:B------:R-:W-:Y:S01]  /*3dfb0*/  @P4 STG.E desc[UR20][R74.64], R130 ;  /* 0x000000824a004986 */ /* 0x000fe2000c101914 */
[----:B------:R-:W-:-:S03]  /*3dfc0*/  LEA R72, P5, R73, R2, 0x2 ;  /* 0x0000000249487211 */ /* 0x000fc600078a10ff */
[----:B------:R1:W-:Y:S01]  /*3dfd0*/  @P2 STG.E desc[UR20][R70.64], R131 ;  /* 0x0000008346002986 */ /* 0x0003e2000c101914 */
[----:B------:R-:W-:-:S03]  /*3dfe0*/  IADD3 R3, PT, PT, R73, UR5, RZ ;  /* 0x0000000549037c10 */ /* 0x000fc6000fffe0ff */
[----:B------:R3:W-:Y:S01]  /*3dff0*/  @P0 STG.E desc[UR20][R68.64], R4 ;  /* 0x0000000444000986 */ /* 0x0007e2000c101914 */
[----:B------:R-:W-:Y:S01]  /*3e000*/  ISETP.LT.AND P4, PT, R81, UR6, !P1 ;  /* 0x0000000651007c0c */ /* 0x000fe2000cf81270 */
[----:B------:R-:W5:Y:S02]  /*3e010*/  LDCU UR6, c[0x0][0x39c] ;  /* 0x00007380ff0677ac */ /* 0x000f640008000800 */
[----:B------:R-:W5:Y:S01]  /*3e020*/  LDL.LU R81, [R1+0xf80] ;  /* 0x000f800001517983 */ /* 0x000f620000300800 */
[----:B------:R-:W-:Y:S02]  /*3e030*/  LEA.HI.X.SX32 R73, R73, R0, 0x2, P5 ;  /* 0x0000000049497211 */ /* 0x000fe400028f16ff */
[----:B----4-:R-:W-:Y:S01]  /*3e040*/  ISETP.LT.AND P2, PT, R80, UR8, !P1 ;  /* 0x0000000850007c0c */ /* 0x010fe2000cf41270 */
[----:B------:R-:W4:Y:S01]  /*3e050*/  LDCU UR8, c[0x0][0x39c] ;  /* 0x00007380ff0877ac */ /* 0x000f220008000800 */
[----:B------:R-:W5:Y:S01]  /*3e060*/  LDL.LU R80, [R1+0xf74] ;  /* 0x000f740001507983 */ /* 0x000f620000300800 */
[----:B--2---:R-:W-:Y:S01]  /*3e070*/  ISETP.LT.AND P0, PT, R79, UR4, !P1 ;  /* 0x000000044f007c0c */ /* 0x004fe2000cf01270 */
[----:B-1----:R-:W-:-:S02]  /*3e080*/  VIADD R71, R3, UR5 ;  /* 0x0000000503477c36 */ /* 0x002fc40008000000 */
[----:B------:R-:W2:Y:S01]  /*3e090*/  LDL.LU R79, [R1+0xf64] ;  /* 0x000f6400014f7983 */ /* 0x000ea20000300800 */
[C---:B------:R-:W-:Y:S01]  /*3e0a0*/  LEA R74, P5, R3.reuse, R2, 0x2 ;  /* 0x00000002034a7211 */ /* 0x040fe200078a10ff */
[----:B------:R-:W1:Y:S03]  /*3e0b0*/  LDCU UR4, c[0x0][0x39c] ;  /* 0x00007380ff0477ac */ /* 0x000e660008000800 */
[----:B------:R-:W-:Y:S02]  /*3e0c0*/  LEA.HI.X.SX32 R75, R3, R0, 0x2, P5 ;  /* 0x00000000034b7211 */ /* 0x000fe400028f16ff */
[C---:B------:R-:W-:Y:S01]  /*3e0d0*/  LEA R70, P5, R71.reuse, R2, 0x2 ;  /* 0x0000000247467211 */ /* 0x040fe200078a10ff */
[C---:B------:R-:W-:Y:S01]  /*3e0e0*/  VIADD R3, R71.reuse, UR5 ;  /* 0x0000000547037c36 */ /* 0x040fe20008000000 */
[----:B------:R-:W-:Y:S02]  /*3e0f0*/  @P3 STG.E desc[UR20][R72.64], R5 ;  /* 0x0000000548003986 */ /* 0x000fe4000c101914 */
[----:B------:R-:W-:-:S02]  /*3e100*/  LEA.HI.X.SX32 R71, R71, R0, 0x2, P5 ;  /* 0x0000000047477211 */ /* 0x000fc400028f16ff */
[----:B------:R-:W-:Y:S04]  /*3e110*/  @P4 STG.E desc[UR20][R74.64], R6 ;  /* 0x000000064a004986 */ /* 0x000fe8000c101914 */
[----:B------:R1:W-:Y:S01]  /*3e120*/  @P2 STG.E desc[UR20][R70.64], R7 ;  /* 0x0000000746002986 */ /* 0x0003e2000c101914 */
[----:B-----5:R-:W-:Y:S01]  /*3e130*/  ISETP.LT.AND P3, PT, R78, UR6, !P1 ;  /* 0x000000064e007c0c */ /* 0x020fe2000cf61270 */
[C---:B------:R-:W-:Y:S02]  /*3e140*/  VIADD R77, R3.reuse, UR5 ;  /* 0x00000005034d7c36 */ /* 0x040fe40008000000 */
[----:B------:R-:W5:Y:S01]  /*3e150*/  LDL.LU R78, [R1+0xf60] ;  /* 0x000f6000014e7983 */ /* 0x000f620000300800 */
[C---:B---3--:R-:W-:Y:S01]  /*3e160*/  LEA R68, P5, R3.reuse, R2, 0x2 ;  /* 0x0000000203447211 */ /* 0x048fe200078a10ff */
[----:B------:R-:W3:Y:S01]  /*3e170*/  LDCU UR6, c[0x0][0x39c] ;  /* 0x00007380ff0677ac */ /* 0x000ee20008000800 */
[----:B----4-:R-:W-:Y:S01]  /*3e180*/  ISETP.LT.AND P4, PT, R76, UR8, !P1 ;  /* 0x000000084c007c0c */ /* 0x010fe2000cf81270 */
[----:B------:R-:W2:Y:S01]  /*3e190*/  LDCU UR8, c[0x0][0x39c] ;  /* 0x00007380ff0877ac */ /* 0x000ea20008000800 */
[----:B------:R-:W4:Y:S04]  /*3e1a0*/  LDL.LU R76, [R1+0xf48] ;  /* 0x000f4800014c7983 */ /* 0x000f280000300800 */
[----:B-1----:R-:W4:Y:S01]  /*3e1b0*/  LDL.LU R71, [R1+0xf44] ;  /* 0x000f440001477983 */ /* 0x002f220000300800 */
[----:B------:R-:W-:-:S03]  /*3e1c0*/  LEA.HI.X.SX32 R69, R3, R0, 0x2, P5 ;  /* 0x0000000003457211 */ /* 0x000fc600028f16ff */
[----:B------:R-:W4:Y:S01]  /*3e1d0*/  LDL.LU R75, [R1+0xf40] ;  /* 0x000f4000014b7983 */ /* 0x000f220000300800 */
[C---:B------:R-:W-:Y:S01]  /*3e1e0*/  LEA R4, P5, R77.reuse, R2, 0x2 ;  /* 0x000000024d047211 */ /* 0x040fe200078a10ff */
[C---:B------:R-:W-:Y:S02]  /*3e1f0*/  VIADD R3, R77.reuse, UR5 ;  /* 0x000000054d037c36 */ /* 0x040fe40008000000 */
[----:B------:R1:W-:Y:S01]  /*3e200*/  @P0 STG.E desc[UR20][R68.64], R8 ;  /* 0x0000000844000986 */ /* 0x0003e2000c101914 */
[----:B------:R-:W-:Y:S02]  /*3e210*/  LEA.HI.X.SX32 R5, R77, R0, 0x2, P5 ;  /* 0x000000004d057211 */ /* 0x000fe400028f16ff */
[C---:B------:R-:W-:Y:S01]  /*3e220*/  LEA R72, P5, R3.reuse, R2, 0x2 ;  /* 0x0000000203487211 */ /* 0x040fe200078a10ff */
[C---:B------:R-:W-:Y:S01]  /*3e230*/  VIADD R7, R3.reuse, UR5 ;  /* 0x0000000503077c36 */ /* 0x040fe20008000000 */
[----:B------:R-:W4:Y:S02]  /*3e240*/  LDL.LU R74, [R1+0xf28] ;  /* 0x000f2800014a7983 */ /* 0x000f240000300800 */
[----:B------:R-:W-:-:S02]  /*3e250*/  LEA.HI.X.SX32 R73, R3, R0, 0x2, P5 ;  /* 0x0000000003497211 */ /* 0x000fc400028f16ff */
[----:B------:R3:W-:Y:S01]  /*3e260*/  @P3 STG.E desc[UR20][R4.64], R9 ;  /* 0x0000000904003986 */ /* 0x0007e2000c101914 */
[C---:B------:R-:W-:Y:S02]  /*3e270*/  LEA R6, P5, R7.reuse, R2, 0x2 ;  /* 0x0000000207067211 */ /* 0x040fe400078a10ff */
[----:B------:R-:W-:Y:S01]  /*3e280*/  IADD3 R3, PT, PT, R7, UR5, RZ ;  /* 0x0000000507037c10 */ /* 0x000fe2000fffe0ff */
[----:B------:R3:W-:Y:S01]  /*3e290*/  @P4 STG.E desc[UR20][R72.64], R10 ;  /* 0x0000000a48004986 */ /* 0x0007e2000c101914 */
[----:B------:R-:W-:Y:S01]  /*3e2a0*/  ISETP.LT.AND P2, PT, R81, UR4, !P1 ;  /* 0x0000000451007c0c */ /* 0x000fe2000cf41270 */
[----:B------:R-:W5:Y:S01]  /*3e2b0*/  LDCU UR4, c[0x0][0x39c] ;  /* 0x00007380ff0477ac */ /* 0x000f620008000800 */
[----:B------:R-:W-:Y:S02]  /*3e2c0*/  LEA.HI.X.SX32 R7, R7, R0, 0x2, P5 ;  /* 0x0000000007077211 */ /* 0x000fe400028f16ff */
[C---:B-1----:R-:W-:Y:S01]  /*3e2d0*/  LEA R68, P5, R3.reuse, R2, 0x2 ;  /* 0x0000000203447211 */ /* 0x042fe200078a10ff */
[----:B---3--:R-:W-:Y:S01]  /*3e2e0*/  VIADD R5, R3, UR5 ;  /* 0x0000000503057c36 */ /* 0x008fe20008000000 */
[----:B------:R-:W3:Y:S01]  /*3e2f0*/  LDL.LU R72, [R1+0xf10] ;  /* 0x000f100001487983 */ /* 0x000ee20000300800 */
[----:B--2---:R-:W-:Y:S01]  /*3e300*/  ISETP.LT.AND P3, PT, R79, UR8, !P1 ;  /* 0x000000084f007c0c */ /* 0x004fe2000cf61270 */
[----:B------:R-:W4:Y:S02]  /*3e310*/  LDCU UR8, c[0x0][0x39c] ;  /* 0x00007380ff0877ac */ /* 0x000f240008000800 */
[----:B------:R-:W2:Y:S01]  /*3e320*/  LDL.LU R70, [R1+0xf0c] ;  /* 0x000f0c0001467983 */ /* 0x000ea20000300800 */
[----:B------:R-:W-:Y:S01]  /*3e330*/  ISETP.LT.AND P0, PT, R80, UR6, !P1 ;  /* 0x0000000650007c0c */ /* 0x000fe2000cf01270 */
[----:B------:R-:W1:Y:S01]  /*3e340*/  LDCU UR6, c[0x0][0x39c] ;  /* 0x00007380ff0677ac */ /* 0x000e620008000800 */
[----:B------:R-:W-:-:S02]  /*3e350*/  LEA.HI.X.SX32 R69, R3, R0, 0x2, P5 ;  /* 0x0000000003457211 */ /* 0x000fc400028f16ff */
[C---:B------:R-:W-:Y:S01]  /*3e360*/  LEA R4, P5, R5.reuse, R2, 0x2 ;  /* 0x0000000205047211 */ /* 0x040fe200078a10ff */
[----:B------:R-:W-:-:S03]  /*3e370*/  VIADD R3, R5, UR5 ;  /* 0x0000000505037c36 */ /* 0x000fc60008000000 */
[----:B------:R-:W-:Y:S01]  /*3e380*/  LEA.HI.X.SX32 R5, R5, R0, 0x2, P5 ;  /* 0x0000000005057211 */ /* 0x000fe200028f16ff */
[----:B------:R-:W-:Y:S01]  /*3e390*/  @P2 STG.E desc[UR20][R6.64], R11 ;  /* 0x0000000b06002986 */ /* 0x000fe2000c101914 */
[----:B------:R-:W-:-:S03]  /*3e3a0*/  LEA R8, P5, R3, R2, 0x2 ;  /* 0x0000000203087211 */ /* 0x000fc600078a10ff */
[----:B------:R1:W-:Y:S04]  /*3e3b0*/  @P0 STG.E desc[UR20][R68.64], R12 ;  /* 0x0000000c44000986 */ /* 0x0003e8000c101914 */
[----:B------:R1:W-:Y:S01]  /*3e3c0*/  @P3 STG.E desc[UR20][R4.64], R13 ;  /* 0x0000000d04003986 */ /* 0x0003e2000c101914 */
[----:B------:R-:W-:-:S03]  /*3e3d0*/  LEA.HI.X.SX32 R9, R3, R0, 0x2, P5 ;  /* 0x0000000003097211 */ /* 0x000fc600028f16ff */
[----:B-1----:R-:W2:Y:S04]  /*3e3e0*/  LDL.LU R69, [R1+0xf08] ;  /* 0x000f080001457983 */ /* 0x002ea80000300800 */
[----:B------:R-:W2:Y:S04]  /*3e3f0*/  LDL.LU R13, [R1+0xf04] ;  /* 0x000f0400010d7983 */ /* 0x000ea80000300800 */
[----:B------:R-:W2:Y:S04]  /*3e400*/  LDL.LU R12, [R1+0xeec] ;  /* 0x000eec00010c7983 */ /* 0x000ea80000300800 */
[----:B------:R-:W2:Y:S01]  /*3e410*/  LDL.LU R68, [R1+0xed4] ;  /* 0x000ed40001447983 */ /* 0x000ea20000300800 */
[----:B-----5:R-:W-:Y:S01]  /*3e420*/  ISETP.LT.AND P4, PT, R78, UR4, !P1 ;  /* 0x000000044e007c0c */ /* 0x020fe2000cf81270 */
[----:B------:R-:W1:Y:S01]  /*3e430*/  LDCU UR4, c[0x0][0x39c] ;  /* 0x00007380ff0477ac */ /* 0x000e620008000800 */
[----:B----4-:R-:W-:Y:S01]  /*3e440*/  ISETP.LT.AND P0, PT, R71, UR8, !P1 ;  /* 0x0000000847007c0c */ /* 0x010fe2000cf01270 */
[----:B------:R-:W-:Y:S01]  /*3e450*/  VIADD R71, R3, UR5 ;  /* 0x0000000503477c36 */ /* 0x000fe20008000000 */
[----:B------:R-:W-:-:S09]  /*3e460*/  ISETP.LT.AND P2, PT, R76, UR6, !P1 ;  /* 0x000000064c007c0c */ /* 0x000fd2000cf41270 */
[----:B------:R-:W-:Y:S01]  /*3e470*/  @P4 STG.E desc[UR20][R8.64], R14 ;  /* 0x0000000e08004986 */ /* 0x000fe2000c101914 */
[----:B------:R-:W3:Y:S01]  /*3e480*/  LDCU UR8, c[0x0][0x39c] ;  /* 0x00007380ff0877ac */ /* 0x000ee20008000800 */
[C---:B------:R-:W-:Y:S01]  /*3e490*/  VIADD R3, R71.reuse, UR5 ;  /* 0x0000000547037c36 */ /* 0x040fe20008000000 */
[----:B------:R-:W-:Y:S02]  /*3e4a0*/  LEA R6, P5, R71, R2, 0x2 ;  /* 0x0000000247067211 */ /* 0x000fe400078a10ff */
[----:B-1----:R-:W-:Y:S01]  /*3e4b0*/  ISETP.LT.AND P3, PT, R75, UR4, !P1 ;  /* 0x000000044b007c0c */ /* 0x002fe2000cf61270 */
[----:B------:R-:W2:Y:S01]  /*3e4c0*/  LDCU UR4, c[0x0][0x39c] ;  /* 0x00007380ff0477ac */ /* 0x000ea20008000800 */
[----:B------:R-:W-:Y:S02]  /*3e4d0*/  LEA.HI.X.SX32 R7, R71, R0, 0x2, P5 ;  /* 0x0000000047077211 */ /* 0x000fe400028f16ff */
[C---:B------:R-:W-:Y:S01]  /*3e4e0*/  LEA R10, P5, R3.reuse, R2, 0x2 ;  /* 0x00000002030a7211 */ /* 0x040fe200078a10ff */
[----:B------:R-:W1:Y:S03]  /*3e4f0*/  LDCU UR6, c[0x0][0x39c] ;  /* 0x00007380ff0677ac */ /* 0x000e660008000800 */
[C---:B------:R-:W-:Y:S01]  /*3e500*/  LEA.HI.X.SX32 R11, R3.reuse, R0, 0x2, P5 ;  /* 0x00000000030b7211 */ /* 0x040fe200028f16ff */
[----:B------:R-:W-:Y:S04]  /*3e510*/  @P2 STG.E desc[UR20][R6.64], R15 ;  /* 0x0000000f06002986 */ /* 0x000fe8000c101914 */
[----:B------:R4:W-:Y:S04]  /*3e520*/  @P0 STG.E desc[UR20][R10.64], R16 ;  /* 0x000000100a000986 */ /* 0x0009e8000c101914 */
[----:B----4-:R-:W4:Y:S01]  /*3e530*/  LDL.LU R16, [R1+0xed0] ;  /* 0x000ed00001107983 */ /* 0x010f220000300800 */
[----:B------:R-:W-:Y:S01]  /*3e540*/  VIADD R5, R3, UR5 ;  /* 0x0000000503057c36 */ /* 0x000fe20008000000 */
[----:B---3--:R-:W-:Y:S01]  /*3e550*/  ISETP.LT.AND P2, PT, R72, UR8, !P1 ;  /* 0x0000000848007c0c */ /* 0x008fe2000cf41270 */
[----:B------:R-:W3:Y:S01]  /*3e560*/  LDCU UR8, c[0x0][0x39c] ;  /* 0x00007380ff0877ac */ /* 0x000ee20008000800 */
[----:B--2---:R-:W-:Y:S01]  /*3e570*/  ISETP.LT.AND P0, PT, R70, UR4, !P1 ;  /* 0x0000000446007c0c */ /* 0x004fe2000cf01270 */
[----:B------:R-:W2:Y:S01]  /*3e580*/  LDL.LU R15, [R1+0xecc] ;  /* 0x000ecc00010f7983 */ /* 0x000ea20000300800 */
[C---:B------:R-:W-:Y:S01]  /*3e590*/  LEA R4, P5, R5.reuse, R2, 0x2 ;  /* 0x0000000205047211 */ /* 0x040fe200078a10ff */
[----:B------:R-:W5:Y:S01]  /*3e5a0*/  LDCU UR4, c[0x0][0x39c] ;  /* 0x00007380ff0477ac */ /* 0x000f620008000800 */
[C---:B------:R-:W-:Y:S01]  /*3e5b0*/  IADD3 R3, PT, PT, R5.reuse, UR5, RZ ;  /* 0x0000000505037c10 */ /* 0x040fe2000fffe0ff */
[----:B------:R-:W2:Y:S01]  /*3e5c0*/  LDL.LU R14, [R1+0xec8] ;  /* 0x000ec800010e7983 */ /* 0x000ea20000300800 */
[----:B------:R-:W-:-:S02]  /*3e5d0*/  LEA.HI.X.SX32 R5, R5, R0, 0x2, P5 ;  /* 0x0000000005057211 */ /* 0x000fc400028f16ff */
[----:B-1----:R-:W-:Y:S01]  /*3e5e0*/  ISETP.LT.AND P4, PT, R74, UR6, !P1 ;  /* 0x000000064a007c0c */ /* 0x002fe2000cf81270 */
[C---:B------:R-:W-:Y:S01]  /*3e5f0*/  VIADD R7, R3.reuse, UR5 ;  /* 0x0000000503077c36 */ /* 0x040fe20008000000 */
[C---:B------:R-:W-:Y:S01]  /*3e600*/  LEA R8, P5, R3.reuse, R2, 0x2 ;  /* 0x0000000203087211 */ /* 0x040fe200078a10ff */
[----:B------:R-:W1:Y:S03]  /*3e610*/  LDCU UR6, c[0x0][0x39c] ;  /* 0x00007380ff0677ac */ /* 0x000e660008000800 */
[----:B------:R-:W-:Y:S02]  /*3e620*/  LEA.HI.X.SX32 R9, R3, R0, 0x2, P5 ;  /* 0x0000000003097211 */ /* 0x000fe400028f16ff */
[C---:B------:R-:W-:Y:S01]  /*3e630*/  LEA R6, P5, R7.reuse, R2, 0x2 ;  /* 0x0000000207067211 */ /* 0x040fe200078a10ff */
[----:B------:R-:W-:-:S03]  /*3e640*/  VIADD R3, R7, UR5 ;  /* 0x0000000507037c36 */ /* 0x000fc60008000000 */
[----:B------:R-:W-:Y:S01]  /*3e650*/  LEA.HI.X.SX32 R7, R7, R0, 0x2, P5 ;  /* 0x0000000007077211 */ /* 0x000fe200028f16ff */
[----:B------:R1:W-:Y:S04]  /*3e660*/  @P3 STG.E desc[UR20][R4.64], R17 ;  /* 0x0000001104003986 */ /* 0x0003e8000c101914 */
[----:B------:R-:W-:Y:S04]  /*3e670*/  @P4 STG.E desc[UR20][R8.64], R18 ;  /* 0x0000001208004986 */ /* 0x000fe8000c101914 */
[----:B------:R4:W-:Y:S01]  /*3e680*/  @P2 STG.E desc[UR20][R6.64], R19 ;  /* 0x0000001306002986 */ /* 0x0009e2000c101914 */
[----:B---3--:R-:W-:Y:S01]  /*3e690*/  ISETP.LT.AND P4, PT, R13, UR8, !P1 ;  /* 0x000000080d007c0c */ /* 0x008fe2000cf81270 */
[----:B------:R-:W4:Y:S01]  /*3e6a0*/  LDCU UR8, c[0x0][0x39c] ;  /* 0x00007380ff0877ac */ /* 0x000f220008000800 */
[----:B-----5:R-:W-:Y:S01]  /*3e6b0*/  ISETP.LT.AND P2, PT, R12, UR4, !P1 ;  /* 0x000000040c007c0c */ /* 0x020fe2000cf41270 */
[C---:B------:R-:W-:Y:S01]  /*3e6c0*/  VIADD R13, R3.reuse, UR5 ;  /* 0x00000005030d7c36 */ /* 0x040fe20008000000 */
[----:B------:R-:W3:Y:S01]  /*3e6d0*/  LDL.LU R12, [R1+0xeb0] ;  /* 0x000eb000010c7983 */ /* 0x000ee20000300800 */
[----:B------:R-:W-:Y:S01]  /*3e6e0*/  LEA R10, P5, R3, R2, 0x2 ;  /* 0x00000002030a7211 */ /* 0x000fe200078a10ff */
[----:B------:R-:W2:Y:S01]  /*3e6f0*/  LDCU UR4, c[0x0][0x39c] ;  /* 0x00007380ff0477ac */ /* 0x000ea20008000800 */
[----:B-1----:R-:W-:Y:S01]  /*3e700*/  ISETP.LT.AND P3, PT, R69, UR6, !P1 ;  /* 0x0000000645007c0c */ /* 0x002fe2000cf61270 */
[----:B------:R-:W5:Y:S01]  /*3e710*/  LDL.LU R17, [R1+0xe98] ;  /* 0x000e980001117983 */ /* 0x000f620000300800 */
[----:B------:R-:W-:Y:S01]  /*3e720*/  LEA.HI.X.SX32 R11, R3, R0, 0x2, P5 ;  /* 0x00000000030b7211 */ /* 0x000fe200028f16ff */
[----:B------:R-:W1:Y:S01]  /*3e730*/  LDCU UR6, c[0x0][0x39c] ;  /* 0x00007380ff0677ac */ /* 0x000e620008000800 */
[----:B------:R-:W-:-:S04]  /*3e740*/  LEA R4, P5, R13, R2, 0x2 ;  /* 0x000000020d047211 */ /* 0x000fc800078a10ff */
[C---:B------:R-:W-:Y:S01]  /*3e750*/  LEA.HI.X.SX32 R5, R13.reuse, R0, 0x2, P5 ;  /* 0x000000000d057211 */ /* 0x040fe200028f16ff */
[----:B------:R-:W-:Y:S04]  /*3e760*/  @P0 STG.E desc[UR20][R10.64], R20 ;  /* 0x000000140a000986 */ /* 0x000fe8000c101914 */
[----:B------:R1:W-:Y:S01]  /*3e770*/  @P3 STG.E desc[UR20][R4.64], R21 ;  /* 0x0000001504003986 */ /* 0x0003e2000c101914 */
[----:B----4-:R-:W-:Y:S01]  /*3e780*/  ISETP.LT.AND P3, PT, R16, UR8, !P1 ;  /* 0x0000000810007c0c */ /* 0x010fe2000cf61270 */
[----:B------:R-:W-:Y:S02]  /*3e790*/  VIADD R3, R13, UR5 ;  /* 0x000000050d037c36 */ /* 0x000fe40008000000 */
[----:B------:R-:W4:Y:S01]  /*3e7a0*/  LDL.LU R16, [R1+0xe94] ;  /* 0x000e940001107983 */ /* 0x000f220000300800 */
[----:B-1----:R-:W-:Y:S01]  /*3e7b0*/  ISETP.LT.AND P0, PT, R68, UR6, !P1 ;  /* 0x0000000644007c0c */ /* 0x002fe2000cf01270 */
[----:B------:R-:W1:Y:S01]  /*3e7c0*/  LDCU UR6, c[0x0][0x39c] ;  /* 0x00007380ff0677ac */ /* 0x000e620008000800 */
[C---:B------:R-:W-:Y:S01]  /*3e7d0*/  VIADD R7, R3.reuse, UR5 ;  /* 0x0000000503077c36 */ /* 0x040fe20008000000 */
[C---:B------:R-:W-:Y:S01]  /*3e7e0*/  LEA R8, P5, R3.reuse, R2, 0x2 ;  /* 0x0000000203087211 */ /* 0x040fe200078a10ff */
[----:B------:R-:W3:Y:S03]  /*3e7f0*/  LDCU UR8, c[0x0][0x39c] ;  /* 0x00007380ff0877ac */ /* 0x000ee60008000800 */
[----:B------:R-:W-:-:S02]  /*3e800*/  LEA.HI.X.SX32 R9, R3, R0, 0x2, P5 ;  /* 0x0000000003097211 */ /* 0x000fc400028f16ff */
[C---:B------:R-:W-:Y:S02]  /*3e810*/  LEA R6, P5, R7.reuse, R2, 0x2 ;  /* 0x0000000207067211 */ /* 0x040fe400078a10ff */
[C---:B------:R-:W-:Y:S01]  /*3e820*/  IADD3 R3, PT, PT, R7.reuse, UR5, RZ ;  /* 0x0000000507037c10 */ /* 0x040fe2000fffe0ff */
[----:B------:R3:W-:Y:S01]  /*3e830*/  @P4 STG.E desc[UR20][R8.64], R22 ;  /* 0x0000001608004986 */ /* 0x0007e2000c101914 */
[----:B------:R-:W-:Y:S02]  /*3e840*/  LEA.HI.X.SX32 R7, R7, R0, 0x2, P5 ;  /* 0x0000000007077211 */ /* 0x000fe400028f16ff */
[----:B--2---:R-:W-:Y:S01]  /*3e850*/  ISETP.LT.AND P4, PT, R15, UR4, !P1 ;  /* 0x000000040f007c0c */ /* 0x004fe2000cf81270 */
[C---:B------:R-:W-:Y:S01]  /*3e860*/  VIADD R5, R3.reuse, UR5 ;  /* 0x0000000503057c36 */ /* 0x040fe20008000000 */
[C---:B------:R-:W-:Y:S01]  /*3e870*/  LEA R10, P5, R3.reuse, R2, 0x2 ;  /* 0x00000002030a7211 */ /* 0x040fe200078a10ff */
[----:B------:R-:W2:Y:S01]  /*3e880*/  LDL.LU R15, [R1+0xe90] ;  /* 0x000e9000010f7983 */ /* 0x000ea20000300800 */
[----:B------:R-:W5:Y:S02]  /*3e890*/  LDCU UR4, c[0x0][0x39c] ;  /* 0x00007380ff0477ac */ /* 0x000f640008000800 */
[----:B------:R-:W-:Y:S01]  /*3e8a0*/  LEA.HI.X.SX32 R11, R3, R0, 0x2, P5 ;  /* 0x00000000030b7211 */ /* 0x000fe200028f16ff */
[----:B------:R3:W-:Y:S01]  /*3e8b0*/  @P2 STG.E desc[UR20][R6.64], R23 ;  /* 0x0000001706002986 */ /* 0x0007e2000c101914 */
[----:B-1----:R-:W-:Y:S01]  /*3e8c0*/  ISETP.LT.AND P2, PT, R14, UR6, !P1 ;  /* 0x000000060e007c0c */ /* 0x002fe2000cf41270 */
[----:B------:R-:W4:Y:S02]  /*3e8d0*/  LDCU UR6, c[0x0][0x39c] ;  /* 0x00007380ff0677ac */ /* 0x000f240008000800 */
[----:B------:R-:W2:Y:S04]  /*3e8e0*/  LDL.LU R14, [R1+0xe8c] ;  /* 0x000e8c00010e7983 */ /* 0x000ea80000300800 */
[----:B------:R-:W-:Y:S01]  /*3e8f0*/  @P0 STG.E desc[UR20][R10.64], R24 ;  /* 0x000000180a000986 */ /* 0x000fe2000c101914 */
[C---:B------:R-:W-:Y:S01]  /*3e900*/  LEA R4, P5, R5.reuse, R2, 0x2 ;  /* 0x0000000205047211 */ /* 0x040fe200078a10ff */
[C---:B------:R-:W-:Y:S01]  /*3e910*/  VIADD R3, R5.reuse, UR5 ;  /* 0x0000000505037c36 */ /* 0x040fe20008000000 */
[----:B---3--:R-:W-:Y:S01]  /*3e920*/  ISETP.LT.AND P0, PT, R12, UR8, !P1 ;  /* 0x000000080c007c0c */ /* 0x008fe2000cf01270 */
[----:B------:R-:W2:Y:S01]  /*3e930*/  LDCU UR8, c[0x0][0x39c] ;  /* 0x00007380ff0877ac */ /* 0x000ea20008000800 */
[----:B------:R-:W3:Y:S01]  /*3e940*/  LDL.LU R12, [R1+0xe74] ;  /* 0x000e7400010c7983 */ /* 0x000ee20000300800 */
[----:B------:R-:W-:-:S02]  /*3e950*/  LEA.HI.X.SX32 R5, R5, R0, 0x2, P5 ;  /* 0x0000000005057211 */ /* 0x000fc400028f16ff */
[----:B------:R-:W-:-:S04]  /*3e960*/  LEA R8, P5, R3, R2, 0x2 ;  /* 0x0000000203087211 */ /* 0x000fc800078a10ff */
[----:B------:R-:W-:Y:S01]  /*3e970*/  LEA.HI.X.SX32 R9, R3, R0, 0x2, P5 ;  /* 0x0000000003097211 */ /* 0x000fe200028f16ff */
[----:B------:R1:W-:Y:S01]  /*3e980*/  @P3 STG.E desc[UR20][R4.64], R25 ;  /* 0x0000001904003986 */ /* 0x0003e2000c101914 */
[----:B-----5:R-:W-:Y:S01]  /*3e990*/  ISETP.LT.AND P3, PT, R17, UR4, !P1 ;  /* 0x0000000411007c0c */ /* 0x020fe2000cf61270 */
[----:B------:R-:W-:Y:S01]  /*3e9a0*/  VIADD R13, R3, UR5 ;  /* 0x00000005030d7c36 */ /* 0x000fe20008000000 */
[----:B------:R-:W5:Y:S01]  /*3e9b0*/  LDCU UR4, c[0x0][0x39c] ;  /* 0x00007380ff0477ac */ /* 0x000f620008000800 */
[----:B------:R1:W-:Y:S04]  /*3e9c0*/  @P4 STG.E desc[UR20][R8.64], R26 ;  /* 0x0000001a08004986 */ /* 0x0003e8000c101914 */
[----:B------:R-:W3:Y:S01]  /*3e9d0*/  LDL.LU R17, [R1+0xe5c] ;  /* 0x000e5c0001117983 */ /* 0x000ee20000300800 */
[----:B----4-:R-:W-:Y:S01]  /*3e9e0*/  ISETP.LT.AND P4, PT, R16, UR6, !P1 ;  /* 0x0000000610007c0c */ /* 0x010fe2000cf81270 */
[----:B------:R-:W-:-:S02]  /*3e9f0*/  VIADD R3, R13, UR5 ;  /* 0x000000050d037c36 */ /* 0x000fc40008000000 */
[----:B------:R-:W4:Y:S01]  /*3ea00*/  LDL.LU R16, [R1+0xe58] ;  /* 0x000e580001107983 */ /* 0x000f220000300800 */
[----:B------:R-:W-:Y:S01]  /*3ea10*/  LEA R6, P5, R13, R2, 0x2 ;  /* 0x000000020d067211 */ /* 0x000fe200078a10ff */
[----:B------:R-:W3:Y:S01]  /*3ea20*/  LDCU UR6, c[0x0][0x39c] ;  /* 0x00007380ff0677ac */ /* 0x000ee20008000800 */
[----:B-1----:R-:W-:Y:S02]  /*3ea30*/  VIADD R5, R3, UR5 ;  /* 0x0000000503057c36 */ /* 0x002fe40008000000 */
[----:B------:R-:W-:Y:S02]  /*3ea40*/  LEA.HI.X.SX32 R7, R13, R0, 0x2, P5 ;  /* 0x000000000d077211 */ /* 0x000fe400028f16ff */
[----:B------:R-:W-:-:S03]  /*3ea50*/  LEA R10, P5, R3, R2, 0x2 ;  /* 0x00000002030a7211 */ /* 0x000fc600078a10ff */
[----:B------:R1:W-:Y:S01]  /*3ea60*/  @P2 STG.E desc[UR20][R6.64], R27 ;  /* 0x0000001b06002986 */ /* 0x0003e2000c101914 */
[----:B------:R-:W-:Y:S02]  /*3ea70*/  LEA.HI.X.SX32 R11, R3, R0, 0x2, P5 ;  /* 0x00000000030b7211 */ /* 0x000fe400028f16ff */
[----:B------:R-:W-:Y:S02]  /*3ea80*/  LEA R4, P5, R5, R2, 0x2 ;  /* 0x0000000205047211 */ /* 0x000fe400078a10ff */
[----:B--2---:R-:W-:Y:S02]  /*3ea90*/  ISETP.LT.AND P2, PT, R15, UR8, !P1 ;  /* 0x000000080f007c0c */ /* 0x004fe4000cf41270 */
[C---:B------:R-:W-:Y:S01]  /*3eaa0*/  IADD3 R3, PT, PT, R5.reuse, UR5, RZ ;  /* 0x0000000505037c10 */ /* 0x040fe2000fffe0ff */
[----:B------:R-:W2:Y:S01]  /*3eab0*/  LDL.LU R15, [R1+0xe54] ;  /* 0x000e5400010f7983 */ /* 0x000ea20000300800 */
[----:B------:R-:W-:Y:S01]  /*3eac0*/  LEA.HI.X.SX32 R5, R5, R0, 0x2, P5 ;  /* 0x0000000005057211 */ /* 0x000fe200028f16ff */
[----:B------:R-:W3:Y:S02]  /*3ead0*/  LDCU UR8, c[0x0][0x39c] ;  /* 0x00007380ff0877ac */ /* 0x000ee40008000800 */
[----:B------:R3:W-:Y:S01]  /*3eae0*/  @P0 STG.E desc[UR20][R10.64], R28 ;  /* 0x0000001c0a000986 */ /* 0x0007e2000c101914 */
[----:B-----5:R-:W-:Y:S01]  /*3eaf0*/  ISETP.LT.AND P0, PT, R14, UR4, !P1 ;  /* 0x000000040e007c0c */ /* 0x020fe2000cf01270 */
[----:B------:R-:W4:Y:S02]  /*3eb00*/  LDCU UR4, c[0x0][0x39c] ;  /* 0x00007380ff0477ac */ /* 0x000f240008000800 */
[----:B------:R-:W5:Y:S04]  /*3eb10*/  LDL.LU R14, [R1+0xe50] ;  /* 0x000e5000010e7983 */ /* 0x000f680000300800 */
[----:B------:R3:W-:Y:S01]  /*3eb20*/  @P3 STG.E desc[UR20][R4.64], R29 ;  /* 0x0000001d04003986 */ /* 0x0007e2000c101914 */
[C---:B------:R-:W-:Y:S01]  /*3eb30*/  LEA R8, P5, R3.reuse, R2, 0x2 ;  /* 0x0000000203087211 */ /* 0x040fe200078a10ff */
[C---:B-1----:R-:W-:Y:S01]  /*3eb40*/  VIADD R7, R3.reuse, UR5 ;  /* 0x0000000503077c36 */ /* 0x042fe20008000000 */
[----:B---3--:R-:W-:Y:S01]  /*3eb50*/  ISETP.LT.AND P3, PT, R12, UR6, !P1 ;  /* 0x000000060c007c0c */ /* 0x008fe2000cf61270 */
[----:B------:R-:W2:Y:S01]  /*3eb60*/  LDCU UR6, c[0x0][0x39c] ;  /* 0x00007380ff0677ac */ /* 0x000ea20008000800 */
[----:B------:R-:W3:Y:S01]  /*3eb70*/  LDL.LU R12, [R1+0xe38] ;  /* 0x000e3800010c7983 */ /* 0x000ee20000300800 */
[----:B------:R-:W-:-:S02]  /*3eb80*/  LEA.HI.X.SX32 R9, R3, R0, 0x2, P5 ;  /* 0x0000000003097211 */ /* 0x000fc400028f16ff */
[C---:B------:R-:W-:Y:S01]  /*3eb90*/  LEA R6, P5, R7.reuse, R2, 0x2 ;  /* 0x0000000207067211 */ /* 0x040fe200078a10ff */
[----:B------:R-:W-:-:S03]  /*3eba0*/  VIADD R3, R7, UR5 ;  /* 0x0000000507037c36 */ /* 0x000fc60008000000 */
[----:B------:R-:W-:Y:S01]  /*3ebb0*/  LEA.HI.X.SX32 R7, R7, R0, 0x2, P5 ;  /* 0x0000000007077211 */ /* 0x000fe200028f16ff */
[----:B------:R1:W-:Y:S04]  /*3ebc0*/  @P4 STG.E desc[UR20][R8.64], R30 ;  /* 0x0000001e08004986 */ /* 0x0003e8000c101914 */
[----:B------:R1:W-:Y:S01]  /*3ebd0*/  @P2 STG.E desc[UR20][R6.64], R31 ;  /* 0x0000001f06002986 */ /* 0x0003e2000c101914 */
[----:B------:R-:W-:Y:S01]  /*3ebe0*/  ISETP.LT.AND P4, PT, R17, UR8, !P1 ;  /* 0x0000000811007c0c */ /* 0x000fe2000cf81270 */
[----:B------:R-:W5:Y:S02]  /*3ebf0*/  LDCU UR8, c[0x0][0x39c] ;  /* 0x00007380ff0877ac */ /* 0x000f640008000800 */
[----:B------:R-:W3:Y:S01]  /*3ec00*/  LDL.LU R17, [R1+0xe34] ;  /* 0x000e340001117983 */ /* 0x000ee20000300800 */
[----:B----4-:R-:W-:Y:S01]  /*3ec10*/  ISETP.LT.AND P2, PT, R16, UR4, !P1 ;  /* 0x0000000410007c0c */ /* 0x010fe2000cf41270 */
[----:B------:R-:W-:-:S02]  /*3ec20*/  VIADD R13, R3, UR5 ;  /* 0x00000005030d7c36 */ /* 0x000fc40008000000 */
[----:B------:R-:W4:Y:S01]  /*3ec30*/  LDL.LU R16, [R1+0xe30] ;  /* 0x000e300001107983 */ /* 0x000f220000300800 */
[C---:B------:R-:W-:Y:S01]  /*3ec40*/  LEA R10, P5, R3.reuse, R2, 0x2 ;  /* 0x00000002030a7211 */ /* 0x040fe200078a10ff */
[----:B------:R-:W3:Y:S03]  /*3ec50*/  LDCU UR4, c[0x0][0x39c] ;  /* 0x00007380ff0477ac */ /* 0x000ee60008000800 */
[----:B------:R-:W-:Y:S01]  /*3ec60*/  LEA.HI.X.SX32 R11, R3, R0, 0x2, P5 ;  /* 0x00000000030b7211 */ /* 0x000fe200028f16ff */
[C---:B------:R-:W-:Y:S01]  /*3ec70*/  VIADD R3, R13.reuse, UR5 ;  /* 0x000000050d037c36 */ /* 0x040fe20008000000 */
[----:B------:R-:W-:-:S03]  /*3ec80*/  LEA R4, P5, R13, R2, 0x2 ;  /* 0x000000020d047211 */ /* 0x000fc600078a10ff */
[----:B------:R3:W-:Y:S01]  /*3ec90*/  @P0 STG.E desc[UR20][R10.64], R32 ;  /* 0x000000200a000986 */ /* 0x0007e2000c101914 */
[----:B------:R-:W-:Y:S02]  /*3eca0*/  LEA.HI.X.SX32 R5, R13, R0, 0x2, P5 ;  /* 0x000000000d057211 */ /* 0x000fe400028f16ff */
[----:B-1----:R-:W-:Y:S02]  /*3ecb0*/  LEA R8, P5, R3, R2, 0x2 ;  /* 0x0000000203087211 */ /* 0x002fe400078a10ff */
[----:B--2---:R-:W-:Y:S01]  /*3ecc0*/  ISETP.LT.AND P0, PT, R15, UR6, !P1 ;  /* 0x000000060f007c0c */ /* 0x004fe2000cf01270 */
[----:B------:R1:W-:Y:S01]  /*3ecd0*/  @P3 STG.E desc[UR20][R4.64], R33 ;  /* 0x0000002104003986 */ /* 0x0003e2000c101914 */
[C---:B------:R-:W-:Y:S01]  /*3ece0*/  LEA.HI.X.SX32 R9, R3.reuse, R0, 0x2, P5 ;  /* 0x0000000003097211 */ /* 0x040fe200028f16ff */
[----:B------:R-:W-:Y:S01]  /*3ecf0*/  VIADD R7, R3, UR5 ;  /* 0x0000000503077c36 */ /* 0x000fe20008000000 */
[----:B------:R-:W2:Y:S01]  /*3ed00*/  LDCU UR6, c[0x0][0x39c] ;  /* 0x00007380ff0677ac */ /* 0x000ea20008000800 */
[----:B------:R-:W4:Y:S01]  /*3ed10*/  LDL.LU R15, [R1+0xe2c] ;  /* 0x000e2c00010f7983 */ /* 0x000f220000300800 */
[----:B-----5:R-:W-:-:S03]  /*3ed20*/  ISETP.LT.AND P3, PT, R14, UR8, !P1 ;  /* 0x000000080e007c0c */ /* 0x020fc6000cf61270 */
[----:B------:R5:W-:Y:S01]  /*3ed30*/  @P4 STG.E desc[UR20][R8.64], R34 ;  /* 0x0000002208004986 */ /* 0x000be2000c101914 */
[----:B------:R-:W4:Y:S03]  /*3ed40*/  LDCU UR8, c[0x0][0x39c] ;  /* 0x00007380ff0877ac */ /* 0x000f260008000800 */
[----:B------:R-:W4:Y:S01]  /*3ed50*/  LDL.LU R14, [R1+0xe28] ;  /* 0x000e2800010e7983 */ /* 0x000f220000300800 */
[C---:B------:R-:W-:Y:S02]  /*3ed60*/  LEA R6, P5, R7.reuse, R2, 0x2 ;  /* 0x0000000207067211 */ /* 0x040fe400078a10ff */
[----:B---3--:R-:W-:Y:S01]  /*3ed70*/  ISETP.LT.AND P4, PT, R12, UR4, !P1 ;  /* 0x000000040c007c0c */ /* 0x008fe2000cf81270 */
[----:B------:R-:W3:Y:S01]  /*3ed80*/  LDCU UR4, c[0x0][0x39c] ;  /* 0x00007380ff0477ac */ /* 0x000ee20008000800 */
[----:B------:R-:W4:Y:S01]  /*3ed90*/  LDL.LU R12, [R1+0xe14] ;  /* 0x000e1400010c7983 */ /* 0x000f220000300800 */
[----:B------:R-:W-:-:S02]  /*3eda0*/  IADD3 R3, PT, PT, R7, UR5, RZ ;  /* 0x0000000507037c10 */ /* 0x000fc4000fffe0ff */
[----:B------:R-:W-:Y:S02]  /*3edb0*/  LEA.HI.X.SX32 R7, R7, R0, 0x2, P5 ;  /* 0x0000000007077211 */ /* 0x000fe400028f16ff */
[----:B------:R-:W-:-:S04]  /*3edc0*/  LEA R10, P5, R3, R2, 0x2 ;  /* 0x00000002030a7211 */ /* 0x000fc800078a10ff */
[----:B------:R-:W-:Y:S01]  /*3edd0*/  LEA.HI.X.SX32 R11, R3, R0, 0x2, P5 ;  /* 0x00000000030b7211 */ /* 0x000fe200028f16ff */
[----:B------:R3:W-:Y:S01]  /*3ede0*/  @P2 STG.E desc[UR20][R6.64], R35 ;  /* 0x0000002306002986 */ /* 0x0007e2000c101914 */
[----:B--2---:R-:W-:-:S03]  /*3edf0*/  ISETP.LT.AND P2, PT, R17, UR6, !P1 ;  /* 0x0000000611007c0c */ /* 0x004fc6000cf41270 */
[----:B------:R-:W-:Y:S01]  /*3ee00*/  @P0 STG.E desc[UR20][R10.64], R36 ;  /* 0x000000240a000986 */ /* 0x000fe2000c101914 */
[----:B-1----:R-:W-:Y:S01]  /*3ee10*/  VIADD R5, R3, UR5 ;  /* 0x0000000503057c36 */ /* 0x002fe20008000000 */
[----:B------:R-:W1:Y:S02]  /*3ee20*/  LDCU UR6, c[0x0][0x39c] ;  /* 0x00007380ff0677ac */ /* 0x000e640008000800 */
[----:B------:R-:W2:Y:S01]  /*3ee30*/  LDL.LU R17, [R1+0xe10] ;  /* 0x000e100001117983 */ /* 0x000ea20000300800 */
[----:B----4-:R-:W-:Y:S01]  /*3ee40*/  ISETP.LT.AND P0, PT, R16, UR8, !P1 ;  /* 0x0000000810007c0c */ /* 0x010fe2000cf01270 */
[C---:B------:R-:W-:Y:S02]  /*3ee50*/  VIADD R3, R5.reuse, UR5 ;  /* 0x0000000505037c36 */ /* 0x040fe40008000000 */
[----:B------:R-:W4:Y:S01]  /*3ee60*/  LDL.LU R16, [R1+0xe0c] ;  /* 0x000e0c0001107983 */ /* 0x000f220000300800 */
[----:B------:R-:W-:Y:S01]  /*3ee70*/  LEA R4, P5, R5, R2, 0x2 ;  /* 0x0000000205047211 */ /* 0x000fe200078a10ff */
[----:B------:R-:W1:Y:S01]  /*3ee80*/  LDCU UR8, c[0x0][0x39c] ;  /* 0x00007380ff0877ac */ /* 0x000e620008000800 */
[----:B------:R-:W-:-:S02]  /*3ee90*/  VIADD R13, R3, UR5 ;  /* 0x00000005030d7c36 */ /* 0x000fc40008000000 */
[----:B------:R-:W-:Y:S02]  /*3eea0*/  LEA.HI.X.SX32 R5, R5, R0, 0x2, P5 ;  /* 0x0000000005057211 */ /* 0x000fe400028f16ff */
[----:B-----5:R-:W-:-:S03]  /*3eeb0*/  LEA R8, P5, R3, R2, 0x2 ;  /* 0x0000000203087211 */ /* 0x020fc600078a10ff */
[----:B------:R5:W-:Y:S01]  /*3eec0*/  @P3 STG.E desc[UR20][R4.64], R37 ;  /* 0x0000002504003986 */ /* 0x000be2000c101914 */
[----:B------:R-:W-:Y:S02]  /*3eed0*/  LEA.HI.X.SX32 R9, R3, R0, 0x2, P5 ;  /* 0x0000000003097211 */ /* 0x000fe400028f16ff */
[----:B---3--:R-:W-:-:S04]  /*3eee0*/  LEA R6, P5, R13, R2, 0x2 ;  /* 0x000000020d067211 */ /* 0x008fc800078a10ff */
[----:B------:R-:W-:Y:S02]  /*3eef0*/  LEA.HI.X.SX32 R7, R13, R0, 0x2, P5 ;  /* 0x000000000d077211 */ /* 0x000fe400028f16ff */
[----:B------:R-:W-:Y:S01]  /*3ef00*/  ISETP.LT.AND P3, PT, R15, UR4, !P1 ;  /* 0x000000040f007c0c */ /* 0x000fe2000cf61270 */
[----:B------:R-:W-:Y:S01]  /*3ef10*/  @P4 STG.E desc[UR20][R8.64], R38 ;  /* 0x0000002608004986 */ /* 0x000fe2000c101914 */
[----:B------:R-:W-:Y:S01]  /*3ef20*/  VIADD R3, R13, UR5 ;  /* 0x000000050d037c36 */ /* 0x000fe20008000000 */
[----:B------:R-:W2:Y:S02]  /*3ef30*/  LDCU UR4, c[0x0][0x39c] ;  /* 0x00007380ff0477ac */ /* 0x000ea40008000800 */
[----:B------:R-:W3:Y:S01]  /*3ef40*/  LDL.LU R15, [R1+0xe08] ;  /* 0x000e0800010f7983 */ /* 0x000ee20000300800 */
[----:B-1----:R-:W-:-:S03]  /*3ef50*/  ISETP.LT.AND P4, PT, R14, UR6, !P1 ;  /* 0x000000060e007c0c */ /* 0x002fc6000cf81270 */
[----:B------:R1:W-:Y:S01]  /*3ef60*/  @P2 STG.E desc[UR20][R6.64], R39 ;  /* 0x0000002706002986 */ /* 0x0003e2000c101914 */
[----:B------:R-:W4:Y:S03]  /*3ef70*/  LDCU UR6, c[0x0][0x39c] ;  /* 0x00007380ff0677ac */ /* 0x000f260008000800 */
[----:B------:R-:W3:Y:S01]  /*3ef80*/  LDL.LU R14, [R1+0xe04] ;  /* 0x000e0400010e7983 */ /* 0x000ee20000300800 */
[----:B------:R-:W-:Y:S01]  /*3ef90*/  ISETP.LT.AND P2, PT, R12, UR8, !P1 ;  /* 0x000000080c007c0c */ /* 0x000fe2000cf41270 */
[C---:B-----5:R-:W-:Y:S02]  /*3efa0*/  VIADD R5, R3.reuse, UR5 ;  /* 0x0000000503057c36 */ /* 0x060fe40008000000 */
[----:B------:R-:W5:Y:S01]  /*3efb0*/  LDL.LU R12, [R1+0xdfc] ;  /* 0x000dfc00010c7983 */ /* 0x000f620000300800 */
[C---:B------:R-:W-:Y:S01]  /*3efc0*/  LEA R10, P5, R3.reuse, R2, 0x2 ;  /* 0x00000002030a7211 */ /* 0x040fe200078a10ff */
[----:B------:R-:W3:Y:S03]  /*3efd0*/  LDCU UR8, c[0x0][0x39c] ;  /* 0x00007380ff0877ac */ /* 0x000ee60008000800 */
[----:B------:R-:W-:-:S02]  /*3efe0*/  LEA.HI.X.SX32 R11, R3, R0, 0x2, P5 ;  /* 0x00000000030b7211 */ /* 0x000fc400028f16ff */
[C---:B------:R-:W-:Y:S02]  /*3eff0*/  LEA R4, P5, R5.reuse, R2, 0x2 ;  /* 0x0000000205047211 */ /* 0x040fe400078a10ff */
[C---:B------:R-:W-:Y:S02]  /*3f000*/  IADD3 R3, PT, PT, R5.reuse, UR5, RZ ;  /* 0x0000000505037c10 */ /* 0x040fe4000fffe0ff */
[----:B------:R-:W-:Y:S01]  /*3f010*/  LEA.HI.X.SX32 R5, R5, R0, 0x2, P5 ;  /* 0x0000000005057211 */ /* 0x000fe200028f16ff */
[----:B------:R1:W-:Y:S04]  /*3f020*/  @P0 STG.E desc[UR20][R10.64], R40 ;  /* 0x000000280a000986 */ /* 0x0003e8000c101914 */
[----:B------:R1:W-:Y:S01]  /*3f030*/  @P3 STG.E desc[UR20][R4.64], R41 ;  /* 0x0000002904003986 */ /* 0x0003e2000c101914 */
[----:B--2---:R-:W-:Y:S01]  /*3f040*/  ISETP.LT.AND P0, PT, R17, UR4, !P1 ;  /* 0x0000000411007c0c */ /* 0x004fe2000cf01270 */
[----:B------:R-:W2:Y:S02]  /*3f050*/  LDCU UR4, c[0x0][0x39c] ;  /* 0x00007380ff0477ac */ /* 0x000ea40008000800 */
[----:B------:R-:W5:Y:S01]  /*3f060*/  LDL.LU R17, [R1+0xdf8] ;  /* 0x000df80001117983 */ /* 0x000f620000300800 */
[----:B----4-:R-:W-:Y:S01]  /*3f070*/  ISETP.LT.AND P3, PT, R16, UR6, !P1 ;  /* 0x0000000610007c0c */ /* 0x010fe2000cf61270 */
[----:B-1----:R-:W-:-:S02]  /*3f080*/  VIADD R7, R3, UR5 ;  /* 0x0000000503077c36 */ /* 0x002fc40008000000 */
[----:B------:R-:W4:Y:S01]  /*3f090*/  LDL.LU R16, [R1+0xdf4] ;  /* 0x000df40001107983 */ /* 0x000f220000300800 */
[C---:B------:R-:W-:Y:S01]  /*3f0a0*/  LEA R8, P5, R3.reuse, R2, 0x2 ;  /* 0x0000000203087211 */ /* 0x040fe200078a10ff */
[----:B------:R-:W5:Y:S03]  /*3f0b0*/  LDCU UR6, c[0x0][0x39c] ;  /* 0x00007380ff0677ac */ /* 0x000f660008000800 */
[----:B------:R-:W-:Y:S01]  /*3f0c0*/  LEA.HI.X.SX32 R9, R3, R0, 0x2, P5 ;  /* 0x0000000003097211 */ /* 0x000fe200028f16ff */
[C---:B------:R-:W-:Y:S01]  /*3f0d0*/  VIADD R3, R7.reuse, UR5 ;  /* 0x0000000507037c36 */ /* 0x040fe20008000000 */
[----:B------:R-:W-:-:S03]  /*3f0e0*/  LEA R6, P5, R7, R2, 0x2 ;  /* 0x0000000207067211 */ /* 0x000fc600078a10ff */
[----:B------:R1:W-:Y:S01]  /*3f0f0*/  @P4 STG.E desc[UR20][R8.64], R42 ;  /* 0x0000002a08004986 */ /* 0x0003e2000c101914 */
[----:B------:R-:W-:Y:S02]  /*3f100*/  LEA.HI.X.SX32 R7, R7, R0, 0x2, P5 ;  /* 0x0000000007077211 */ /* 0x000fe400028f16ff */
[----:B------:R-:W-:-:S04]  /*3f110*/  LEA R10, P5, R3, R2, 0x2 ;  /* 0x00000002030a7211 */ /* 0x000fc800078a10ff */
[----:B------:R-:W-:Y:S02]  /*3f120*/  LEA.HI.X.SX32 R11, R3, R0, 0x2, P5 ;  /* 0x00000000030b7211 */ /* 0x000fe400028f16ff */
[----:B---3--:R-:W-:Y:S01]  /*3f130*/  ISETP.LT.AND P4, PT, R15, UR8, !P1 ;  /* 0x000000080f007c0c */ /* 0x008fe2000cf81270 */
[----:B------:R3:W-:Y:S01]  /*3f140*/  @P2 STG.E desc[UR20][R6.64], R43 ;  /* 0x0000002b06002986 */ /* 0x0007e2000c101914 */
[----:B------:R-:W-:Y:S01]  /*3f150*/  VIADD R13, R3, UR5 ;  /* 0x00000005030d7c36 */ /* 0x000fe20008000000 */
[----:B------:R-:W1:Y:S02]  /*3f160*/  LDCU UR8, c[0x0][0x39c] ;  /* 0x00007380ff0877ac */ /* 0x000e640008000800 */
[----:B------:R-:W4:Y:S01]  /*3f170*/  LDL.LU R15, [R1+0xdf0] ;  /* 0x000df000010f7983 */ /* 0x000f220000300800 */
[----:B--2---:R-:W-:-:S03]  /*3f180*/  ISETP.LT.AND P2, PT, R14, UR4, !P1 ;  /* 0x000000040e007c0c */ /* 0x004fc6000cf41270 */
[----:B------:R2:W-:Y:S01]  /*3f190*/  @P0 STG.E desc[UR20][R10.64], R44 ;  /* 0x0000002c0a000986 */ /* 0x0005e2000c101914 */
[----:B------:R-:W4:Y:S03]  /*3f1a0*/  LDCU UR4, c[0x0][0x39c] ;  /* 0x00007380ff0477ac */ /* 0x000f260008000800 */
[----:B------:R-:W4:Y:S01]  /*3f1b0*/  LDL.LU R14, [R1+0xde4] ;  /* 0x000de400010e7983 */ /* 0x000f220000300800 */
[----:B-----5:R-:W-:Y:S01]  /*3f1c0*/  ISETP.LT.AND P0, PT, R12, UR6, !P1 ;  /* 0x000000060c007c0c */ /* 0x020fe2000cf01270 */
[C---:B------:R-:W-:Y:S01]  /*3f1d0*/  VIADD R3, R13.reuse, UR5 ;  /* 0x000000050d037c36 */ /* 0x040fe20008000000 */
[C---:B------:R-:W-:Y:S01]  /*3f1e0*/  LEA R4, P5, R13.reuse, R2, 0x2 ;  /* 0x000000020d047211 */ /* 0x040fe200078a10ff */
[----:B------:R-:W5:Y:S01]  /*3f1f0*/  LDL.LU R12, [R1+0xde0] ;  /* 0x000de000010c7983 */ /* 0x000f620000300800 */
[----:B------:R-:W2:Y:S02]  /*3f200*/  LDCU UR6, c[0x0][0x39c] ;  /* 0x00007380ff0677ac */ /* 0x000ea40008000800 */
[----:B------:R-:W-:-:S02]  /*3f210*/  LEA.HI.X.SX32 R5, R13, R0, 0x2, P5 ;  /* 0x000000000d057211 */ /* 0x000fc400028f16ff */
[----:B-1----:R-:W-:-:S04]  /*3f220*/  LEA R8, P5, R3, R2, 0x2 ;  /* 0x0000000203087211 */ /* 0x002fc800078a10ff */
[----:B------:R-:W-:Y:S01]  /*3f230*/  LEA.HI.X.SX32 R9, R3, R0, 0x2, P5 ;  /* 0x0000000003097211 */ /* 0x000fe200028f16ff */
[----:B------:R1:W-:Y:S04]  /*3f240*/  @P3 STG.E desc[UR20][R4.64], R45 ;  /* 0x0000002d04003986 */ /* 0x0003e8000c101914 */
[----:B------:R1:W-:Y:S01]  /*3f250*/  @P4 STG.E desc[UR20][R8.64], R46 ;  /* 0x0000002e08004986 */ /* 0x0003e2000c101914 */
[----:B------:R-:W-:Y:S01]  /*3f260*/  ISETP.LT.AND P3, PT, R17, UR8, !P1 ;  /* 0x0000000811007c0c */ /* 0x000fe2000cf61270 */
[----:B---3--:R-:W-:Y:S02]  /*3f270*/  VIADD R7, R3, UR5 ;  /* 0x0000000503077c36 */ /* 0x008fe40008000000 */
[----:B------:R-:W3:Y:S01]  /*3f280*/  LDL.LU R17, [R1+0xddc] ;  /* 0x000ddc0001117983 */ /* 0x000ee20000300800 */
[----:B------:R-:W1:Y:S01]  /*3f290*/  LDCU UR8, c[0x0][0x39c] ;  /* 0x00007380ff0877ac */ /* 0x000e620008000800 */
[----:B----4-:R-:W-:Y:S01]  /*3f2a0*/  ISETP.LT.AND P4, PT, R16, UR4, !P1 ;  /* 0x0000000410007c0c */ /* 0x010fe2000cf81270 */
[----:B------:R-:W5:Y:S01]  /*3f2b0*/  LDCU UR4, c[0x0][0x39c] ;  /* 0x00007380ff0477ac */ /* 0x000f620008000800 */
[----:B------:R-:W4:Y:S01]  /*3f2c0*/  LDL.LU R16, [R1+0xdd8] ;  /* 0x000dd80001107983 */ /* 0x000f220000300800 */
[----:B------:R-:W-:-:S02]  /*3f2d0*/  LEA R6, P5, R7, R2, 0x2 ;  /* 0x0000000207067211 */ /* 0x000fc400078a10ff */
[C---:B------:R-:W-:Y:S02]  /*3f2e0*/  IADD3 R3, PT, PT, R7.reuse, UR5, RZ ;  /* 0x0000000507037c10 */ /* 0x040fe4000fffe0ff */
[----:B------:R-:W-:Y:S02]  /*3f2f0*/  LEA.HI.X.SX32 R7, R7, R0, 0x2, P5 ;  /* 0x0000000007077211 */ /* 0x000fe400028f16ff */
[C---:B--2---:R-:W-:Y:S01]  /*3f300*/  LEA R10, P5, R3.reuse, R2, 0x2 ;  /* 0x00000002030a7211 */ /* 0x044fe200078a10ff */
[C---:B-1----:R-:W-:Y:S02]  /*3f310*/  VIADD R5, R3.reuse, UR5 ;  /* 0x0000000503057c36 */ /* 0x042fe40008000000 */
[----:B------:R1:W-:Y:S01]  /*3f320*/  @P2 STG.E desc[UR20][R6.64], R47 ;  /* 0x0000002f06002986 */ /* 0x0003e2000c101914 */
[----:B------:R-:W-:Y:S02]  /*3f330*/  LEA.HI.X.SX32 R11, R3, R0, 0x2, P5 ;  /* 0x00000000030b7211 */ /* 0x000fe400028f16ff */
[C---:B------:R-:W-:Y:S01]  /*3f340*/  LEA R4, P5, R5.reuse, R2, 0x2 ;  /* 0x0000000205047211 */ /* 0x040fe200078a10ff */
[----:B------:R-:W-:-:S03]  /*3f350*/  VIADD R3, R5, UR5 ;  /* 0x0000000505037c36 */ /* 0x000fc60008000000 */
[----:B------:R-:W-:Y:S01]  /*3f360*/  LEA.HI.X.SX32 R5, R5, R0, 0x2, P5 ;  /* 0x0000000005057211 */ /* 0x000fe200028f16ff */
[----:B------:R-:W-:Y:S01]  /*3f370*/  @P0 STG.E desc[UR20][R10.64], R48 ;  /* 0x000000300a000986 */ /* 0x000fe2000c101914 */
[----:B------:R-:W-:-:S03]  /*3f380*/  ISETP.LT.AND P2, PT, R15, UR6, !P1 ;  /* 0x000000060f007c0c */ /* 0x000fc6000cf41270 */
[----:B------:R2:W-:Y:S01]  /*3f390*/  @P3 STG.E desc[UR20][R4.64], R49 ;  /* 0x0000003104003986 */ /* 0x0005e2000c101914 */
[----:B------:R-:W3:Y:S03]  /*3f3a0*/  LDCU UR6, c[0x0][0x39c] ;  /* 0x00007380ff0677ac */ /* 0x000ee60008000800 */
[----:B------:R-:W2:Y:S01]  /*3f3b0*/  LDL.LU R15, [R1+0xdcc] ;  /* 0x000dcc00010f7983 */ /* 0x000ea20000300800 */
[----:B------:R-:W-:Y:S01]  /*3f3c0*/  ISETP.LT.AND P0, PT, R14, UR8, !P1 ;  /* 0x000000080e007c0c */ /* 0x000fe2000cf01270 */
[----:B------:R-:W4:Y:S02]  /*3f3d0*/  LDCU UR8, c[0x0][0x39c] ;  /* 0x00007380ff0877ac */ /* 0x000f240008000800 */
[----:B------:R-:W2:Y:S01]  /*3f3e0*/  LDL.LU R14, [R1+0xdc8] ;  /* 0x000dc800010e7983 */ /* 0x000ea20000300800 */
[----:B-----5:R-:W-:Y:S01]  /*3f3f0*/  ISETP.LT.AND P3, PT, R12, UR4, !P1 ;  /* 0x000000040c007c0c */ /* 0x020fe2000cf61270 */
[----:B------:R-:W-:-:S02]  /*3f400*/  VIADD R13, R3, UR5 ;  /* 0x00000005030d7c36 */ /* 0x000fc40008000000 */
[----:B------:R-:W5:Y:S01]  /*3f410*/  LDL.LU R12, [R1+0xdc4] ;  /* 0x000dc400010c7983 */ /* 0x000f620000300800 */
[C---:B------:R-:W-:Y:S01]  /*3f420*/  LEA R8, P5, R3.reuse, R2, 0x2 ;  /* 0x0000000203087211 */ /* 0x040fe200078a10ff */
[----:B------:R-:W2:Y:S03]  /*3f430*/  LDCU UR4, c[0x0][0x39c] ;  /* 0x00007380ff0477ac */ /* 0x000ea60008000800 */
[----:B------:R-:W-:Y:S02]  /*3f440*/  LEA.HI.X.SX32 R9, R3, R0, 0x2, P5 ;  /* 0x0000000003097211 */ /* 0x000fe400028f16ff */
[----:B-1----:R-:W-:-:S04]  /*3f450*/  LEA R6, P5, R13, R2, 0x2 ;  /* 0x000000020d067211 */ /* 0x002fc800078a10ff */
[----:B------:R-:W-:Y:S01]  /*3f460*/  LEA.HI.X.SX32 R7, R13, R0, 0x2, P5 ;  /* 0x000000000d077211 */ /* 0x000fe200028f16ff */
[----:B------:R1:W-:Y:S04]  /*3f470*/  @P4 STG.E desc[UR20][R8.64], R50 ;  /* 0x0000003208004986 */ /* 0x0003e8000c101914 */
[----:B------:R1:W-:Y:S01]  /*3f480*/  @P2 STG.E desc[UR20][R6.64], R51 ;  /* 0x0000003306002986 */ /* 0x0003e2000c101914 */
[----:B---3--:R-:W-:Y:S01]  /*3f490*/  ISETP.LT.AND P4, PT, R17, UR6, !P1 ;  /* 0x0000000611007c0c */ /* 0x008fe2000cf81270 */
[----:B------:R-:W-:Y:S01]  /*3f4a0*/  VIADD R3, R13, UR5 ;  /* 0x000000050d037c36 */ /* 0x000fe20008000000 */
[----:B------:R-:W3:Y:S01]  /*3f4b0*/  LDCU UR6, c[0x0][0x39c] ;  /* 0x00007380ff0677ac */ /* 0x000ee20008000800 */
[----:B------:R-:W5:Y:S01]  /*3f4c0*/  LDL.LU R17, [R1+0xdc0] ;  /* 0x000dc00001117983 */ /* 0x000f620000300800 */
[----:B----4-:R-:W-:Y:S01]  /*3f4d0*/  ISETP.LT.AND P2, PT, R16, UR8, !P1 ;  /* 0x0000000810007c0c */ /* 0x010fe2000cf41270 */
[----:B--2---:R-:W-:-:S02]  /*3f4e0*/  VIADD R5, R3, UR5 ;  /* 0x0000000503057c36 */ /* 0x004fc40008000000 */
[----:B------:R-:W2:Y:S01]  /*3f4f0*/  LDL.LU R16, [R1+0xdb8] ;  /* 0x000db80001107983 */ /* 0x000ea20000300800 */
[C---:B------:R-:W-:Y:S01]  /*3f500*/  LEA R10, P5, R3.reuse, R2, 0x2 ;  /* 0x00000002030a7211 */ /* 0x040fe200078a10ff */
[----:B------:R-:W5:Y:S03]  /*3f510*/  LDCU UR8, c[0x0][0x39c] ;  /* 0x00007380ff0877ac */ /* 0x000f660008000800 */
[----:B------:R-:W-:Y:S02]  /*3f520*/  LEA.HI.X.SX32 R11, R3, R0, 0x2, P5 ;  /* 0x00000000030b7211 */ /* 0x000fe400028f16ff */
[C---:B------:R-:W-:Y:S02]  /*3f530*/  LEA R4, P5, R5.reuse, R2, 0x2 ;  /* 0x0000000205047211 */ /* 0x040fe400078a10ff */
[C---:B------:R-:W-:Y:S01]  /*3f540*/  IADD3 R3, PT, PT, R5.reuse, UR5, RZ ;  /* 0x0000000505037c10 */ /* 0x040fe2000fffe0ff */
[----:B------:R4:W-:Y:S01]  /*3f550*/  @P0 STG.E desc[UR20][R10.64], R52 ;  /* 0x000000340a000986 */ /* 0x0009e2000c101914 */
[----:B------:R-:W-:-:S02]  /*3f560*/  LEA.HI.X.SX32 R5, R5, R0, 0x2, P5 ;  /* 0x0000000005057211 */ /* 0x000fc400028f16ff */
[----:B-1----:R-:W-:-:S04]  /*3f570*/  LEA R8, P5, R3, R2, 0x2 ;  /* 0x0000000203087211 */ /* 0x002fc800078a10ff */
[C---:B------:R-:W-:Y:S01]  /*3f580*/  LEA.HI.X.SX32 R9, R3.reuse, R0, 0x2, P5 ;  /* 0x0000000003097211 */ /* 0x040fe200028f16ff */
[----:B------:R1:W-:Y:S01]  /*3f590*/  @P3 STG.E desc[UR20][R4.64], R53 ;  /* 0x0000003504003986 */ /* 0x0003e2000c101914 */
[----:B------:R-:W-:Y:S01]  /*3f5a0*/  VIADD R7, R3, UR5 ;  /* 0x0000000503077c36 */ /* 0x000fe20008000000 */
[----:B------:R-:W-:Y:S02]  /*3f5b0*/  ISETP.LT.AND P0, PT, R15, UR4, !P1 ;  /* 0x000000040f007c0c */ /* 0x000fe4000cf01270 */
[----:B------:R1:W-:Y:S01]  /*3f5c0*/  @P4 STG.E desc[UR20][R8.64], R54 ;  /* 0x0000003608004986 */ /* 0x0003e2000c101914 */
[----:B---3--:R-:W-:-:S03]  /*3f5d0*/  ISETP.LT.AND P3, PT, R14, UR6, !P1 ;  /* 0x000000060e007c0c */ /* 0x008fc6000cf61270 */
[----:B------:R-:W3:Y:S01]  /*3f5e0*/  LDL.LU R15, [R1+0xdb4] ;  /* 0x000db400010f7983 */ /* 0x000ee20000300800 */
[----:B------:R-:W2:Y:S01]  /*3f5f0*/  LDCU UR6, c[0x0][0x39c] ;  /* 0x00007380ff0677ac */ /* 0x000ea20008000800 */
[----:B-----5:R-:W-:Y:S02]  /*3f600*/  ISETP.LT.AND P4, PT, R12, UR8, !P1 ;  /* 0x000000080c007c0c */ /* 0x020fe4000cf81270 */
[----:B------:R-:W5:Y:S01]  /*3f610*/  LDL.LU R14, [R1+0xdb0] ;  /* 0x000db000010e7983 */ /* 0x000f620000300800 */
[C---:B------:R-:W-:Y:S01]  /*3f620*/  LEA R6, P5, R7.reuse, R2, 0x2 ;  /* 0x0000000207067211 */ /* 0x040fe200078a10ff */
[C---:B------:R-:W-:Y:S01]  /*3f630*/  VIADD R3, R7.reuse, UR5 ;  /* 0x0000000507037c36 */ /* 0x040fe20008000000 */
[----:B------:R-:W1:Y:S01]  /*3f640*/  LDCU UR4, c[0x0][0x39c] ;  /* 0x00007380ff0477ac */ /* 0x000e620008000800 */
[----:B------:R-:W5:Y:S01]  /*3f650*/  LDL.LU R12, [R1+0xda4] ;  /* 0x000da400010c7983 */ /* 0x000f620000300800 */
[----:B------:R-:W-:Y:S02]  /*3f660*/  LEA.HI.X.SX32 R7, R7, R0, 0x2, P5 ;  /* 0x0000000007077211 */ /* 0x000fe400028f16ff */
[C---:B----4-:R-:W-:Y:S01]  /*3f670*/  LEA R10, P5, R3.reuse, R2, 0x2 ;  /* 0x00000002030a7211 */ /* 0x050fe200078a10ff */
[----:B------:R-:W4:Y:S01]  /*3f680*/  LDL.LU R20, [R1+0xda0] ;  /* 0x000da00001147983 */ /* 0x000f220000300800 */
[----:B------:R-:W3:Y:S02]  /*3f690*/  LDCU UR8, c[0x0][0x39c] ;  /* 0x00007380ff0877ac */ /* 0x000ee40008000800 */
[C---:B------:R-:W-:Y:S01]  /*3f6a0*/  LEA.HI.X.SX32 R11, R3.reuse, R0, 0x2, P5 ;  /* 0x00000000030b7211 */ /* 0x040fe200028f16ff */
[----:B------:R1:W-:Y:S04]  /*3f6b0*/  @P2 STG.E desc[UR20][R6.64], R55 ;  /* 0x0000003706002986 */ /* 0x0003e8000c101914 */
[----:B------:R1:W-:Y:S04]  /*3f6c0*/  @P0 STG.E desc[UR20][R10.64], R56 ;  /* 0x000000380a000986 */ /* 0x0003e8000c101914 */
[----:B------:R-:W4:Y:S01]  /*3f6d0*/  LDL.LU R18, [R1+0xd9c] ;  /* 0x000d9c0001127983 */ /* 0x000f220000300800 */
[----:B--2---:R-:W-:Y:S01]  /*3f6e0*/  ISETP.LT.AND P0, PT, R16, UR6, !P1 ;  /* 0x0000000610007c0c */ /* 0x004fe2000cf01270 */
[----:B------:R-:W-:-:S02]  /*3f6f0*/  VIADD R13, R3, UR5 ;  /* 0x00000005030d7c36 */ /* 0x000fc40008000000 */
[----:B------:R-:W2:Y:S01]  /*3f700*/  LDL.LU R16, [R1+0xd98] ;  /* 0x000d980001107983 */ /* 0x000ea20000300800 */
[----:B-1----:R-:W-:Y:S01]  /*3f710*/  ISETP.LT.AND P2, PT, R17, UR4, !P1 ;  /* 0x0000000411007c0c */ /* 0x002fe2000cf41270 */
[----:B------:R-:W5:Y:S01]  /*3f720*/  LDCU UR4, c[0x0][0x39c] ;  /* 0x00007380ff0477ac */ /* 0x000f620008000800 */
[C---:B------:R-:W-:Y:S01]  /*3f730*/  VIADD R3, R13.reuse, UR5 ;  /* 0x000000050d037c36 */ /* 0x040fe20008000000 */
[C---:B------:R-:W-:Y:S01]  /*3f740*/  LEA R4, P5, R13.reuse, R2, 0x2 ;  /* 0x000000020d047211 */ /* 0x040fe200078a10ff */
[----:B------:R-:W1:Y:S03]  /*3f750*/  LDCU UR6, c[0x0][0x39c] ;  /* 0x00007380ff0677ac */ /* 0x000e660008000800 */
[----:B------:R-:W-:Y:S01]  /*3f760*/  LEA.HI.X.SX32 R5, R13, R0, 0x2, P5 ;  /* 0x000000000d057211 */ /* 0x000fe200028f16ff */
[C---:B------:R-:W-:Y:S01]  /*3f770*/  VIADD R13, R3.reuse, UR5 ;  /* 0x00000005030d7c36 */ /* 0x040fe20008000000 */
[----:B------:R-:W-:-:S04]  /*3f780*/  LEA R8, P5, R3, R2, 0x2 ;  /* 0x0000000203087211 */ /* 0x000fc800078a10ff */
[----:B------:R-:W-:Y:S02]  /*3f790*/  LEA.HI.X.SX32 R9, R3, R0, 0x2, P5 ;  /* 0x0000000003097211 */ /* 0x000fe400028f16ff */
[C---:B------:R-:W-:Y:S02]  /*3f7a0*/  LEA R6, P5, R13.reuse, R2, 0x2 ;  /* 0x000000020d067211 */ /* 0x040fe400078a10ff */
[C---:B------:R-:W-:Y:S02]  /*3f7b0*/  IADD3 R3, PT, PT, R13.reuse, UR5, RZ ;  /* 0x000000050d037c10 */ /* 0x040fe4000fffe0ff */
[----:B------:R-:W-:Y:S01]  /*3f7c0*/  LEA.HI.X.SX32 R7, R13, R0, 0x2, P5 ;  /* 0x000000000d077211 */ /* 0x000fe200028f16ff */
[----:B------:R1:W-:Y:S02]  /*3f7d0*/  @P3 STG.E desc[UR20][R4.64], R57 ;  /* 0x0000003904003986 */ /* 0x0003e4000c101914 */
[C---:B------:R-:W-:Y:S01]  /*3f7e0*/  VIADD R13, R3.reuse, UR5 ;  /* 0x00000005030d7c36 */ /* 0x040fe20008000000 */
[----:B------:R-:W-:-:S04]  /*3f7f0*/  LEA R10, P5, R3, R2, 0x2 ;  /* 0x00000002030a7211 */ /* 0x000fc800078a10ff */
[----:B------:R-:W-:Y:S02]  /*3f800*/  LEA.HI.X.SX32 R11, R3, R0, 0x2, P5 ;  /* 0x00000000030b7211 */ /* 0x000fe400028f16ff */
[----:B---3--:R-:W-:Y:S01]  /*3f810*/  ISETP.LT.AND P3, PT, R15, UR8, !P1 ;  /* 0x000000080f007c0c */ /* 0x008fe2000cf61270 */
[C---:B------:R-:W-:Y:S01]  /*3f820*/  VIADD R15, R13.reuse, UR5 ;  /* 0x000000050d0f7c36 */ /* 0x040fe20008000000 */
[----:B-1----:R-:W-:Y:S01]  /*3f830*/  LEA R4, P5, R13, R2, 0x2 ;  /* 0x000000020d047211 */ /* 0x002fe200078a10ff */
[----:B------:R1:W-:Y:S01]  /*3f840*/  @P4 STG.E desc[UR20][R8.64], R58 ;  /* 0x0000003a08004986 */ /* 0x0003e2000c101914 */
[----:B------:R-:W3:Y:S01]  /*3f850*/  LDCU UR8, c[0x0][0x39c] ;  /* 0x00007380ff0877ac */ /* 0x000ee20008000800 */
[----:B------:R-:W-:Y:S01]  /*3f860*/  VIADD R3, R15, UR5 ;  /* 0x000000050f037c36 */ /* 0x000fe20008000000 */
[----:B-----5:R-:W-:Y:S01]  /*3f870*/  ISETP.LT.AND P4, PT, R14, UR4, !P1 ;  /* 0x000000040e007c0c */ /* 0x020fe2000cf81270 */
[----:B------:R5:W-:Y:S01]  /*3f880*/  @P2 STG.E desc[UR20][R6.64], R59 ;  /* 0x0000003b06002986 */ /* 0x000be2000c101914 */
[----:B------:R-:W-:Y:S01]  /*3f890*/  LEA.HI.X.SX32 R5, R13, R0, 0x2, P5 ;  /* 0x000000000d057211 */ /* 0x000fe200028f16ff */
[----:B------:R-:W4:Y:S01]  /*3f8a0*/  LDCU UR4, c[0x0][0x39c] ;  /* 0x00007380ff0477ac */ /* 0x000f220008000800 */
[----:B------:R-:W-:Y:S01]  /*3f8b0*/  VIADD R13, R3, UR5 ;  /* 0x00000005030d7c36 */ /* 0x000fe20008000000 */
[----:B------:R-:W-:Y:S01]  /*3f8c0*/  ISETP.LT.AND P2, PT, R12, UR6, !P1 ;  /* 0x000000060c007c0c */ /* 0x000fe2000cf41270 */
[----:B------:R-:W2:Y:S02]  /*3f8d0*/  LDCU UR6, c[0x0][0x39c] ;  /* 0x00007380ff0677ac */ /* 0x000ea40008000800 */
[----:B------:R-:W-:Y:S01]  /*3f8e0*/  VIADD R17, R13, UR5 ;  /* 0x000000050d117c36 */ /* 0x000fe20008000000 */
[----:B------:R3:W-:Y:S01]  /*3f8f0*/  @P0 STG.E desc[UR20][R10.64], R60 ;  /* 0x0000003c0a000986 */ /* 0x0007e2000c101914 */
[----:B-1----:R-:W-:-:S02]  /*3f900*/  LEA R8, P5, R3, R2, 0x2 ;  /* 0x0000000203087211 */ /* 0x002fc400078a10ff */
[----:B-----5:R-:W-:Y:S02]  /*3f910*/  LEA R6, P0, R15, R2, 0x2 ;  /* 0x000000020f067211 */ /* 0x020fe400078010ff */
[----:B------:R-:W-:Y:S02]  /*3f920*/  IADD3 R19, PT, PT, R17, UR5, RZ ;  /* 0x0000000511137c10 */ /* 0x000fe4000fffe0ff */
[-C--:B------:R-:W-:Y:S02]  /*3f930*/  LEA.HI.X.SX32 R7, R15, R0.reuse, 0x2, P0 ;  /* 0x000000000f077211 */ /* 0x080fe400000f16ff */
[----:B------:R-:W-:Y:S01]  /*3f940*/  LEA.HI.X.SX32 R9, R3, R0, 0x2, P5 ;  /* 0x0000000003097211 */ /* 0x000fe200028f16ff */
[----:B------:R-:W-:Y:S01]  /*3f950*/  VIADD R3, R19, UR5 ;  /* 0x0000000513037c36 */ /* 0x000fe20008000000 */
[-C--:B------:R-:W-:Y:S02]  /*3f960*/  LEA R12, P5, R13, R2.reuse, 0x2 ;  /* 0x000000020d0c7211 */ /* 0x080fe400078a10ff */
[----:B------:R-:W-:Y:S01]  /*3f970*/  LEA R14, P0, R17, R2, 0x2 ;  /* 0x00000002110e7211 */ /* 0x000fe200078010ff */
[----:B------:R1:W-:Y:S01]  /*3f980*/  @P3 STG.E desc[UR20][R4.64], R61 ;  /* 0x0000003d04003986 */ /* 0x0003e2000c101914 */
[----:B----4-:R-:W-:-:S02]  /*3f990*/  ISETP.LT.AND P3, PT, R20, UR4, !P1 ;  /* 0x0000000414007c0c */ /* 0x010fc4000cf61270 */
[-C--:B------:R-:W-:Y:S02]  /*3f9a0*/  LEA.HI.X.SX32 R13, R13, R0.reuse, 0x2, P5 ;  /* 0x000000000d0d7211 */ /* 0x080fe400028f16ff */
[----:B------:R-:W-:Y:S02]  /*3f9b0*/  LEA.HI.X.SX32 R15, R17, R0, 0x2, P0 ;  /* 0x00000000110f7211 */ /* 0x000fe400000f16ff */
[C---:B---3--:R-:W-:Y:S02]  /*3f9c0*/  LEA R10, P5, R3.reuse, R2, 0x2 ;  /* 0x00000002030a7211 */ /* 0x048fe400078a10ff */
[----:B------:R-:W-:Y:S02]  /*3f9d0*/  ISETP.LT.AND P0, PT, R18, UR8, !P1 ;  /* 0x0000000812007c0c */ /* 0x000fe4000cf01270 */
[----:B------:R-:W-:Y:S02]  /*3f9e0*/  LEA.HI.X.SX32 R11, R3, R0, 0x2, P5 ;  /* 0x00000000030b7211 */ /* 0x000fe400028f16ff */
[C---:B------:R-:W-:Y:S01]  /*3f9f0*/  LEA R2, P5, R19.reuse, R2, 0x2 ;  /* 0x0000000213027211 */ /* 0x040fe200078a10ff */
[----:B------:R1:W-:Y:S03]  /*3fa00*/  @P4 STG.E desc[UR20][R6.64], R62 ;  /* 0x0000003e06004986 */ /* 0x0003e6000c101914 */
[----:B------:R-:W-:Y:S01]  /*3fa10*/  LEA.HI.X.SX32 R3, R19, R0, 0x2, P5 ;  /* 0x0000000013037211 */ /* 0x000fe200028f16ff */
[----:B------:R1:W-:Y:S04]  /*3fa20*/  @P2 STG.E desc[UR20][R8.64], R63 ;  /* 0x0000003f08002986 */ /* 0x0003e8000c101914 */
[----:B------:R1:W-:Y:S04]  /*3fa30*/  @P3 STG.E desc[UR20][R12.64], R64 ;  /* 0x000000400c003986 */ /* 0x0003e8000c101914 */
[----:B------:R1:W-:Y:S01]  /*3fa40*/  @P0 STG.E desc[UR20][R14.64], R65 ;  /* 0x000000410e000986 */ /* 0x0003e2000c101914 */
[----:B--2---:R-:W-:-:S13]  /*3fa50*/  ISETP.LT.AND P1, PT, R16, UR6, !P1 ;  /* 0x0000000610007c0c */ /* 0x004fda000cf21270 */
[----:B------:R1:W-:Y:S04]  /*3fa60*/  @P1 STG.E desc[UR20][R2.64], R66 ;  /* 0x0000004202001986 */ /* 0x0003e8000c101914 */
[----:B------:R1:W-:Y:S01]  /*3fa70*/  @P6 STG.E desc[UR20][R10.64], R67 ;  /* 0x000000430a006986 */ /* 0x0003e2000c101914 */
[----:B------:R-:W-:Y:S06]  /*3fa80*/  BAR.SYNC.DEFER_BLOCKING 0x0 ;  /* 0x0000000000007b1d */ /* 0x000fec0000010000 */
[----:B------:R-:W-:Y:S05]  /*3fa90*/  BRA.U UP0, `(.L_x_14) ;  /* 0x0000000100a07547 */ /* 0x000fea000b800000 */
[----:B------:R-:W2:Y:S01]  /*3faa0*/  S2UR UR5, SR_CgaCtaId ;  /* 0x00000000000579c3 */ /* 0x000ea20000008800 */
[----:B------:R-:W-:Y:S01]  /*3fab0*/  NOP ;  /* 0x0000000000007918 */ /* 0x000fe20000000000 */
[----:B------:R-:W-:Y:S01]  /*3fac0*/  UMOV UR4, 0x50 ;  /* 0x0000005000047882 */ /* 0x000fe20000000000 */
[----:B------:R-:W-:Y:S02]  /*3fad0*/  IMAD.U32 R0, RZ, RZ, UR7 ;  /* 0x00000007ff007e24 */ /* 0x000fe4000f8e00ff */
[----:B-1----:R-:W-:Y:S02]  /*3fae0*/  IMAD.MOV.U32 R3, RZ, RZ, 0xffff ;  /* 0x0000ffffff037424 */ /* 0x002fe400078e00ff */
[----:B------:R-:W-:Y:S01]  /*3faf0*/  IMAD.MOV.U32 R7, RZ, RZ, 0x1 ;  /* 0x00000001ff077424 */ /* 0x000fe200078e00ff */
[----:B------:R-:W-:-:S04]  /*3fb00*/  LOP3.LUT R0, R0, 0xffff, RZ, 0xc0, !PT ;  /* 0x0000ffff00007812 */ /* 0x000fc800078ec0ff */
[----:B------:R-:W-:-:S05]  /*3fb10*/  SHF.R.U32.HI R0, RZ, 0x5, R0 ;  /* 0x00000005ff007819 */ /* 0x000fca0000011600 */
[----:B------:R-:W-:Y:S01]  /*3fb20*/  VIADD R2, R0, 0x10 ;  /* 0x0000001000027836 */ /* 0x000fe20000000000 */
[----:B------:R-:W-:Y:S01]  /*3fb30*/  SHF.L.U32 R0, R3, R0, RZ ;  /* 0x0000000003007219 */ /* 0x000fe200000006ff */
[----:B--2---:R-:W-:-:S03]  /*3fb40*/  ULEA UR6, UR5, UR4, 0x18 ;  /* 0x0000000405067291 */ /* 0x004fc6000f8ec0ff */
[----:B------:R-:W-:-:S04]  /*3fb50*/  SHF.L.U32 R3, R7, R2, RZ ;  /* 0x0000000207037219 */ /* 0x000fc800000006ff */
[----:B------:R-:W-:Y:S02]  /*3fb60*/  LOP3.LUT R0, R3, R0, RZ, 0xfc, !PT ;  /* 0x0000000003007212 */ /* 0x000fe400078efcff */
[----:B------:R-:W1:Y:S02]  /*3fb70*/  LDS R5, [UR6] ;  /* 0x00000006ff057984 */ /* 0x000e640008000800 */
[C---:B------:R-:W-:Y:S02]  /*3fb80*/  LOP3.LUT R2, R0.reuse, 0xffff, RZ, 0xc0, !PT ;  /* 0x0000ffff00027812 */ /* 0x040fe400078ec0ff */
[----:B-1----:R-:W-:-:S04]  /*3fb90*/  LOP3.LUT R3, R0, 0xffff, R5, 0x80, !PT ;  /* 0x0000ffff00037812 */ /* 0x002fc800078e8005 */
[----:B------:R-:W-:-:S13]  /*3fba0*/  ISETP.NE.AND P0, PT, R3, R2, PT ;  /* 0x000000020300720c */ /* 0x000fda0003f05270 */
[----:B------:R-:W-:Y:S05]  /*3fbb0*/  @P0 BRA `(.L_x_15) ;  /* 0x0000000000500947 */ /* 0x000fea0003800000 */
[----:B------:R-:W-:Y:S02]  /*3fbc0*/  SHF.R.U32.HI R5, RZ, 0x10, R5 ;  /* 0x00000010ff057819 */ /* 0x000fe40000011605 */
[----:B------:R-:W-:-:S04]  /*3fbd0*/  SHF.R.U32.HI R2, RZ, 0x10, R0 ;  /* 0x00000010ff027819 */ /* 0x000fc80000011600 */
[----:B------:R-:W-:-:S04]  /*3fbe0*/  LOP3.LUT R5, R5, R2, RZ, 0xc0, !PT ;  /* 0x0000000205057212 */ /* 0x000fc800078ec0ff */
[----:B------:R-:W-:-:S13]  /*3fbf0*/  ISETP.NE.AND P0, PT, R5, R2, PT ;  /* 0x000000020500720c */ /* 0x000fda0003f05270 */
[----:B------:R-:W-:Y:S05]  /*3fc00*/  @P0 BRA `(.L_x_16) ;  /* 0x0000000000300947 */ /* 0x000fea0003800000 */
[----:B------:R-:W-:Y:S01]  /*3fc10*/  R2UR UR4, R0 ;  /* 0x00000000000472ca */ /* 0x000fe200000e0000 */
[----:B------:R-:W-:Y:S01]  /*3fc20*/  VOTEU.ANY UR5, UPT, PT ;  /* 0x0000000000057886 */ /* 0x000fe200038e0100 */
[----:B------:R-:W1:Y:S01]  /*3fc30*/  S2R R0, SR_LANEID ;  /* 0x0000000000007919 */ /* 0x000e620000000000 */
[----:B------:R-:W-:-:S10]  /*3fc40*/  UFLO.U32 UR5, UR5 ;  /* 0x00000005000572bd */ /* 0x000fd400080e0000 */
[----:B------:R-:W-:-:S06]  /*3fc50*/  ULOP3.LUT UR4, URZ, UR4, URZ, 0x33, !UPT ;  /* 0x00000004ff047292 */ /* 0x000fcc000f8e33ff */
[----:B------:R-:W-:-:S04]  /*3fc60*/  MOV R2, UR4 ;  /* 0x0000000400027c02 */ /* 0x000fc80008000f00 */
[----:B------:R-:W2:Y:S02]  /*3fc70*/  REDUX UR7, R2 ;  /* 0x00000000020773c4 */ /* 0x000ea40000000000 */
[----:B------:R3:W-:Y:S01]  /*3fc80*/  UTCATOMSWS.AND URZ, UR4 ;  /* 0x0000000400ff79e3 */ /* 0x0007e20008000000 */
[----:B-1----:R-:W-:Y:S01]  /*3fc90*/  ISETP.EQ.U32.AND P0, PT, R0, UR5, PT ;  /* 0x0000000500007c0c */ /* 0x002fe2000bf02070 */
[----:B--2---:R-:W-:-:S12]  /*3fca0*/  IMAD.U32 R0, RZ, RZ, UR7 ;  /* 0x00000007ff007e24 */ /* 0x004fd8000f8e00ff */
[----:B------:R3:W-:Y:S01]  /*3fcb0*/  @P0 ATOMS.AND RZ, [UR6], R0 ;  /* 0x00000000ffff098c */ /* 0x0007e2000a800006 */
[----:B------:R-:W-:Y:S05]  /*3fcc0*/  BRA `(.L_x_14) ;  /* 0x0000000000147947 */ /* 0x000fea0003800000 */
.L_x_16:
[----:B------:R-:W-:-:S07]  /*3fcd0*/  MOV R2, 0x3fcf0 ;  /* 0x0003fcf000027802 */ /* 0x000fce0000000f00 */
[----:B------:R-:W-:Y:S05]  /*3fce0*/  CALL.REL.NOINC `($__internal_0_$__cuda_sm10x_tcgen05_guardrail_trap_col_being_dealloced_not_returned_by_alloc) ;  /* 0x00000000002c7944 */ /* 0x000fea0003c00000 */
[----:B------:R-:W-:Y:S05]  /*3fcf0*/  BRA `(.L_x_14) ;  /* 0x0000000000087947 */ /* 0x000fea0003800000 */
.L_x_15:
[----:B------:R-:W-:-:S07]  /*3fd00*/  MOV R2, 0x3fd20 ;  /* 0x0003fd2000027802 */ /* 0x000fce0000000f00 */
[----:B------:R-:W-:Y:S05]  /*3fd10*/  CALL.REL.NOINC `($__internal_2_$__cuda_sm10x_tcgen05_guardrail_trap_unallocated_columns_being_dealloced) ;  /* 0x0000000000387944 */ /* 0x000fea0003c00000 */
.L_x_14:
[----:B------:R-:W-:Y:S01]  /*3fd20*/  NOP ;  /* 0x0000000000007918 */ /* 0x000fe20000000000 */
[----:B---3--:R-:W-:Y:S05]  /*3fd30*/  EXIT ;  /* 0x000000000000794d */ /* 0x008fea0003800000 */
.L_x_9:
[----:B------:R-:W1:Y:S02]  /*3fd40*/  SYNCS.PHASECHK.TRANS64.TRYWAIT P1, [UR9], R4 ;  /* 0x00000004ff0075a7 */ /* 0x000e640008021109 */
[----:B-1----:R-:W-:Y:S05]  /*3fd50*/  @!P1 BRA `(.L_x_9) ;  /* 0xfffffffc00f89947 */ /* 0x002fea000383ffff */
[----:B------:R-:W-:Y:S05]  /*3fd60*/  BRA `(.L_x_17) ;  /* 0xfffffe8800cc7947 */ /* 0x000fea000383ffff */
.L_x_13:
[----:B------:R-:W1:Y:S02]  /*3fd70*/  SYNCS.PHASECHK.TRANS64.TRYWAIT P2, [UR9], R13 ;  /* 0x0000000dff0075a7 */ /* 0x000e640008041109 */
[----:B-1----:R-:W-:Y:S05]  /*3fd80*/  @!P2 BRA `(.L_x_13) ;  /* 0xfffffffc00f8a947 */ /* 0x002fea000383ffff */
[----:B------:R-:W-:Y:S05]  /*3fd90*/  BRA `(.L_x_12) ;  /* 0xffffff80009c7947 */ /* 0x000fea000383ffff */
        .weak           $__internal_0_$__cuda_sm10x_tcgen05_guardrail_trap_col_being_dealloced_not_returned_by_alloc
        .type           $__internal_0_$__cuda_sm10x_tcgen05_guardrail_trap_col_being_dealloced_not_returned_by_alloc,@function
        .size           $__internal_0_$__cuda_sm10x_tcgen05_guardrail_trap_col_being_dealloced_not_returned_by_alloc,($__internal_1_$__cuda_sm10x_tcgen05_guardrail_trap_phase_invalid_during_alloc - $__internal_0_$__cuda_sm10x_tcgen05_guardrail_trap_col_being_dealloced_not_returned_by_alloc)
$__internal_0_$__cuda_sm10x_tcgen05_guardrail_trap_col_being_dealloced_not_returned_by_alloc:
[----:B------:R-:W-:Y:S05]  /*3fda0*/  BPT.TRAP 0x1 ;  /* 0x000000040000795c */ /* 0x000fea0000300000 */
[----:B------:R-:W-:-:S04]  /*3fdb0*/  IMAD.MOV.U32 R3, RZ, RZ, 0x0 ;  /* 0x00000000ff037424 */ /* 0x000fc800078e00ff */
[----:B------:R-:W-:Y:S05]  /*3fdc0*/  RET.REL.NODEC R2 `(matmul_kernel) ;  /* 0xfffffc00028c7950 */ /* 0x000fea0003c3ffff */
        .weak           $__internal_1_$__cuda_sm10x_tcgen05_guardrail_trap_phase_invalid_during_alloc
        .type           $__internal_1_$__cuda_sm10x_tcgen05_guardrail_trap_phase_invalid_during_alloc,@function
        .size           $__internal_1_$__cuda_sm10x_tcgen05_guardrail_trap_phase_invalid_during_alloc,($__internal_2_$__cuda_sm10x_tcgen05_guardrail_trap_unallocated_columns_being_dealloced - $__internal_1_$__cuda_sm10x_tcgen05_guardrail_trap_phase_invalid_during_alloc)
$__internal_1_$__cuda_sm10x_tcgen05_guardrail_trap_phase_invalid_during_alloc:
[----:B------:R-:W-:Y:S05]  /*3fdd0*/  BPT.TRAP 0x1 ;  /* 0x000000040000795c */ /* 0x000fea0000300000 */
[----:B------:R-:W-:-:S04]  /*3fde0*/  IMAD.MOV.U32 R3, RZ, RZ, 0x0 ;  /* 0x00000000ff037424 */ /* 0x000fc800078e00ff */
[----:B------:R-:W-:Y:S05]  /*3fdf0*/  RET.REL.NODEC R2 `(matmul_kernel) ;  /* 0xfffffc0002807950 */ /* 0x000fea0003c3ffff */
        .weak           $__internal_2_$__cuda_sm10x_tcgen05_guardrail_trap_unallocated_columns_being_dealloced
        .type           $__internal_2_$__cuda_sm10x_tcgen05_guardrail_trap_unallocated_columns_being_dealloced,@function
        .size           $__internal_2_$__cuda_sm10x_tcgen05_guardrail_trap_unallocated_columns_being_dealloced,(.L_x_21 - $__internal_2_$__cuda_sm10x_tcgen05_guardrail_trap_unallocated_columns_being_dealloced)
$__internal_2_$__cuda_sm10x_tcgen05_guardrail_trap_unallocated_columns_being_dealloced:
[----:B------:R-:W-:Y:S05]  /*3fe00*/  BPT.TRAP 0x1 ;  /* 0x000000040000795c */ /* 0x000fea0000300000 */
[----:B------:R-:W-:-:S04]  /*3fe10*/  IMAD.MOV.U32 R3, RZ, RZ, 0x0 ;  /* 0x00000000ff037424 */ /* 0x000fc800078e00ff */
[----:B------:R-:W-:Y:S05]  /*3fe20*/  RET.REL.NODEC R2 `(matmul_kernel) ;  /* 0xfffffc0002747950 */ /* 0x000fea0003c3ffff */
.L_x_18:
[----:B------:R-:W-:-:S00]  /*3fe30*/  BRA `(.L_x_18) ;  /* 0xfffffffc00fc7947 */ /* 0x000fc0000383ffff */
[----:B------:R-:W-:-:S00]  /*3fe40*/  NOP ;  /* 0x0000000000007918 */ /* 0x000fc00000000000 */
        /* <DEDUP_REMOVED lines=11> */
.L_x_21:


//--------------------- .nv.shared.matmul_kernel  --------------------------
	.section	.nv.shared.matmul_kernel,"aw",@nobits
	.sectionflags	@""
	.align	16
	.zero		1024


//--------------------- .nv.shared.reserved.0     --------------------------
	.section	.nv.shared.reserved.0,"aw",@nobits
	.align	8
	.weak		__nv_reservedSMEM_offset_0_alias
	.size		__nv_reservedSMEM_offset_0_alias, 0, 64
	.other		__nv_reservedSMEM_offset_0_alias,@"STO_CUDA_RESERVED_SHARED STV_DEFAULT"
__nv_reservedSMEM_offset_0_alias:
	.zero		0
.nv.shared.reserved.0:
	.zero		64
	.weak		__nv_reservedSMEM_allocation_phase
	.type		__nv_reservedSMEM_allocation_phase,@object
	.size		__nv_reservedSMEM_allocation_phase,(.L_0 - __nv_reservedSMEM_allocation_phase)
__nv_reservedSMEM_allocation_phase:
	.zero		1
.L_0:
	.zero		7
	.weak		__nv_reservedSMEM_devtool_atexit_pc
	.type		__nv_reservedSMEM_devtool_atexit_pc,@object
	.size		__nv_reservedSMEM_devtool_atexit_pc,(__nv_reservedSMEM_allocation_mask - __nv_reservedSMEM_devtool_atexit_pc)
__nv_reservedSMEM_devtool_atexit_pc:
	.zero		8
	.weak		__nv_reservedSMEM_allocation_mask
	.type		__nv_reservedSMEM_allocation_mask,@object
	.size		__nv_reservedSMEM_allocation_mask,(.L_2 - __nv_reservedSMEM_allocation_mask)
__nv_reservedSMEM_allocation_mask:
	.zero		4
.L_2:


//--------------------- .nv.constant0.matmul_kernel --------------------------
	.section	.nv.constant0.matmul_kernel,"a",@progbits
	.sectionflags	@""
	.align	4
.nv.constant0.matmul_kernel:
	.zero		976


//--------------------- SYMBOLS --------------------------

	.type		.nv.reservedSmem.offset0,@object
	.size		.nv.reservedSmem.offset0,0x4
	.type		.nv.reservedSmem.cap,@object
	.size		.nv.reservedSmem.cap,0x4
